//
// Generated by NVIDIA NVVM Compiler
//
// Compiler Build ID: CL-36424714
// Cuda compilation tools, release 13.0, V13.0.88
// Based on NVVM 20.0.0
//

.version 9.0
.target sm_100
.address_size 64

	// .globl	_Z14count_sphereNNiiifiPKfS0_PKiS2_Pl
// _ZZN3cub18CUB_300001_SM_10006detail4scan16DeviceScanKernelINS2_10policy_hubIllljN4cuda3std3__44plusIvEEE10Policy1000EN6thrust24THRUST_300001_SM_1000_NS10device_ptrIlEESF_NS0_13ScanTileStateIlLb1EEES9_NS0_8NullTypeEjlLb0ESI_EEvT0_T1_T2_iT3_T4_T5_E12temp_storage has been demoted
// _ZZN3cub18CUB_300001_SM_10006detail4scan16DeviceScanKernelINS2_10policy_hubIlllmN4cuda3std3__44plusIvEEE10Policy1000EN6thrust24THRUST_300001_SM_1000_NS10device_ptrIlEESF_NS0_13ScanTileStateIlLb1EEES9_NS0_8NullTypeEmlLb0ESI_EEvT0_T1_T2_iT3_T4_T5_E12temp_storage has been demoted
.global .align 1 .b8 _ZN34_INTERNAL_40022ec2_4_k_cu_3a528e0e4cuda3std3__45__cpo5beginE[1];
.global .align 1 .b8 _ZN34_INTERNAL_40022ec2_4_k_cu_3a528e0e4cuda3std3__45__cpo3endE[1];
.global .align 1 .b8 _ZN34_INTERNAL_40022ec2_4_k_cu_3a528e0e4cuda3std3__45__cpo6cbeginE[1];
.global .align 1 .b8 _ZN34_INTERNAL_40022ec2_4_k_cu_3a528e0e4cuda3std3__45__cpo4cendE[1];
.global .align 1 .b8 _ZN34_INTERNAL_40022ec2_4_k_cu_3a528e0e4cuda3std3__45__cpo6rbeginE[1];
.global .align 1 .b8 _ZN34_INTERNAL_40022ec2_4_k_cu_3a528e0e4cuda3std3__45__cpo4rendE[1];
.global .align 1 .b8 _ZN34_INTERNAL_40022ec2_4_k_cu_3a528e0e4cuda3std3__45__cpo7crbeginE[1];
.global .align 1 .b8 _ZN34_INTERNAL_40022ec2_4_k_cu_3a528e0e4cuda3std3__45__cpo5crendE[1];
.global .align 1 .b8 _ZN34_INTERNAL_40022ec2_4_k_cu_3a528e0e4cuda3std3__436_GLOBAL__N__40022ec2_4_k_cu_3a528e0e6ignoreE[1];
.global .align 1 .b8 _ZN34_INTERNAL_40022ec2_4_k_cu_3a528e0e4cuda3std3__419piecewise_constructE[1];
.global .align 1 .b8 _ZN34_INTERNAL_40022ec2_4_k_cu_3a528e0e4cuda3std3__48in_placeE[1];
.global .align 1 .b8 _ZN34_INTERNAL_40022ec2_4_k_cu_3a528e0e4cuda3std3__420unreachable_sentinelE[1];
.global .align 1 .b8 _ZN34_INTERNAL_40022ec2_4_k_cu_3a528e0e4cuda3std3__47nulloptE[1];
.global .align 1 .b8 _ZN34_INTERNAL_40022ec2_4_k_cu_3a528e0e4cuda3std3__48unexpectE[1];
.global .align 1 .b8 _ZN34_INTERNAL_40022ec2_4_k_cu_3a528e0e4cuda3std6ranges3__45__cpo4swapE[1];
.global .align 1 .b8 _ZN34_INTERNAL_40022ec2_4_k_cu_3a528e0e4cuda3std6ranges3__45__cpo9iter_moveE[1];
.global .align 1 .b8 _ZN34_INTERNAL_40022ec2_4_k_cu_3a528e0e4cuda3std6ranges3__45__cpo5beginE[1];
.global .align 1 .b8 _ZN34_INTERNAL_40022ec2_4_k_cu_3a528e0e4cuda3std6ranges3__45__cpo3endE[1];
.global .align 1 .b8 _ZN34_INTERNAL_40022ec2_4_k_cu_3a528e0e4cuda3std6ranges3__45__cpo6cbeginE[1];
.global .align 1 .b8 _ZN34_INTERNAL_40022ec2_4_k_cu_3a528e0e4cuda3std6ranges3__45__cpo4cendE[1];
.global .align 1 .b8 _ZN34_INTERNAL_40022ec2_4_k_cu_3a528e0e4cuda3std6ranges3__45__cpo7advanceE[1];
.global .align 1 .b8 _ZN34_INTERNAL_40022ec2_4_k_cu_3a528e0e4cuda3std6ranges3__45__cpo9iter_swapE[1];
.global .align 1 .b8 _ZN34_INTERNAL_40022ec2_4_k_cu_3a528e0e4cuda3std6ranges3__45__cpo4nextE[1];
.global .align 1 .b8 _ZN34_INTERNAL_40022ec2_4_k_cu_3a528e0e4cuda3std6ranges3__45__cpo4prevE[1];
.global .align 1 .b8 _ZN34_INTERNAL_40022ec2_4_k_cu_3a528e0e4cuda3std6ranges3__45__cpo4dataE[1];
.global .align 1 .b8 _ZN34_INTERNAL_40022ec2_4_k_cu_3a528e0e4cuda3std6ranges3__45__cpo5cdataE[1];
.global .align 1 .b8 _ZN34_INTERNAL_40022ec2_4_k_cu_3a528e0e4cuda3std6ranges3__45__cpo4sizeE[1];
.global .align 1 .b8 _ZN34_INTERNAL_40022ec2_4_k_cu_3a528e0e4cuda3std6ranges3__45__cpo5ssizeE[1];
.global .align 1 .b8 _ZN34_INTERNAL_40022ec2_4_k_cu_3a528e0e4cuda3std6ranges3__45__cpo8distanceE[1];
.global .align 1 .b8 _ZN34_INTERNAL_40022ec2_4_k_cu_3a528e0e6thrust24THRUST_300001_SM_1000_NS8cuda_cub3parE[1];
.global .align 1 .b8 _ZN34_INTERNAL_40022ec2_4_k_cu_3a528e0e6thrust24THRUST_300001_SM_1000_NS8cuda_cub10par_nosyncE[1];
.global .align 1 .b8 _ZN34_INTERNAL_40022ec2_4_k_cu_3a528e0e6thrust24THRUST_300001_SM_1000_NS6system6detail10sequential3seqE[1];
.global .align 1 .b8 _ZN34_INTERNAL_40022ec2_4_k_cu_3a528e0e6thrust24THRUST_300001_SM_1000_NS12placeholders2_1E[1];
.global .align 1 .b8 _ZN34_INTERNAL_40022ec2_4_k_cu_3a528e0e6thrust24THRUST_300001_SM_1000_NS12placeholders2_2E[1];
.global .align 1 .b8 _ZN34_INTERNAL_40022ec2_4_k_cu_3a528e0e6thrust24THRUST_300001_SM_1000_NS12placeholders2_3E[1];
.global .align 1 .b8 _ZN34_INTERNAL_40022ec2_4_k_cu_3a528e0e6thrust24THRUST_300001_SM_1000_NS12placeholders2_4E[1];
.global .align 1 .b8 _ZN34_INTERNAL_40022ec2_4_k_cu_3a528e0e6thrust24THRUST_300001_SM_1000_NS12placeholders2_5E[1];
.global .align 1 .b8 _ZN34_INTERNAL_40022ec2_4_k_cu_3a528e0e6thrust24THRUST_300001_SM_1000_NS12placeholders2_6E[1];
.global .align 1 .b8 _ZN34_INTERNAL_40022ec2_4_k_cu_3a528e0e6thrust24THRUST_300001_SM_1000_NS12placeholders2_7E[1];
.global .align 1 .b8 _ZN34_INTERNAL_40022ec2_4_k_cu_3a528e0e6thrust24THRUST_300001_SM_1000_NS12placeholders2_8E[1];
.global .align 1 .b8 _ZN34_INTERNAL_40022ec2_4_k_cu_3a528e0e6thrust24THRUST_300001_SM_1000_NS12placeholders2_9E[1];
.global .align 1 .b8 _ZN34_INTERNAL_40022ec2_4_k_cu_3a528e0e6thrust24THRUST_300001_SM_1000_NS12placeholders3_10E[1];
.global .align 1 .b8 _ZN34_INTERNAL_40022ec2_4_k_cu_3a528e0e6thrust24THRUST_300001_SM_1000_NS3seqE[1];

.visible .entry _Z14count_sphereNNiiifiPKfS0_PKiS2_Pl(
	.param .u32 _Z14count_sphereNNiiifiPKfS0_PKiS2_Pl_param_0,
	.param .u32 _Z14count_sphereNNiiifiPKfS0_PKiS2_Pl_param_1,
	.param .u32 _Z14count_sphereNNiiifiPKfS0_PKiS2_Pl_param_2,
	.param .f32 _Z14count_sphereNNiiifiPKfS0_PKiS2_Pl_param_3,
	.param .u32 _Z14count_sphereNNiiifiPKfS0_PKiS2_Pl_param_4,
	.param .u64 .ptr .align 1 _Z14count_sphereNNiiifiPKfS0_PKiS2_Pl_param_5,
	.param .u64 .ptr .align 1 _Z14count_sphereNNiiifiPKfS0_PKiS2_Pl_param_6,
	.param .u64 .ptr .align 1 _Z14count_sphereNNiiifiPKfS0_PKiS2_Pl_param_7,
	.param .u64 .ptr .align 1 _Z14count_sphereNNiiifiPKfS0_PKiS2_Pl_param_8,
	.param .u64 .ptr .align 1 _Z14count_sphereNNiiifiPKfS0_PKiS2_Pl_param_9
)
{
	.reg .pred 	%p<35>;
	.reg .b32 	%r<82>;
	.reg .b32 	%f<78>;
	.reg .b64 	%rd<33>;

	ld.param.u32 	%r37, [_Z14count_sphereNNiiifiPKfS0_PKiS2_Pl_param_0];
	ld.param.f32 	%f4, [_Z14count_sphereNNiiifiPKfS0_PKiS2_Pl_param_3];
	ld.param.u32 	%r38, [_Z14count_sphereNNiiifiPKfS0_PKiS2_Pl_param_4];
	ld.param.u64 	%rd8, [_Z14count_sphereNNiiifiPKfS0_PKiS2_Pl_param_5];
	ld.param.u64 	%rd9, [_Z14count_sphereNNiiifiPKfS0_PKiS2_Pl_param_7];
	ld.param.u64 	%rd10, [_Z14count_sphereNNiiifiPKfS0_PKiS2_Pl_param_8];
	cvta.to.global.u64 	%rd1, %rd8;
	cvta.to.global.u64 	%rd2, %rd9;
	cvta.to.global.u64 	%rd3, %rd10;
	mov.u32 	%r66, %ctaid.x;
	setp.ge.s32 	%p1, %r66, %r37;
	@%p1 bra 	$L__BB0_18;
	mov.u32 	%r2, %tid.x;
$L__BB0_2:
	mul.wide.s32 	%rd11, %r66, 4;
	add.s64 	%rd12, %rd3, %rd11;
	ld.global.u32 	%r68, [%rd12];
	add.s64 	%rd13, %rd2, %rd11;
	ld.global.u32 	%r70, [%rd13];
	setp.lt.s32 	%p2, %r66, 1;
	mov.b32 	%r67, 0;
	mov.u32 	%r69, %r67;
	@%p2 bra 	$L__BB0_4;
	add.s32 	%r40, %r66, -1;
	mul.wide.u32 	%rd14, %r40, 4;
	add.s64 	%rd15, %rd3, %rd14;
	ld.global.u32 	%r67, [%rd15];
	sub.s32 	%r68, %r68, %r67;
	add.s64 	%rd16, %rd2, %rd14;
	ld.global.u32 	%r69, [%rd16];
	sub.s32 	%r70, %r70, %r69;
$L__BB0_4:
	setp.ge.s32 	%p3, %r2, %r68;
	@%p3 bra 	$L__BB0_17;
	and.b32  	%r14, %r70, 2147483644;
	mov.u32 	%r71, %r2;
$L__BB0_6:
	ld.param.u64 	%rd30, [_Z14count_sphereNNiiifiPKfS0_PKiS2_Pl_param_6];
	setp.lt.s32 	%p4, %r70, 1;
	add.s32 	%r16, %r71, %r67;
	mul.lo.s32 	%r41, %r16, 3;
	cvta.to.global.u64 	%rd18, %rd30;
	mul.wide.s32 	%rd19, %r41, 4;
	add.s64 	%rd20, %rd18, %rd19;
	ld.global.f32 	%f1, [%rd20];
	ld.global.f32 	%f2, [%rd20+4];
	ld.global.f32 	%f3, [%rd20+8];
	mov.b64 	%rd32, 0;
	@%p4 bra 	$L__BB0_16;
	setp.lt.u32 	%p5, %r70, 4;
	mov.b32 	%r79, 0;
	mov.u32 	%r75, %r79;
	@%p5 bra 	$L__BB0_10;
	and.b32  	%r45, %r70, 2147483644;
	neg.s32 	%r73, %r45;
	mul.lo.s32 	%r72, %r69, 3;
	mov.b32 	%r75, 0;
$L__BB0_9:
	.pragma "nounroll";
	mul.wide.s32 	%rd21, %r72, 4;
	add.s64 	%rd22, %rd1, %rd21;
	ld.global.f32 	%f5, [%rd22];
	ld.global.f32 	%f6, [%rd22+4];
	ld.global.f32 	%f7, [%rd22+8];
	sub.f32 	%f8, %f5, %f1;
	sub.f32 	%f9, %f6, %f2;
	sub.f32 	%f10, %f7, %f3;
	mul.f32 	%f11, %f9, %f9;
	fma.rn.f32 	%f12, %f8, %f8, %f11;
	fma.rn.f32 	%f13, %f10, %f10, %f12;
	sqrt.rn.f32 	%f14, %f13;
	setp.lt.f32 	%p6, %f14, %f4;
	setp.lt.s32 	%p7, %r75, %r38;
	and.pred  	%p8, %p6, %p7;
	selp.u32 	%r46, 1, 0, %p8;
	add.s32 	%r47, %r75, %r46;
	ld.global.f32 	%f16, [%rd22+12];
	ld.global.f32 	%f17, [%rd22+16];
	ld.global.f32 	%f18, [%rd22+20];
	sub.f32 	%f19, %f16, %f1;
	sub.f32 	%f20, %f17, %f2;
	sub.f32 	%f21, %f18, %f3;
	mul.f32 	%f22, %f20, %f20;
	fma.rn.f32 	%f23, %f19, %f19, %f22;
	fma.rn.f32 	%f24, %f21, %f21, %f23;
	sqrt.rn.f32 	%f25, %f24;
	setp.lt.f32 	%p9, %f25, %f4;
	setp.lt.s32 	%p10, %r47, %r38;
	and.pred  	%p11, %p9, %p10;
	selp.u32 	%r48, 1, 0, %p11;
	add.s32 	%r49, %r47, %r48;
	ld.global.f32 	%f26, [%rd22+24];
	ld.global.f32 	%f27, [%rd22+28];
	ld.global.f32 	%f28, [%rd22+32];
	sub.f32 	%f29, %f26, %f1;
	sub.f32 	%f30, %f27, %f2;
	sub.f32 	%f31, %f28, %f3;
	mul.f32 	%f32, %f30, %f30;
	fma.rn.f32 	%f33, %f29, %f29, %f32;
	fma.rn.f32 	%f34, %f31, %f31, %f33;
	sqrt.rn.f32 	%f35, %f34;
	setp.lt.f32 	%p13, %f35, %f4;
	setp.lt.s32 	%p14, %r49, %r38;
	and.pred  	%p15, %p13, %p14;
	selp.u32 	%r50, 1, 0, %p15;
	add.s32 	%r51, %r49, %r50;
	ld.global.f32 	%f37, [%rd22+36];
	ld.global.f32 	%f38, [%rd22+40];
	ld.global.f32 	%f39, [%rd22+44];
	sub.f32 	%f40, %f37, %f1;
	sub.f32 	%f41, %f38, %f2;
	sub.f32 	%f42, %f39, %f3;
	mul.f32 	%f43, %f41, %f41;
	fma.rn.f32 	%f44, %f40, %f40, %f43;
	fma.rn.f32 	%f45, %f42, %f42, %f44;
	sqrt.rn.f32 	%f46, %f45;
	setp.lt.f32 	%p16, %f46, %f4;
	setp.lt.s32 	%p17, %r51, %r38;
	and.pred  	%p18, %p16, %p17;
	selp.u32 	%r52, 1, 0, %p18;
	add.s32 	%r75, %r51, %r52;
	add.s32 	%r73, %r73, 4;
	add.s32 	%r72, %r72, 12;
	setp.ne.s32 	%p19, %r73, 0;
	mov.u32 	%r79, %r14;
	@%p19 bra 	$L__BB0_9;
$L__BB0_10:
	and.b32  	%r54, %r70, 3;
	setp.eq.s32 	%p20, %r54, 0;
	@%p20 bra 	$L__BB0_15;
	setp.eq.s32 	%p21, %r54, 1;
	@%p21 bra 	$L__BB0_13;
	add.s32 	%r55, %r79, %r69;
	mul.lo.s32 	%r56, %r55, 3;
	mul.wide.s32 	%rd23, %r56, 4;
	add.s64 	%rd24, %rd1, %rd23;
	ld.global.f32 	%f47, [%rd24];
	ld.global.f32 	%f48, [%rd24+4];
	ld.global.f32 	%f49, [%rd24+8];
	sub.f32 	%f50, %f47, %f1;
	sub.f32 	%f51, %f48, %f2;
	sub.f32 	%f52, %f49, %f3;
	mul.f32 	%f53, %f51, %f51;
	fma.rn.f32 	%f54, %f50, %f50, %f53;
	fma.rn.f32 	%f55, %f52, %f52, %f54;
	sqrt.rn.f32 	%f56, %f55;
	setp.lt.f32 	%p22, %f56, %f4;
	setp.lt.s32 	%p23, %r75, %r38;
	and.pred  	%p24, %p22, %p23;
	selp.u32 	%r57, 1, 0, %p24;
	add.s32 	%r58, %r75, %r57;
	ld.global.f32 	%f58, [%rd24+12];
	ld.global.f32 	%f59, [%rd24+16];
	ld.global.f32 	%f60, [%rd24+20];
	sub.f32 	%f61, %f58, %f1;
	sub.f32 	%f62, %f59, %f2;
	sub.f32 	%f63, %f60, %f3;
	mul.f32 	%f64, %f62, %f62;
	fma.rn.f32 	%f65, %f61, %f61, %f64;
	fma.rn.f32 	%f66, %f63, %f63, %f65;
	sqrt.rn.f32 	%f67, %f66;
	setp.lt.f32 	%p25, %f67, %f4;
	setp.lt.s32 	%p26, %r58, %r38;
	and.pred  	%p27, %p25, %p26;
	selp.u32 	%r59, 1, 0, %p27;
	add.s32 	%r75, %r58, %r59;
	add.s32 	%r79, %r79, 2;
$L__BB0_13:
	and.b32  	%r60, %r70, 1;
	setp.eq.b32 	%p28, %r60, 1;
	not.pred 	%p29, %p28;
	@%p29 bra 	$L__BB0_15;
	add.s32 	%r61, %r79, %r69;
	mul.lo.s32 	%r62, %r61, 3;
	mul.wide.s32 	%rd25, %r62, 4;
	add.s64 	%rd26, %rd1, %rd25;
	ld.global.f32 	%f68, [%rd26];
	ld.global.f32 	%f69, [%rd26+4];
	ld.global.f32 	%f70, [%rd26+8];
	sub.f32 	%f71, %f68, %f1;
	sub.f32 	%f72, %f69, %f2;
	sub.f32 	%f73, %f70, %f3;
	mul.f32 	%f74, %f72, %f72;
	fma.rn.f32 	%f75, %f71, %f71, %f74;
	fma.rn.f32 	%f76, %f73, %f73, %f75;
	sqrt.rn.f32 	%f77, %f76;
	setp.lt.f32 	%p30, %f77, %f4;
	setp.lt.s32 	%p31, %r75, %r38;
	and.pred  	%p32, %p30, %p31;
	selp.u32 	%r63, 1, 0, %p32;
	add.s32 	%r75, %r75, %r63;
$L__BB0_15:
	cvt.u64.u32 	%rd32, %r75;
$L__BB0_16:
	ld.param.u64 	%rd31, [_Z14count_sphereNNiiifiPKfS0_PKiS2_Pl_param_9];
	cvta.to.global.u64 	%rd27, %rd31;
	mul.wide.s32 	%rd28, %r16, 8;
	add.s64 	%rd29, %rd27, %rd28;
	st.global.u64 	[%rd29], %rd32;
	mov.u32 	%r64, %ntid.x;
	add.s32 	%r71, %r71, %r64;
	setp.lt.s32 	%p33, %r71, %r68;
	@%p33 bra 	$L__BB0_6;
$L__BB0_17:
	mov.u32 	%r65, %nctaid.x;
	add.s32 	%r66, %r66, %r65;
	setp.lt.s32 	%p34, %r66, %r37;
	@%p34 bra 	$L__BB0_2;
$L__BB0_18:
	ret;

}
	// .globl	_Z18build_sphereNN_idxiiifPKfS0_PKiS2_PKlPiPf
.visible .entry _Z18build_sphereNN_idxiiifPKfS0_PKiS2_PKlPiPf(
	.param .u32 _Z18build_sphereNN_idxiiifPKfS0_PKiS2_PKlPiPf_param_0,
	.param .u32 _Z18build_sphereNN_idxiiifPKfS0_PKiS2_PKlPiPf_param_1,
	.param .u32 _Z18build_sphereNN_idxiiifPKfS0_PKiS2_PKlPiPf_param_2,
	.param .f32 _Z18build_sphereNN_idxiiifPKfS0_PKiS2_PKlPiPf_param_3,
	.param .u64 .ptr .align 1 _Z18build_sphereNN_idxiiifPKfS0_PKiS2_PKlPiPf_param_4,
	.param .u64 .ptr .align 1 _Z18build_sphereNN_idxiiifPKfS0_PKiS2_PKlPiPf_param_5,
	.param .u64 .ptr .align 1 _Z18build_sphereNN_idxiiifPKfS0_PKiS2_PKlPiPf_param_6,
	.param .u64 .ptr .align 1 _Z18build_sphereNN_idxiiifPKfS0_PKiS2_PKlPiPf_param_7,
	.param .u64 .ptr .align 1 _Z18build_sphereNN_idxiiifPKfS0_PKiS2_PKlPiPf_param_8,
	.param .u64 .ptr .align 1 _Z18build_sphereNN_idxiiifPKfS0_PKiS2_PKlPiPf_param_9,
	.param .u64 .ptr .align 1 _Z18build_sphereNN_idxiiifPKfS0_PKiS2_PKlPiPf_param_10
)
{
	.reg .pred 	%p<34>;
	.reg .b32 	%r<82>;
	.reg .b32 	%f<75>;
	.reg .b64 	%rd<78>;

	ld.param.u32 	%r49, [_Z18build_sphereNN_idxiiifPKfS0_PKiS2_PKlPiPf_param_0];
	ld.param.f32 	%f11, [_Z18build_sphereNN_idxiiifPKfS0_PKiS2_PKlPiPf_param_3];
	ld.param.u64 	%rd13, [_Z18build_sphereNN_idxiiifPKfS0_PKiS2_PKlPiPf_param_4];
	ld.param.u64 	%rd12, [_Z18build_sphereNN_idxiiifPKfS0_PKiS2_PKlPiPf_param_5];
	ld.param.u64 	%rd14, [_Z18build_sphereNN_idxiiifPKfS0_PKiS2_PKlPiPf_param_6];
	ld.param.u64 	%rd15, [_Z18build_sphereNN_idxiiifPKfS0_PKiS2_PKlPiPf_param_7];
	ld.param.u64 	%rd16, [_Z18build_sphereNN_idxiiifPKfS0_PKiS2_PKlPiPf_param_8];
	ld.param.u64 	%rd17, [_Z18build_sphereNN_idxiiifPKfS0_PKiS2_PKlPiPf_param_9];
	ld.param.u64 	%rd18, [_Z18build_sphereNN_idxiiifPKfS0_PKiS2_PKlPiPf_param_10];
	cvta.to.global.u64 	%rd1, %rd18;
	cvta.to.global.u64 	%rd2, %rd17;
	cvta.to.global.u64 	%rd3, %rd13;
	cvta.to.global.u64 	%rd4, %rd16;
	cvta.to.global.u64 	%rd5, %rd14;
	cvta.to.global.u64 	%rd6, %rd15;
	mov.u32 	%r64, %ctaid.x;
	setp.ge.s32 	%p1, %r64, %r49;
	@%p1 bra 	$L__BB1_31;
	mov.u32 	%r2, %tid.x;
	mov.u32 	%r3, %ntid.x;
	mov.u32 	%r4, %nctaid.x;
	cvta.to.global.u64 	%rd7, %rd12;
$L__BB1_2:
	mul.wide.s32 	%rd19, %r64, 4;
	add.s64 	%rd20, %rd6, %rd19;
	ld.global.u32 	%r66, [%rd20];
	add.s64 	%rd21, %rd5, %rd19;
	ld.global.u32 	%r68, [%rd21];
	setp.lt.s32 	%p2, %r64, 1;
	mov.b32 	%r65, 0;
	mov.u32 	%r67, %r65;
	@%p2 bra 	$L__BB1_4;
	add.s32 	%r51, %r64, -1;
	mul.wide.u32 	%rd22, %r51, 4;
	add.s64 	%rd23, %rd6, %rd22;
	ld.global.u32 	%r65, [%rd23];
	sub.s32 	%r66, %r66, %r65;
	add.s64 	%rd24, %rd5, %rd22;
	ld.global.u32 	%r67, [%rd24];
	sub.s32 	%r68, %r68, %r67;
$L__BB1_4:
	setp.ge.s32 	%p3, %r2, %r66;
	@%p3 bra 	$L__BB1_30;
	and.b32  	%r16, %r68, 3;
	and.b32  	%r17, %r68, 2147483644;
	mov.u32 	%r69, %r2;
$L__BB1_6:
	add.s32 	%r19, %r69, %r65;
	mul.lo.s32 	%r52, %r19, 3;
	mul.wide.s32 	%rd26, %r52, 4;
	add.s64 	%rd27, %rd7, %rd26;
	ld.global.f32 	%f1, [%rd27];
	ld.global.f32 	%f2, [%rd27+4];
	ld.global.f32 	%f3, [%rd27+8];
	setp.lt.s32 	%p4, %r19, 1;
	mov.b64 	%rd77, 0;
	@%p4 bra 	$L__BB1_8;
	add.s32 	%r53, %r19, -1;
	mul.wide.u32 	%rd28, %r53, 8;
	add.s64 	%rd29, %rd4, %rd28;
	ld.global.u64 	%rd77, [%rd29];
$L__BB1_8:
	setp.lt.s32 	%p5, %r68, 1;
	mul.wide.s32 	%rd30, %r19, 8;
	add.s64 	%rd31, %rd4, %rd30;
	ld.global.u64 	%rd32, [%rd31];
	cvt.u32.u64 	%r54, %rd32;
	cvt.u32.u64 	%r55, %rd77;
	sub.s32 	%r20, %r54, %r55;
	@%p5 bra 	$L__BB1_29;
	setp.lt.u32 	%p6, %r68, 4;
	mov.b32 	%r78, 0;
	mov.u32 	%r74, %r78;
	@%p6 bra 	$L__BB1_20;
	and.b32  	%r58, %r68, 2147483644;
	neg.s32 	%r72, %r58;
	add.s32 	%r71, %r67, 3;
	mul.lo.s32 	%r70, %r67, 3;
	mov.b32 	%r74, 0;
$L__BB1_11:
	add.s32 	%r28, %r71, -2;
	mul.wide.s32 	%rd33, %r70, 4;
	add.s64 	%rd10, %rd3, %rd33;
	ld.global.f32 	%f12, [%rd10];
	ld.global.f32 	%f13, [%rd10+4];
	ld.global.f32 	%f14, [%rd10+8];
	sub.f32 	%f15, %f12, %f1;
	sub.f32 	%f16, %f13, %f2;
	sub.f32 	%f17, %f14, %f3;
	mul.f32 	%f18, %f16, %f16;
	fma.rn.f32 	%f19, %f15, %f15, %f18;
	fma.rn.f32 	%f20, %f17, %f17, %f19;
	sqrt.rn.f32 	%f4, %f20;
	setp.geu.f32 	%p7, %f4, %f11;
	setp.ge.s32 	%p8, %r74, %r20;
	or.pred  	%p9, %p7, %p8;
	@%p9 bra 	$L__BB1_13;
	cvt.s64.s32 	%rd34, %r74;
	add.s64 	%rd35, %rd77, %rd34;
	shl.b64 	%rd36, %rd35, 3;
	add.s64 	%rd37, %rd2, %rd36;
	st.global.u32 	[%rd37], %r19;
	add.s32 	%r59, %r28, -1;
	st.global.u32 	[%rd37+4], %r59;
	shl.b64 	%rd38, %rd35, 2;
	add.s64 	%rd39, %rd1, %rd38;
	st.global.f32 	[%rd39], %f4;
	add.s32 	%r74, %r74, 1;
$L__BB1_13:
	ld.global.f32 	%f21, [%rd10+12];
	ld.global.f32 	%f22, [%rd10+16];
	ld.global.f32 	%f23, [%rd10+20];
	sub.f32 	%f24, %f21, %f1;
	sub.f32 	%f25, %f22, %f2;
	sub.f32 	%f26, %f23, %f3;
	mul.f32 	%f27, %f25, %f25;
	fma.rn.f32 	%f28, %f24, %f24, %f27;
	fma.rn.f32 	%f29, %f26, %f26, %f28;
	sqrt.rn.f32 	%f5, %f29;
	setp.geu.f32 	%p10, %f5, %f11;
	setp.ge.s32 	%p11, %r74, %r20;
	or.pred  	%p12, %p10, %p11;
	@%p12 bra 	$L__BB1_15;
	cvt.s64.s32 	%rd40, %r74;
	add.s64 	%rd41, %rd77, %rd40;
	shl.b64 	%rd42, %rd41, 3;
	add.s64 	%rd43, %rd2, %rd42;
	st.global.u32 	[%rd43], %r19;
	st.global.u32 	[%rd43+4], %r28;
	shl.b64 	%rd44, %rd41, 2;
	add.s64 	%rd45, %rd1, %rd44;
	st.global.f32 	[%rd45], %f5;
	add.s32 	%r74, %r74, 1;
$L__BB1_15:
	ld.global.f32 	%f30, [%rd10+24];
	ld.global.f32 	%f31, [%rd10+28];
	ld.global.f32 	%f32, [%rd10+32];
	sub.f32 	%f33, %f30, %f1;
	sub.f32 	%f34, %f31, %f2;
	sub.f32 	%f35, %f32, %f3;
	mul.f32 	%f36, %f34, %f34;
	fma.rn.f32 	%f37, %f33, %f33, %f36;
	fma.rn.f32 	%f38, %f35, %f35, %f37;
	sqrt.rn.f32 	%f6, %f38;
	setp.geu.f32 	%p13, %f6, %f11;
	setp.ge.s32 	%p14, %r74, %r20;
	or.pred  	%p15, %p13, %p14;
	@%p15 bra 	$L__BB1_17;
	add.s32 	%r60, %r28, 1;
	cvt.s64.s32 	%rd46, %r74;
	add.s64 	%rd47, %rd77, %rd46;
	shl.b64 	%rd48, %rd47, 3;
	add.s64 	%rd49, %rd2, %rd48;
	st.global.u32 	[%rd49], %r19;
	st.global.u32 	[%rd49+4], %r60;
	shl.b64 	%rd50, %rd47, 2;
	add.s64 	%rd51, %rd1, %rd50;
	st.global.f32 	[%rd51], %f6;
	add.s32 	%r74, %r74, 1;
$L__BB1_17:
	ld.global.f32 	%f39, [%rd10+36];
	ld.global.f32 	%f40, [%rd10+40];
	ld.global.f32 	%f41, [%rd10+44];
	sub.f32 	%f42, %f39, %f1;
	sub.f32 	%f43, %f40, %f2;
	sub.f32 	%f44, %f41, %f3;
	mul.f32 	%f45, %f43, %f43;
	fma.rn.f32 	%f46, %f42, %f42, %f45;
	fma.rn.f32 	%f47, %f44, %f44, %f46;
	sqrt.rn.f32 	%f7, %f47;
	setp.geu.f32 	%p16, %f7, %f11;
	setp.ge.s32 	%p17, %r74, %r20;
	or.pred  	%p18, %p16, %p17;
	@%p18 bra 	$L__BB1_19;
	cvt.s64.s32 	%rd52, %r74;
	add.s64 	%rd53, %rd77, %rd52;
	shl.b64 	%rd54, %rd53, 3;
	add.s64 	%rd55, %rd2, %rd54;
	st.global.u32 	[%rd55], %r19;
	st.global.u32 	[%rd55+4], %r71;
	shl.b64 	%rd56, %rd53, 2;
	add.s64 	%rd57, %rd1, %rd56;
	st.global.f32 	[%rd57], %f7;
	add.s32 	%r74, %r74, 1;
$L__BB1_19:
	add.s32 	%r72, %r72, 4;
	add.s32 	%r71, %r71, 4;
	add.s32 	%r70, %r70, 12;
	setp.ne.s32 	%p19, %r72, 0;
	mov.u32 	%r78, %r17;
	@%p19 bra 	$L__BB1_11;
$L__BB1_20:
	setp.eq.s32 	%p20, %r16, 0;
	@%p20 bra 	$L__BB1_29;
	add.s32 	%r42, %r78, %r67;
	mul.lo.s32 	%r61, %r42, 3;
	mul.wide.s32 	%rd58, %r61, 4;
	add.s64 	%rd11, %rd3, %rd58;
	ld.global.f32 	%f48, [%rd11];
	ld.global.f32 	%f49, [%rd11+4];
	ld.global.f32 	%f50, [%rd11+8];
	sub.f32 	%f51, %f48, %f1;
	sub.f32 	%f52, %f49, %f2;
	sub.f32 	%f53, %f50, %f3;
	mul.f32 	%f54, %f52, %f52;
	fma.rn.f32 	%f55, %f51, %f51, %f54;
	fma.rn.f32 	%f56, %f53, %f53, %f55;
	sqrt.rn.f32 	%f8, %f56;
	setp.geu.f32 	%p21, %f8, %f11;
	setp.ge.s32 	%p22, %r74, %r20;
	or.pred  	%p23, %p21, %p22;
	@%p23 bra 	$L__BB1_23;
	cvt.s64.s32 	%rd59, %r74;
	add.s64 	%rd60, %rd77, %rd59;
	shl.b64 	%rd61, %rd60, 3;
	add.s64 	%rd62, %rd2, %rd61;
	st.global.u32 	[%rd62], %r19;
	st.global.u32 	[%rd62+4], %r42;
	shl.b64 	%rd63, %rd60, 2;
	add.s64 	%rd64, %rd1, %rd63;
	st.global.f32 	[%rd64], %f8;
	add.s32 	%r74, %r74, 1;
$L__BB1_23:
	setp.eq.s32 	%p24, %r16, 1;
	@%p24 bra 	$L__BB1_29;
	ld.global.f32 	%f57, [%rd11+12];
	ld.global.f32 	%f58, [%rd11+16];
	ld.global.f32 	%f59, [%rd11+20];
	sub.f32 	%f60, %f57, %f1;
	sub.f32 	%f61, %f58, %f2;
	sub.f32 	%f62, %f59, %f3;
	mul.f32 	%f63, %f61, %f61;
	fma.rn.f32 	%f64, %f60, %f60, %f63;
	fma.rn.f32 	%f65, %f62, %f62, %f64;
	sqrt.rn.f32 	%f9, %f65;
	setp.geu.f32 	%p25, %f9, %f11;
	setp.ge.s32 	%p26, %r74, %r20;
	or.pred  	%p27, %p25, %p26;
	@%p27 bra 	$L__BB1_26;
	add.s32 	%r62, %r42, 1;
	cvt.s64.s32 	%rd65, %r74;
	add.s64 	%rd66, %rd77, %rd65;
	shl.b64 	%rd67, %rd66, 3;
	add.s64 	%rd68, %rd2, %rd67;
	st.global.u32 	[%rd68], %r19;
	st.global.u32 	[%rd68+4], %r62;
	shl.b64 	%rd69, %rd66, 2;
	add.s64 	%rd70, %rd1, %rd69;
	st.global.f32 	[%rd70], %f9;
	add.s32 	%r74, %r74, 1;
$L__BB1_26:
	setp.eq.s32 	%p28, %r16, 2;
	@%p28 bra 	$L__BB1_29;
	ld.global.f32 	%f66, [%rd11+24];
	ld.global.f32 	%f67, [%rd11+28];
	ld.global.f32 	%f68, [%rd11+32];
	sub.f32 	%f69, %f66, %f1;
	sub.f32 	%f70, %f67, %f2;
	sub.f32 	%f71, %f68, %f3;
	mul.f32 	%f72, %f70, %f70;
	fma.rn.f32 	%f73, %f69, %f69, %f72;
	fma.rn.f32 	%f74, %f71, %f71, %f73;
	sqrt.rn.f32 	%f10, %f74;
	setp.geu.f32 	%p29, %f10, %f11;
	setp.ge.s32 	%p30, %r74, %r20;
	or.pred  	%p31, %p29, %p30;
	@%p31 bra 	$L__BB1_29;
	add.s32 	%r63, %r42, 2;
	cvt.s64.s32 	%rd71, %r74;
	add.s64 	%rd72, %rd77, %rd71;
	shl.b64 	%rd73, %rd72, 3;
	add.s64 	%rd74, %rd2, %rd73;
	st.global.u32 	[%rd74], %r19;
	st.global.u32 	[%rd74+4], %r63;
	shl.b64 	%rd75, %rd72, 2;
	add.s64 	%rd76, %rd1, %rd75;
	st.global.f32 	[%rd76], %f10;
$L__BB1_29:
	add.s32 	%r69, %r69, %r3;
	setp.lt.s32 	%p32, %r69, %r66;
	@%p32 bra 	$L__BB1_6;
$L__BB1_30:
	add.s32 	%r64, %r64, %r4;
	setp.lt.s32 	%p33, %r64, %r49;
	@%p33 bra 	$L__BB1_2;
$L__BB1_31:
	ret;

}
	// .globl	_Z12count_cubeNNiiifiPKfS0_PKiS2_Pl
.visible .entry _Z12count_cubeNNiiifiPKfS0_PKiS2_Pl(
	.param .u32 _Z12count_cubeNNiiifiPKfS0_PKiS2_Pl_param_0,
	.param .u32 _Z12count_cubeNNiiifiPKfS0_PKiS2_Pl_param_1,
	.param .u32 _Z12count_cubeNNiiifiPKfS0_PKiS2_Pl_param_2,
	.param .f32 _Z12count_cubeNNiiifiPKfS0_PKiS2_Pl_param_3,
	.param .u32 _Z12count_cubeNNiiifiPKfS0_PKiS2_Pl_param_4,
	.param .u64 .ptr .align 1 _Z12count_cubeNNiiifiPKfS0_PKiS2_Pl_param_5,
	.param .u64 .ptr .align 1 _Z12count_cubeNNiiifiPKfS0_PKiS2_Pl_param_6,
	.param .u64 .ptr .align 1 _Z12count_cubeNNiiifiPKfS0_PKiS2_Pl_param_7,
	.param .u64 .ptr .align 1 _Z12count_cubeNNiiifiPKfS0_PKiS2_Pl_param_8,
	.param .u64 .ptr .align 1 _Z12count_cubeNNiiifiPKfS0_PKiS2_Pl_param_9
)
{
	.reg .pred 	%p<76>;
	.reg .b32 	%r<82>;
	.reg .b32 	%f<76>;
	.reg .b64 	%rd<32>;

	ld.param.u32 	%r41, [_Z12count_cubeNNiiifiPKfS0_PKiS2_Pl_param_0];
	ld.param.f32 	%f8, [_Z12count_cubeNNiiifiPKfS0_PKiS2_Pl_param_3];
	ld.param.u32 	%r42, [_Z12count_cubeNNiiifiPKfS0_PKiS2_Pl_param_4];
	ld.param.u64 	%rd11, [_Z12count_cubeNNiiifiPKfS0_PKiS2_Pl_param_5];
	ld.param.u64 	%rd9, [_Z12count_cubeNNiiifiPKfS0_PKiS2_Pl_param_6];
	ld.param.u64 	%rd12, [_Z12count_cubeNNiiifiPKfS0_PKiS2_Pl_param_7];
	ld.param.u64 	%rd13, [_Z12count_cubeNNiiifiPKfS0_PKiS2_Pl_param_8];
	cvta.to.global.u64 	%rd1, %rd11;
	cvta.to.global.u64 	%rd2, %rd12;
	cvta.to.global.u64 	%rd3, %rd13;
	mov.u32 	%r66, %ctaid.x;
	setp.ge.s32 	%p15, %r66, %r41;
	@%p15 bra 	$L__BB2_32;
	mov.u32 	%r2, %tid.x;
	mul.f32 	%f1, %f8, 0f3F000000;
	cvta.to.global.u64 	%rd4, %rd9;
$L__BB2_2:
	mul.wide.s32 	%rd14, %r66, 4;
	add.s64 	%rd15, %rd3, %rd14;
	ld.global.u32 	%r68, [%rd15];
	add.s64 	%rd16, %rd2, %rd14;
	ld.global.u32 	%r70, [%rd16];
	setp.lt.s32 	%p16, %r66, 1;
	mov.b32 	%r67, 0;
	mov.u32 	%r69, %r67;
	@%p16 bra 	$L__BB2_4;
	add.s32 	%r44, %r66, -1;
	mul.wide.u32 	%rd17, %r44, 4;
	add.s64 	%rd18, %rd3, %rd17;
	ld.global.u32 	%r67, [%rd18];
	sub.s32 	%r68, %r68, %r67;
	add.s64 	%rd19, %rd2, %rd17;
	ld.global.u32 	%r69, [%rd19];
	sub.s32 	%r70, %r70, %r69;
$L__BB2_4:
	setp.ge.s32 	%p17, %r2, %r68;
	@%p17 bra 	$L__BB2_31;
	and.b32  	%r14, %r70, 2147483644;
	mov.u32 	%r71, %r2;
$L__BB2_6:
	setp.lt.s32 	%p18, %r70, 1;
	add.s32 	%r16, %r71, %r67;
	mul.lo.s32 	%r45, %r16, 3;
	mul.wide.s32 	%rd21, %r45, 4;
	add.s64 	%rd22, %rd4, %rd21;
	ld.global.f32 	%f2, [%rd22];
	ld.global.f32 	%f3, [%rd22+4];
	ld.global.f32 	%f4, [%rd22+8];
	mov.b64 	%rd31, 0;
	@%p18 bra 	$L__BB2_30;
	setp.lt.u32 	%p19, %r70, 4;
	mov.b32 	%r79, 0;
	mov.u32 	%r75, %r79;
	@%p19 bra 	$L__BB2_18;
	and.b32  	%r49, %r70, 2147483644;
	neg.s32 	%r73, %r49;
	mul.lo.s32 	%r72, %r69, 3;
	mov.b32 	%r75, 0;
$L__BB2_9:
	.pragma "nounroll";
	mul.wide.s32 	%rd23, %r72, 4;
	add.s64 	%rd5, %rd1, %rd23;
	ld.global.f32 	%f9, [%rd5];
	ld.global.f32 	%f10, [%rd5+4];
	sub.f32 	%f11, %f9, %f2;
	sub.f32 	%f12, %f10, %f3;
	abs.f32 	%f13, %f11;
	setp.geu.f32 	%p21, %f13, %f1;
	abs.f32 	%f14, %f12;
	setp.geu.f32 	%p22, %f14, %f1;
	mov.pred 	%p69, 0;
	or.pred  	%p23, %p21, %p22;
	@%p23 bra 	$L__BB2_11;
	ld.global.f32 	%f16, [%rd5+8];
	sub.f32 	%f17, %f16, %f4;
	abs.f32 	%f18, %f17;
	setp.lt.f32 	%p69, %f18, %f1;
$L__BB2_11:
	setp.lt.s32 	%p25, %r75, %r42;
	and.pred  	%p26, %p69, %p25;
	selp.u32 	%r50, 1, 0, %p26;
	add.s32 	%r22, %r75, %r50;
	ld.global.f32 	%f19, [%rd5+12];
	ld.global.f32 	%f20, [%rd5+16];
	sub.f32 	%f21, %f19, %f2;
	sub.f32 	%f22, %f20, %f3;
	abs.f32 	%f23, %f21;
	setp.geu.f32 	%p27, %f23, %f1;
	abs.f32 	%f24, %f22;
	setp.geu.f32 	%p28, %f24, %f1;
	mov.pred 	%p70, 0;
	or.pred  	%p29, %p27, %p28;
	@%p29 bra 	$L__BB2_13;
	ld.global.f32 	%f26, [%rd5+20];
	sub.f32 	%f27, %f26, %f4;
	abs.f32 	%f28, %f27;
	setp.lt.f32 	%p70, %f28, %f1;
$L__BB2_13:
	setp.lt.s32 	%p31, %r22, %r42;
	and.pred  	%p32, %p70, %p31;
	selp.u32 	%r51, 1, 0, %p32;
	add.s32 	%r23, %r22, %r51;
	ld.global.f32 	%f29, [%rd5+24];
	ld.global.f32 	%f30, [%rd5+28];
	sub.f32 	%f31, %f29, %f2;
	sub.f32 	%f32, %f30, %f3;
	abs.f32 	%f33, %f31;
	setp.geu.f32 	%p33, %f33, %f1;
	abs.f32 	%f34, %f32;
	setp.geu.f32 	%p34, %f34, %f1;
	mov.pred 	%p71, 0;
	or.pred  	%p35, %p33, %p34;
	@%p35 bra 	$L__BB2_15;
	ld.global.f32 	%f36, [%rd5+32];
	sub.f32 	%f37, %f36, %f4;
	abs.f32 	%f38, %f37;
	setp.lt.f32 	%p71, %f38, %f1;
$L__BB2_15:
	setp.lt.s32 	%p37, %r23, %r42;
	and.pred  	%p38, %p71, %p37;
	selp.u32 	%r52, 1, 0, %p38;
	add.s32 	%r24, %r23, %r52;
	ld.global.f32 	%f39, [%rd5+36];
	ld.global.f32 	%f40, [%rd5+40];
	ld.global.f32 	%f5, [%rd5+44];
	sub.f32 	%f41, %f39, %f2;
	sub.f32 	%f42, %f40, %f3;
	abs.f32 	%f43, %f41;
	setp.geu.f32 	%p39, %f43, %f1;
	abs.f32 	%f44, %f42;
	setp.geu.f32 	%p40, %f44, %f1;
	mov.pred 	%p72, 0;
	or.pred  	%p41, %p39, %p40;
	@%p41 bra 	$L__BB2_17;
	sub.f32 	%f46, %f5, %f4;
	abs.f32 	%f47, %f46;
	setp.lt.f32 	%p72, %f47, %f1;
$L__BB2_17:
	setp.lt.s32 	%p42, %r24, %r42;
	and.pred  	%p43, %p72, %p42;
	selp.u32 	%r53, 1, 0, %p43;
	add.s32 	%r75, %r24, %r53;
	add.s32 	%r73, %r73, 4;
	add.s32 	%r72, %r72, 12;
	setp.ne.s32 	%p44, %r73, 0;
	mov.u32 	%r79, %r14;
	@%p44 bra 	$L__BB2_9;
$L__BB2_18:
	and.b32  	%r55, %r70, 3;
	setp.eq.s32 	%p45, %r55, 0;
	@%p45 bra 	$L__BB2_29;
	setp.eq.s32 	%p46, %r55, 1;
	@%p46 bra 	$L__BB2_25;
	add.s32 	%r56, %r79, %r69;
	mul.lo.s32 	%r57, %r56, 3;
	mul.wide.s32 	%rd24, %r57, 4;
	add.s64 	%rd6, %rd1, %rd24;
	ld.global.f32 	%f48, [%rd6];
	ld.global.f32 	%f49, [%rd6+4];
	sub.f32 	%f50, %f48, %f2;
	sub.f32 	%f51, %f49, %f3;
	abs.f32 	%f52, %f50;
	setp.geu.f32 	%p48, %f52, %f1;
	abs.f32 	%f53, %f51;
	setp.geu.f32 	%p49, %f53, %f1;
	mov.pred 	%p73, 0;
	or.pred  	%p50, %p48, %p49;
	@%p50 bra 	$L__BB2_22;
	ld.global.f32 	%f55, [%rd6+8];
	sub.f32 	%f56, %f55, %f4;
	abs.f32 	%f57, %f56;
	setp.lt.f32 	%p73, %f57, %f1;
$L__BB2_22:
	setp.lt.s32 	%p52, %r75, %r42;
	and.pred  	%p53, %p73, %p52;
	selp.u32 	%r58, 1, 0, %p53;
	add.s32 	%r31, %r75, %r58;
	ld.global.f32 	%f58, [%rd6+12];
	ld.global.f32 	%f59, [%rd6+16];
	ld.global.f32 	%f6, [%rd6+20];
	sub.f32 	%f60, %f58, %f2;
	sub.f32 	%f61, %f59, %f3;
	abs.f32 	%f62, %f60;
	setp.geu.f32 	%p54, %f62, %f1;
	abs.f32 	%f63, %f61;
	setp.geu.f32 	%p55, %f63, %f1;
	mov.pred 	%p74, 0;
	or.pred  	%p56, %p54, %p55;
	@%p56 bra 	$L__BB2_24;
	sub.f32 	%f65, %f6, %f4;
	abs.f32 	%f66, %f65;
	setp.lt.f32 	%p74, %f66, %f1;
$L__BB2_24:
	setp.lt.s32 	%p57, %r31, %r42;
	and.pred  	%p58, %p74, %p57;
	selp.u32 	%r59, 1, 0, %p58;
	add.s32 	%r75, %r31, %r59;
	add.s32 	%r79, %r79, 2;
$L__BB2_25:
	and.b32  	%r60, %r70, 1;
	setp.eq.b32 	%p59, %r60, 1;
	not.pred 	%p60, %p59;
	@%p60 bra 	$L__BB2_29;
	add.s32 	%r61, %r79, %r69;
	mul.lo.s32 	%r62, %r61, 3;
	mul.wide.s32 	%rd25, %r62, 4;
	add.s64 	%rd26, %rd1, %rd25;
	ld.global.f32 	%f67, [%rd26];
	ld.global.f32 	%f68, [%rd26+4];
	ld.global.f32 	%f69, [%rd26+8];
	sub.f32 	%f70, %f67, %f2;
	sub.f32 	%f71, %f68, %f3;
	sub.f32 	%f7, %f69, %f4;
	abs.f32 	%f72, %f70;
	setp.geu.f32 	%p62, %f72, %f1;
	abs.f32 	%f73, %f71;
	setp.geu.f32 	%p63, %f73, %f1;
	mov.pred 	%p75, 0;
	or.pred  	%p64, %p62, %p63;
	@%p64 bra 	$L__BB2_28;
	abs.f32 	%f75, %f7;
	setp.lt.f32 	%p75, %f75, %f1;
$L__BB2_28:
	setp.lt.s32 	%p65, %r75, %r42;
	and.pred  	%p66, %p75, %p65;
	selp.u32 	%r63, 1, 0, %p66;
	add.s32 	%r75, %r75, %r63;
$L__BB2_29:
	cvt.u64.u32 	%rd31, %r75;
$L__BB2_30:
	ld.param.u64 	%rd30, [_Z12count_cubeNNiiifiPKfS0_PKiS2_Pl_param_9];
	cvta.to.global.u64 	%rd27, %rd30;
	mul.wide.s32 	%rd28, %r16, 8;
	add.s64 	%rd29, %rd27, %rd28;
	st.global.u64 	[%rd29], %rd31;
	mov.u32 	%r64, %ntid.x;
	add.s32 	%r71, %r71, %r64;
	setp.lt.s32 	%p67, %r71, %r68;
	@%p67 bra 	$L__BB2_6;
$L__BB2_31:
	mov.u32 	%r65, %nctaid.x;
	add.s32 	%r66, %r66, %r65;
	setp.lt.s32 	%p68, %r66, %r41;
	@%p68 bra 	$L__BB2_2;
$L__BB2_32:
	ret;

}
	// .globl	_Z16build_cubeNN_idxiiifiPKfS0_PKiS2_PKlPi
.visible .entry _Z16build_cubeNN_idxiiifiPKfS0_PKiS2_PKlPi(
	.param .u32 _Z16build_cubeNN_idxiiifiPKfS0_PKiS2_PKlPi_param_0,
	.param .u32 _Z16build_cubeNN_idxiiifiPKfS0_PKiS2_PKlPi_param_1,
	.param .u32 _Z16build_cubeNN_idxiiifiPKfS0_PKiS2_PKlPi_param_2,
	.param .f32 _Z16build_cubeNN_idxiiifiPKfS0_PKiS2_PKlPi_param_3,
	.param .u32 _Z16build_cubeNN_idxiiifiPKfS0_PKiS2_PKlPi_param_4,
	.param .u64 .ptr .align 1 _Z16build_cubeNN_idxiiifiPKfS0_PKiS2_PKlPi_param_5,
	.param .u64 .ptr .align 1 _Z16build_cubeNN_idxiiifiPKfS0_PKiS2_PKlPi_param_6,
	.param .u64 .ptr .align 1 _Z16build_cubeNN_idxiiifiPKfS0_PKiS2_PKlPi_param_7,
	.param .u64 .ptr .align 1 _Z16build_cubeNN_idxiiifiPKfS0_PKiS2_PKlPi_param_8,
	.param .u64 .ptr .align 1 _Z16build_cubeNN_idxiiifiPKfS0_PKiS2_PKlPi_param_9,
	.param .u64 .ptr .align 1 _Z16build_cubeNN_idxiiifiPKfS0_PKiS2_PKlPi_param_10
)
{
	.reg .pred 	%p<42>;
	.reg .b32 	%r<81>;
	.reg .b32 	%f<56>;
	.reg .b64 	%rd<44>;

	ld.param.u32 	%r36, [_Z16build_cubeNN_idxiiifiPKfS0_PKiS2_PKlPi_param_0];
	ld.param.f32 	%f15, [_Z16build_cubeNN_idxiiifiPKfS0_PKiS2_PKlPi_param_3];
	ld.param.u32 	%r37, [_Z16build_cubeNN_idxiiifiPKfS0_PKiS2_PKlPi_param_4];
	ld.param.u64 	%rd10, [_Z16build_cubeNN_idxiiifiPKfS0_PKiS2_PKlPi_param_5];
	ld.param.u64 	%rd11, [_Z16build_cubeNN_idxiiifiPKfS0_PKiS2_PKlPi_param_7];
	ld.param.u64 	%rd12, [_Z16build_cubeNN_idxiiifiPKfS0_PKiS2_PKlPi_param_8];
	ld.param.u64 	%rd13, [_Z16build_cubeNN_idxiiifiPKfS0_PKiS2_PKlPi_param_9];
	ld.param.u64 	%rd14, [_Z16build_cubeNN_idxiiifiPKfS0_PKiS2_PKlPi_param_10];
	cvta.to.global.u64 	%rd1, %rd14;
	cvta.to.global.u64 	%rd2, %rd10;
	cvta.to.global.u64 	%rd3, %rd13;
	cvta.to.global.u64 	%rd4, %rd11;
	cvta.to.global.u64 	%rd5, %rd12;
	mov.u32 	%r67, %ctaid.x;
	setp.ge.s32 	%p7, %r67, %r36;
	@%p7 bra 	$L__BB3_27;
	mov.u32 	%r2, %tid.x;
	mul.f32 	%f1, %f15, 0f3F000000;
	cvt.rn.f32.s32 	%f16, %r37;
	div.rn.f32 	%f2, %f15, %f16;
$L__BB3_2:
	mul.wide.s32 	%rd15, %r67, 4;
	add.s64 	%rd16, %rd5, %rd15;
	ld.global.u32 	%r69, [%rd16];
	add.s64 	%rd17, %rd4, %rd15;
	ld.global.u32 	%r71, [%rd17];
	setp.lt.s32 	%p8, %r67, 1;
	mov.b32 	%r68, 0;
	mov.u32 	%r70, %r68;
	@%p8 bra 	$L__BB3_4;
	add.s32 	%r39, %r67, -1;
	mul.wide.u32 	%rd18, %r39, 4;
	add.s64 	%rd19, %rd5, %rd18;
	ld.global.u32 	%r68, [%rd19];
	sub.s32 	%r69, %r69, %r68;
	add.s64 	%rd20, %rd4, %rd18;
	ld.global.u32 	%r70, [%rd20];
	sub.s32 	%r71, %r71, %r70;
$L__BB3_4:
	setp.ge.s32 	%p9, %r2, %r69;
	@%p9 bra 	$L__BB3_26;
	and.b32  	%r14, %r71, 2147483646;
	mov.u32 	%r72, %r2;
$L__BB3_6:
	ld.param.u64 	%rd42, [_Z16build_cubeNN_idxiiifiPKfS0_PKiS2_PKlPi_param_6];
	add.s32 	%r16, %r72, %r68;
	mul.lo.s32 	%r40, %r16, 3;
	cvta.to.global.u64 	%rd22, %rd42;
	mul.wide.s32 	%rd23, %r40, 4;
	add.s64 	%rd24, %rd22, %rd23;
	ld.global.f32 	%f3, [%rd24];
	ld.global.f32 	%f4, [%rd24+4];
	ld.global.f32 	%f5, [%rd24+8];
	setp.lt.s32 	%p10, %r16, 1;
	mov.b64 	%rd43, 0;
	@%p10 bra 	$L__BB3_8;
	add.s32 	%r41, %r16, -1;
	mul.wide.u32 	%rd25, %r41, 8;
	add.s64 	%rd26, %rd3, %rd25;
	ld.global.u64 	%rd43, [%rd26];
$L__BB3_8:
	setp.lt.s32 	%p11, %r71, 1;
	mul.wide.s32 	%rd27, %r16, 8;
	add.s64 	%rd28, %rd3, %rd27;
	ld.global.u64 	%rd29, [%rd28];
	cvt.u32.u64 	%r42, %rd29;
	cvt.u32.u64 	%r43, %rd43;
	sub.s32 	%r17, %r42, %r43;
	@%p11 bra 	$L__BB3_25;
	setp.eq.s32 	%p12, %r71, 1;
	mov.b32 	%r79, 0;
	mov.u32 	%r77, %r79;
	@%p12 bra 	$L__BB3_20;
	and.b32  	%r46, %r71, 2147483646;
	neg.s32 	%r75, %r46;
	mul.lo.s32 	%r73, %r70, 3;
	mov.b32 	%r77, 0;
	mov.u32 	%r74, %r70;
$L__BB3_11:
	mul.wide.s32 	%rd30, %r73, 4;
	add.s64 	%rd8, %rd2, %rd30;
	ld.global.f32 	%f17, [%rd8];
	ld.global.f32 	%f18, [%rd8+4];
	ld.global.f32 	%f19, [%rd8+8];
	sub.f32 	%f6, %f17, %f3;
	sub.f32 	%f7, %f18, %f4;
	sub.f32 	%f8, %f19, %f5;
	abs.f32 	%f20, %f6;
	setp.geu.f32 	%p14, %f20, %f1;
	abs.f32 	%f21, %f7;
	setp.geu.f32 	%p15, %f21, %f1;
	mov.pred 	%p39, 0;
	or.pred  	%p16, %p14, %p15;
	@%p16 bra 	$L__BB3_13;
	abs.f32 	%f23, %f8;
	setp.lt.f32 	%p39, %f23, %f1;
$L__BB3_13:
	setp.ge.s32 	%p17, %r77, %r17;
	not.pred 	%p18, %p39;
	or.pred  	%p19, %p18, %p17;
	@%p19 bra 	$L__BB3_15;
	add.f32 	%f24, %f1, %f6;
	div.rn.f32 	%f25, %f24, %f2;
	cvt.rzi.s32.f32 	%r47, %f25;
	add.f32 	%f26, %f1, %f7;
	div.rn.f32 	%f27, %f26, %f2;
	cvt.rzi.s32.f32 	%r48, %f27;
	add.f32 	%f28, %f1, %f8;
	div.rn.f32 	%f29, %f28, %f2;
	cvt.rzi.s32.f32 	%r49, %f29;
	mad.lo.s32 	%r50, %r47, %r37, %r48;
	mad.lo.s32 	%r51, %r50, %r37, %r49;
	cvt.s64.s32 	%rd31, %r77;
	add.s64 	%rd32, %rd43, %rd31;
	mad.lo.s64 	%rd33, %rd32, 12, %rd1;
	st.global.u32 	[%rd33], %r16;
	st.global.u32 	[%rd33+4], %r74;
	st.global.u32 	[%rd33+8], %r51;
	add.s32 	%r77, %r77, 1;
$L__BB3_15:
	ld.global.f32 	%f30, [%rd8+12];
	ld.global.f32 	%f31, [%rd8+16];
	ld.global.f32 	%f32, [%rd8+20];
	sub.f32 	%f9, %f30, %f3;
	sub.f32 	%f10, %f31, %f4;
	sub.f32 	%f11, %f32, %f5;
	abs.f32 	%f33, %f9;
	setp.geu.f32 	%p21, %f33, %f1;
	abs.f32 	%f34, %f10;
	setp.geu.f32 	%p22, %f34, %f1;
	mov.pred 	%p40, 0;
	or.pred  	%p23, %p21, %p22;
	@%p23 bra 	$L__BB3_17;
	abs.f32 	%f36, %f11;
	setp.lt.f32 	%p40, %f36, %f1;
$L__BB3_17:
	setp.ge.s32 	%p24, %r77, %r17;
	not.pred 	%p25, %p40;
	or.pred  	%p26, %p25, %p24;
	@%p26 bra 	$L__BB3_19;
	add.f32 	%f37, %f1, %f9;
	div.rn.f32 	%f38, %f37, %f2;
	cvt.rzi.s32.f32 	%r52, %f38;
	add.f32 	%f39, %f1, %f10;
	div.rn.f32 	%f40, %f39, %f2;
	cvt.rzi.s32.f32 	%r53, %f40;
	add.f32 	%f41, %f1, %f11;
	div.rn.f32 	%f42, %f41, %f2;
	cvt.rzi.s32.f32 	%r54, %f42;
	mad.lo.s32 	%r55, %r52, %r37, %r53;
	mad.lo.s32 	%r56, %r55, %r37, %r54;
	cvt.s64.s32 	%rd34, %r77;
	add.s64 	%rd35, %rd43, %rd34;
	mad.lo.s64 	%rd36, %rd35, 12, %rd1;
	st.global.u32 	[%rd36], %r16;
	add.s32 	%r57, %r74, 1;
	st.global.u32 	[%rd36+4], %r57;
	st.global.u32 	[%rd36+8], %r56;
	add.s32 	%r77, %r77, 1;
$L__BB3_19:
	add.s32 	%r75, %r75, 2;
	add.s32 	%r74, %r74, 2;
	add.s32 	%r73, %r73, 6;
	setp.ne.s32 	%p27, %r75, 0;
	mov.u32 	%r79, %r14;
	@%p27 bra 	$L__BB3_11;
$L__BB3_20:
	and.b32  	%r58, %r71, 1;
	setp.eq.b32 	%p28, %r58, 1;
	not.pred 	%p29, %p28;
	@%p29 bra 	$L__BB3_25;
	add.s32 	%r33, %r79, %r70;
	mul.lo.s32 	%r59, %r33, 3;
	mul.wide.s32 	%rd37, %r59, 4;
	add.s64 	%rd38, %rd2, %rd37;
	ld.global.f32 	%f43, [%rd38];
	ld.global.f32 	%f44, [%rd38+4];
	ld.global.f32 	%f45, [%rd38+8];
	sub.f32 	%f12, %f43, %f3;
	sub.f32 	%f13, %f44, %f4;
	sub.f32 	%f14, %f45, %f5;
	abs.f32 	%f46, %f12;
	setp.geu.f32 	%p31, %f46, %f1;
	abs.f32 	%f47, %f13;
	setp.geu.f32 	%p32, %f47, %f1;
	mov.pred 	%p41, 0;
	or.pred  	%p33, %p31, %p32;
	@%p33 bra 	$L__BB3_23;
	abs.f32 	%f49, %f14;
	setp.lt.f32 	%p41, %f49, %f1;
$L__BB3_23:
	setp.ge.s32 	%p34, %r77, %r17;
	not.pred 	%p35, %p41;
	or.pred  	%p36, %p35, %p34;
	@%p36 bra 	$L__BB3_25;
	add.f32 	%f50, %f1, %f12;
	div.rn.f32 	%f51, %f50, %f2;
	cvt.rzi.s32.f32 	%r60, %f51;
	add.f32 	%f52, %f1, %f13;
	div.rn.f32 	%f53, %f52, %f2;
	cvt.rzi.s32.f32 	%r61, %f53;
	add.f32 	%f54, %f1, %f14;
	div.rn.f32 	%f55, %f54, %f2;
	cvt.rzi.s32.f32 	%r62, %f55;
	mad.lo.s32 	%r63, %r60, %r37, %r61;
	mad.lo.s32 	%r64, %r63, %r37, %r62;
	cvt.s64.s32 	%rd39, %r77;
	add.s64 	%rd40, %rd43, %rd39;
	mad.lo.s64 	%rd41, %rd40, 12, %rd1;
	st.global.u32 	[%rd41], %r16;
	st.global.u32 	[%rd41+4], %r33;
	st.global.u32 	[%rd41+8], %r64;
$L__BB3_25:
	mov.u32 	%r65, %ntid.x;
	add.s32 	%r72, %r72, %r65;
	setp.lt.s32 	%p37, %r72, %r69;
	@%p37 bra 	$L__BB3_6;
$L__BB3_26:
	mov.u32 	%r66, %nctaid.x;
	add.s32 	%r67, %r67, %r66;
	setp.lt.s32 	%p38, %r67, %r36;
	@%p38 bra 	$L__BB3_2;
$L__BB3_27:
	ret;

}
	// .globl	_Z9build_NN3iiiPKfS0_PKiS2_PiPf
.visible .entry _Z9build_NN3iiiPKfS0_PKiS2_PiPf(
	.param .u32 _Z9build_NN3iiiPKfS0_PKiS2_PiPf_param_0,
	.param .u32 _Z9build_NN3iiiPKfS0_PKiS2_PiPf_param_1,
	.param .u32 _Z9build_NN3iiiPKfS0_PKiS2_PiPf_param_2,
	.param .u64 .ptr .align 1 _Z9build_NN3iiiPKfS0_PKiS2_PiPf_param_3,
	.param .u64 .ptr .align 1 _Z9build_NN3iiiPKfS0_PKiS2_PiPf_param_4,
	.param .u64 .ptr .align 1 _Z9build_NN3iiiPKfS0_PKiS2_PiPf_param_5,
	.param .u64 .ptr .align 1 _Z9build_NN3iiiPKfS0_PKiS2_PiPf_param_6,
	.param .u64 .ptr .align 1 _Z9build_NN3iiiPKfS0_PKiS2_PiPf_param_7,
	.param .u64 .ptr .align 1 _Z9build_NN3iiiPKfS0_PKiS2_PiPf_param_8
)
{
	.reg .pred 	%p<33>;
	.reg .b32 	%r<138>;
	.reg .b32 	%f<151>;
	.reg .b64 	%rd<28>;

	ld.param.u32 	%r69, [_Z9build_NN3iiiPKfS0_PKiS2_PiPf_param_0];
	ld.param.u64 	%rd14, [_Z9build_NN3iiiPKfS0_PKiS2_PiPf_param_3];
	ld.param.u64 	%rd11, [_Z9build_NN3iiiPKfS0_PKiS2_PiPf_param_4];
	ld.param.u64 	%rd15, [_Z9build_NN3iiiPKfS0_PKiS2_PiPf_param_5];
	ld.param.u64 	%rd16, [_Z9build_NN3iiiPKfS0_PKiS2_PiPf_param_6];
	ld.param.u64 	%rd12, [_Z9build_NN3iiiPKfS0_PKiS2_PiPf_param_7];
	ld.param.u64 	%rd13, [_Z9build_NN3iiiPKfS0_PKiS2_PiPf_param_8];
	cvta.to.global.u64 	%rd1, %rd14;
	cvta.to.global.u64 	%rd2, %rd15;
	cvta.to.global.u64 	%rd3, %rd16;
	mov.u32 	%r101, %ctaid.x;
	setp.ge.s32 	%p1, %r101, %r69;
	@%p1 bra 	$L__BB4_37;
	mov.u32 	%r2, %tid.x;
	mov.u32 	%r3, %ntid.x;
	cvta.to.global.u64 	%rd4, %rd11;
	cvta.to.global.u64 	%rd5, %rd12;
	cvta.to.global.u64 	%rd6, %rd13;
$L__BB4_2:
	mul.wide.s32 	%rd17, %r101, 4;
	add.s64 	%rd18, %rd3, %rd17;
	ld.global.u32 	%r102, [%rd18];
	add.s64 	%rd19, %rd2, %rd17;
	ld.global.u32 	%r105, [%rd19];
	setp.lt.s32 	%p2, %r101, 1;
	mov.b32 	%r103, 0;
	mov.u32 	%r104, %r103;
	@%p2 bra 	$L__BB4_4;
	add.s32 	%r71, %r101, -1;
	mul.wide.u32 	%rd20, %r71, 4;
	add.s64 	%rd21, %rd3, %rd20;
	ld.global.u32 	%r103, [%rd21];
	sub.s32 	%r102, %r102, %r103;
	add.s64 	%rd22, %rd2, %rd20;
	ld.global.u32 	%r104, [%rd22];
	sub.s32 	%r105, %r105, %r104;
$L__BB4_4:
	setp.ge.s32 	%p3, %r2, %r102;
	@%p3 bra 	$L__BB4_36;
	and.b32  	%r15, %r105, 3;
	and.b32  	%r16, %r105, 2147483644;
	mov.u32 	%r106, %r2;
$L__BB4_6:
	setp.lt.s32 	%p4, %r105, 1;
	add.s32 	%r72, %r106, %r103;
	mul.lo.s32 	%r18, %r72, 3;
	mul.wide.s32 	%rd23, %r18, 4;
	add.s64 	%rd24, %rd4, %rd23;
	ld.global.f32 	%f1, [%rd24];
	ld.global.f32 	%f2, [%rd24+4];
	ld.global.f32 	%f3, [%rd24+8];
	@%p4 bra 	$L__BB4_35;
	setp.lt.u32 	%p5, %r105, 4;
	add.s64 	%rd7, %rd5, %rd23;
	add.s64 	%rd8, %rd6, %rd23;
	mov.f32 	%f134, 0f7F800000;
	mov.b32 	%r125, 0;
	mov.u32 	%r120, %r125;
	mov.u32 	%r123, %r125;
	mov.u32 	%r112, %r125;
	mov.f32 	%f137, %f134;
	mov.f32 	%f126, %f134;
	@%p5 bra 	$L__BB4_22;
	and.b32  	%r76, %r105, 2147483644;
	neg.s32 	%r109, %r76;
	mul.lo.s32 	%r107, %r104, 3;
	mov.f32 	%f134, 0f7F800000;
	mov.b32 	%r120, 0;
	mov.b32 	%r108, 1;
	mov.u32 	%r123, %r120;
	mov.u32 	%r112, %r120;
$L__BB4_9:
	add.s32 	%r27, %r108, -1;
	mul.wide.s32 	%rd26, %r107, 4;
	add.s64 	%rd9, %rd1, %rd26;
	ld.global.f32 	%f47, [%rd9];
	ld.global.f32 	%f48, [%rd9+4];
	ld.global.f32 	%f49, [%rd9+8];
	sub.f32 	%f50, %f47, %f1;
	sub.f32 	%f51, %f48, %f2;
	sub.f32 	%f52, %f49, %f3;
	mul.f32 	%f53, %f51, %f51;
	fma.rn.f32 	%f54, %f50, %f50, %f53;
	fma.rn.f32 	%f7, %f52, %f52, %f54;
	setp.lt.f32 	%p6, %f7, %f126;
	mov.f32 	%f131, %f7;
	mov.u32 	%r117, %r27;
	@%p6 bra 	$L__BB4_12;
	setp.lt.f32 	%p7, %f7, %f137;
	mov.f32 	%f131, %f126;
	mov.f32 	%f126, %f7;
	mov.u32 	%r117, %r112;
	mov.u32 	%r112, %r27;
	@%p7 bra 	$L__BB4_12;
	setp.lt.f32 	%p8, %f7, %f134;
	selp.f32 	%f8, %f7, %f134, %p8;
	selp.b32 	%r28, %r27, %r120, %p8;
	mov.f32 	%f126, %f137;
	mov.f32 	%f137, %f8;
	mov.u32 	%r112, %r123;
	mov.u32 	%r123, %r28;
$L__BB4_12:
	add.s32 	%r77, %r117, %r104;
	st.global.u32 	[%rd7], %r77;
	add.s32 	%r78, %r112, %r104;
	st.global.u32 	[%rd7+4], %r78;
	add.s32 	%r79, %r123, %r104;
	st.global.u32 	[%rd7+8], %r79;
	sqrt.rn.f32 	%f55, %f131;
	st.global.f32 	[%rd8], %f55;
	sqrt.rn.f32 	%f56, %f126;
	st.global.f32 	[%rd8+4], %f56;
	sqrt.rn.f32 	%f57, %f137;
	st.global.f32 	[%rd8+8], %f57;
	add.s32 	%r32, %r108, 2;
	ld.global.f32 	%f58, [%rd9+12];
	ld.global.f32 	%f59, [%rd9+16];
	ld.global.f32 	%f60, [%rd9+20];
	sub.f32 	%f61, %f58, %f1;
	sub.f32 	%f62, %f59, %f2;
	sub.f32 	%f63, %f60, %f3;
	mul.f32 	%f64, %f62, %f62;
	fma.rn.f32 	%f65, %f61, %f61, %f64;
	fma.rn.f32 	%f12, %f63, %f63, %f65;
	setp.lt.f32 	%p9, %f12, %f131;
	mov.f32 	%f134, %f12;
	mov.u32 	%r120, %r108;
	@%p9 bra 	$L__BB4_15;
	setp.lt.f32 	%p10, %f12, %f126;
	mov.f32 	%f134, %f131;
	mov.f32 	%f131, %f12;
	mov.u32 	%r120, %r117;
	mov.u32 	%r117, %r108;
	@%p10 bra 	$L__BB4_15;
	setp.lt.f32 	%p11, %f12, %f137;
	selp.f32 	%f13, %f12, %f137, %p11;
	selp.b32 	%r33, %r108, %r123, %p11;
	mov.f32 	%f131, %f126;
	mov.f32 	%f126, %f13;
	mov.u32 	%r117, %r112;
	mov.u32 	%r112, %r33;
$L__BB4_15:
	add.s32 	%r80, %r120, %r104;
	st.global.u32 	[%rd7], %r80;
	add.s32 	%r81, %r117, %r104;
	st.global.u32 	[%rd7+4], %r81;
	add.s32 	%r82, %r112, %r104;
	st.global.u32 	[%rd7+8], %r82;
	sqrt.rn.f32 	%f66, %f134;
	st.global.f32 	[%rd8], %f66;
	sqrt.rn.f32 	%f67, %f131;
	st.global.f32 	[%rd8+4], %f67;
	sqrt.rn.f32 	%f68, %f126;
	st.global.f32 	[%rd8+8], %f68;
	add.s32 	%r37, %r108, 1;
	ld.global.f32 	%f69, [%rd9+24];
	ld.global.f32 	%f70, [%rd9+28];
	ld.global.f32 	%f71, [%rd9+32];
	sub.f32 	%f72, %f69, %f1;
	sub.f32 	%f73, %f70, %f2;
	sub.f32 	%f74, %f71, %f3;
	mul.f32 	%f75, %f73, %f73;
	fma.rn.f32 	%f76, %f72, %f72, %f75;
	fma.rn.f32 	%f17, %f74, %f74, %f76;
	setp.lt.f32 	%p12, %f17, %f134;
	mov.f32 	%f137, %f17;
	mov.u32 	%r123, %r37;
	@%p12 bra 	$L__BB4_18;
	setp.lt.f32 	%p13, %f17, %f131;
	mov.f32 	%f137, %f134;
	mov.f32 	%f134, %f17;
	mov.u32 	%r123, %r120;
	mov.u32 	%r120, %r37;
	@%p13 bra 	$L__BB4_18;
	setp.lt.f32 	%p14, %f17, %f126;
	selp.f32 	%f18, %f17, %f126, %p14;
	selp.b32 	%r38, %r37, %r112, %p14;
	mov.f32 	%f134, %f131;
	mov.f32 	%f131, %f18;
	mov.u32 	%r120, %r117;
	mov.u32 	%r117, %r38;
$L__BB4_18:
	add.s32 	%r83, %r123, %r104;
	st.global.u32 	[%rd7], %r83;
	add.s32 	%r84, %r120, %r104;
	st.global.u32 	[%rd7+4], %r84;
	add.s32 	%r85, %r117, %r104;
	st.global.u32 	[%rd7+8], %r85;
	sqrt.rn.f32 	%f77, %f137;
	st.global.f32 	[%rd8], %f77;
	sqrt.rn.f32 	%f78, %f134;
	st.global.f32 	[%rd8+4], %f78;
	sqrt.rn.f32 	%f79, %f131;
	st.global.f32 	[%rd8+8], %f79;
	ld.global.f32 	%f80, [%rd9+36];
	ld.global.f32 	%f81, [%rd9+40];
	ld.global.f32 	%f82, [%rd9+44];
	sub.f32 	%f83, %f80, %f1;
	sub.f32 	%f84, %f81, %f2;
	sub.f32 	%f85, %f82, %f3;
	mul.f32 	%f86, %f84, %f84;
	fma.rn.f32 	%f87, %f83, %f83, %f86;
	fma.rn.f32 	%f22, %f85, %f85, %f87;
	setp.lt.f32 	%p15, %f22, %f137;
	mov.f32 	%f126, %f22;
	mov.u32 	%r112, %r32;
	@%p15 bra 	$L__BB4_21;
	setp.lt.f32 	%p16, %f22, %f134;
	mov.f32 	%f126, %f137;
	mov.f32 	%f137, %f22;
	mov.u32 	%r112, %r123;
	mov.u32 	%r123, %r32;
	@%p16 bra 	$L__BB4_21;
	setp.lt.f32 	%p17, %f22, %f131;
	selp.f32 	%f23, %f22, %f131, %p17;
	selp.b32 	%r42, %r32, %r117, %p17;
	mov.f32 	%f137, %f134;
	mov.f32 	%f134, %f23;
	mov.u32 	%r123, %r120;
	mov.u32 	%r120, %r42;
$L__BB4_21:
	add.s32 	%r86, %r112, %r104;
	st.global.u32 	[%rd7], %r86;
	add.s32 	%r87, %r123, %r104;
	st.global.u32 	[%rd7+4], %r87;
	add.s32 	%r88, %r120, %r104;
	st.global.u32 	[%rd7+8], %r88;
	sqrt.rn.f32 	%f88, %f126;
	st.global.f32 	[%rd8], %f88;
	sqrt.rn.f32 	%f89, %f137;
	st.global.f32 	[%rd8+4], %f89;
	sqrt.rn.f32 	%f90, %f134;
	st.global.f32 	[%rd8+8], %f90;
	add.s32 	%r109, %r109, 4;
	add.s32 	%r108, %r108, 4;
	add.s32 	%r107, %r107, 12;
	setp.ne.s32 	%p18, %r109, 0;
	mov.u32 	%r125, %r16;
	@%p18 bra 	$L__BB4_9;
$L__BB4_22:
	setp.eq.s32 	%p19, %r15, 0;
	@%p19 bra 	$L__BB4_35;
	add.s32 	%r89, %r125, %r104;
	mul.lo.s32 	%r90, %r89, 3;
	mul.wide.s32 	%rd27, %r90, 4;
	add.s64 	%rd10, %rd1, %rd27;
	ld.global.f32 	%f91, [%rd10];
	ld.global.f32 	%f92, [%rd10+4];
	ld.global.f32 	%f93, [%rd10+8];
	sub.f32 	%f94, %f91, %f1;
	sub.f32 	%f95, %f92, %f2;
	sub.f32 	%f96, %f93, %f3;
	mul.f32 	%f97, %f95, %f95;
	fma.rn.f32 	%f98, %f94, %f94, %f97;
	fma.rn.f32 	%f30, %f96, %f96, %f98;
	setp.lt.f32 	%p20, %f30, %f126;
	mov.f32 	%f146, %f30;
	mov.u32 	%r133, %r125;
	@%p20 bra 	$L__BB4_26;
	setp.lt.f32 	%p21, %f30, %f137;
	mov.f32 	%f146, %f126;
	mov.f32 	%f126, %f30;
	mov.u32 	%r133, %r112;
	mov.u32 	%r112, %r125;
	@%p21 bra 	$L__BB4_26;
	setp.lt.f32 	%p22, %f30, %f134;
	selp.f32 	%f31, %f30, %f134, %p22;
	selp.b32 	%r53, %r125, %r120, %p22;
	mov.f32 	%f126, %f137;
	mov.f32 	%f137, %f31;
	mov.u32 	%r112, %r123;
	mov.u32 	%r123, %r53;
$L__BB4_26:
	setp.eq.s32 	%p23, %r15, 1;
	add.s32 	%r91, %r133, %r104;
	st.global.u32 	[%rd7], %r91;
	add.s32 	%r92, %r112, %r104;
	st.global.u32 	[%rd7+4], %r92;
	add.s32 	%r93, %r123, %r104;
	st.global.u32 	[%rd7+8], %r93;
	sqrt.rn.f32 	%f99, %f146;
	st.global.f32 	[%rd8], %f99;
	sqrt.rn.f32 	%f100, %f126;
	st.global.f32 	[%rd8+4], %f100;
	sqrt.rn.f32 	%f101, %f137;
	st.global.f32 	[%rd8+8], %f101;
	add.s32 	%r57, %r125, 1;
	@%p23 bra 	$L__BB4_35;
	ld.global.f32 	%f102, [%rd10+12];
	ld.global.f32 	%f103, [%rd10+16];
	ld.global.f32 	%f104, [%rd10+20];
	sub.f32 	%f105, %f102, %f1;
	sub.f32 	%f106, %f103, %f2;
	sub.f32 	%f107, %f104, %f3;
	mul.f32 	%f108, %f106, %f106;
	fma.rn.f32 	%f109, %f105, %f105, %f108;
	fma.rn.f32 	%f35, %f107, %f107, %f109;
	setp.lt.f32 	%p24, %f35, %f146;
	mov.f32 	%f149, %f35;
	mov.u32 	%r136, %r57;
	@%p24 bra 	$L__BB4_30;
	setp.lt.f32 	%p25, %f35, %f126;
	mov.f32 	%f149, %f146;
	mov.f32 	%f146, %f35;
	mov.u32 	%r136, %r133;
	mov.u32 	%r133, %r57;
	@%p25 bra 	$L__BB4_30;
	setp.lt.f32 	%p26, %f35, %f137;
	selp.f32 	%f36, %f35, %f137, %p26;
	selp.b32 	%r58, %r57, %r123, %p26;
	mov.f32 	%f146, %f126;
	mov.f32 	%f126, %f36;
	mov.u32 	%r133, %r112;
	mov.u32 	%r112, %r58;
$L__BB4_30:
	setp.eq.s32 	%p27, %r15, 2;
	add.s32 	%r94, %r136, %r104;
	st.global.u32 	[%rd7], %r94;
	add.s32 	%r95, %r133, %r104;
	st.global.u32 	[%rd7+4], %r95;
	add.s32 	%r96, %r112, %r104;
	st.global.u32 	[%rd7+8], %r96;
	sqrt.rn.f32 	%f110, %f149;
	st.global.f32 	[%rd8], %f110;
	sqrt.rn.f32 	%f111, %f146;
	st.global.f32 	[%rd8+4], %f111;
	sqrt.rn.f32 	%f112, %f126;
	st.global.f32 	[%rd8+8], %f112;
	add.s32 	%r62, %r125, 2;
	@%p27 bra 	$L__BB4_35;
	ld.global.f32 	%f113, [%rd10+24];
	ld.global.f32 	%f114, [%rd10+28];
	ld.global.f32 	%f115, [%rd10+32];
	sub.f32 	%f116, %f113, %f1;
	sub.f32 	%f117, %f114, %f2;
	sub.f32 	%f118, %f115, %f3;
	mul.f32 	%f119, %f117, %f117;
	fma.rn.f32 	%f120, %f116, %f116, %f119;
	fma.rn.f32 	%f40, %f118, %f118, %f120;
	setp.lt.f32 	%p28, %f40, %f149;
	mov.f32 	%f148, %f40;
	mov.u32 	%r135, %r62;
	@%p28 bra 	$L__BB4_34;
	setp.lt.f32 	%p29, %f40, %f146;
	mov.f32 	%f148, %f149;
	mov.f32 	%f149, %f40;
	mov.u32 	%r135, %r136;
	mov.u32 	%r136, %r62;
	@%p29 bra 	$L__BB4_34;
	setp.lt.f32 	%p30, %f40, %f126;
	selp.f32 	%f41, %f40, %f126, %p30;
	selp.b32 	%r63, %r62, %r112, %p30;
	mov.f32 	%f149, %f146;
	mov.f32 	%f146, %f41;
	mov.u32 	%r136, %r133;
	mov.u32 	%r133, %r63;
$L__BB4_34:
	add.s32 	%r97, %r135, %r104;
	st.global.u32 	[%rd7], %r97;
	add.s32 	%r98, %r136, %r104;
	st.global.u32 	[%rd7+4], %r98;
	add.s32 	%r99, %r133, %r104;
	st.global.u32 	[%rd7+8], %r99;
	sqrt.rn.f32 	%f121, %f148;
	st.global.f32 	[%rd8], %f121;
	sqrt.rn.f32 	%f122, %f149;
	st.global.f32 	[%rd8+4], %f122;
	sqrt.rn.f32 	%f123, %f146;
	st.global.f32 	[%rd8+8], %f123;
$L__BB4_35:
	add.s32 	%r106, %r106, %r3;
	setp.lt.s32 	%p31, %r106, %r102;
	@%p31 bra 	$L__BB4_6;
$L__BB4_36:
	mov.u32 	%r100, %nctaid.x;
	add.s32 	%r101, %r101, %r100;
	setp.lt.s32 	%p32, %r101, %r69;
	@%p32 bra 	$L__BB4_2;
$L__BB4_37:
	ret;

}
	// .globl	_ZN3cub18CUB_300001_SM_10006detail11EmptyKernelIvEEvv
.visible .entry _ZN3cub18CUB_300001_SM_10006detail11EmptyKernelIvEEvv()
{


	ret;

}
	// .globl	_ZN3cub18CUB_300001_SM_10006detail4scan20DeviceScanInitKernelINS0_13ScanTileStateIlLb1EEEEEvT_i
.visible .entry _ZN3cub18CUB_300001_SM_10006detail4scan20DeviceScanInitKernelINS0_13ScanTileStateIlLb1EEEEEvT_i(
	.param .align 8 .b8 _ZN3cub18CUB_300001_SM_10006detail4scan20DeviceScanInitKernelINS0_13ScanTileStateIlLb1EEEEEvT_i_param_0[8],
	.param .u32 _ZN3cub18CUB_300001_SM_10006detail4scan20DeviceScanInitKernelINS0_13ScanTileStateIlLb1EEEEEvT_i_param_1
)
{
	.reg .pred 	%p<5>;
	.reg .b32 	%r<7>;
	.reg .b64 	%rd<10>;

	ld.param.u64 	%rd2, [_ZN3cub18CUB_300001_SM_10006detail4scan20DeviceScanInitKernelINS0_13ScanTileStateIlLb1EEEEEvT_i_param_0];
	ld.param.u32 	%r4, [_ZN3cub18CUB_300001_SM_10006detail4scan20DeviceScanInitKernelINS0_13ScanTileStateIlLb1EEEEEvT_i_param_1];
	cvta.to.global.u64 	%rd1, %rd2;
	mov.u32 	%r1, %ctaid.x;
	mov.u32 	%r5, %ntid.x;
	mov.u32 	%r2, %tid.x;
	mad.lo.s32 	%r3, %r1, %r5, %r2;
	setp.ge.s32 	%p1, %r3, %r4;
	@%p1 bra 	$L__BB6_2;
	mul.wide.s32 	%rd3, %r3, 16;
	add.s64 	%rd4, %rd1, %rd3;
	mov.b64 	%rd5, 0;
	mov.b64 	%rd6, 99;
	st.global.v2.u64 	[%rd4+512], {%rd6, %rd5};
$L__BB6_2:
	setp.ne.s32 	%p2, %r1, 0;
	setp.gt.u32 	%p3, %r2, 31;
	or.pred  	%p4, %p2, %p3;
	@%p4 bra 	$L__BB6_4;
	mul.wide.u32 	%rd7, %r2, 16;
	add.s64 	%rd8, %rd1, %rd7;
	mov.b64 	%rd9, 0;
	st.global.v2.u64 	[%rd8], {%rd9, %rd9};
$L__BB6_4:
	ret;

}
	// .globl	_ZN3cub18CUB_300001_SM_10006detail4scan16DeviceScanKernelINS2_10policy_hubIllljN4cuda3std3__44plusIvEEE10Policy1000EN6thrust24THRUST_300001_SM_1000_NS10device_ptrIlEESF_NS0_13ScanTileStateIlLb1EEES9_NS0_8NullTypeEjlLb0ESI_EEvT0_T1_T2_iT3_T4_T5_
.visible .entry _ZN3cub18CUB_300001_SM_10006detail4scan16DeviceScanKernelINS2_10policy_hubIllljN4cuda3std3__44plusIvEEE10Policy1000EN6thrust24THRUST_300001_SM_1000_NS10device_ptrIlEESF_NS0_13ScanTileStateIlLb1EEES9_NS0_8NullTypeEjlLb0ESI_EEvT0_T1_T2_iT3_T4_T5_(
	.param .align 8 .b8 _ZN3cub18CUB_300001_SM_10006detail4scan16DeviceScanKernelINS2_10policy_hubIllljN4cuda3std3__44plusIvEEE10Policy1000EN6thrust24THRUST_300001_SM_1000_NS10device_ptrIlEESF_NS0_13ScanTileStateIlLb1EEES9_NS0_8NullTypeEjlLb0ESI_EEvT0_T1_T2_iT3_T4_T5__param_0[8],
	.param .align 8 .b8 _ZN3cub18CUB_300001_SM_10006detail4scan16DeviceScanKernelINS2_10policy_hubIllljN4cuda3std3__44plusIvEEE10Policy1000EN6thrust24THRUST_300001_SM_1000_NS10device_ptrIlEESF_NS0_13ScanTileStateIlLb1EEES9_NS0_8NullTypeEjlLb0ESI_EEvT0_T1_T2_iT3_T4_T5__param_1[8],
	.param .align 8 .b8 _ZN3cub18CUB_300001_SM_10006detail4scan16DeviceScanKernelINS2_10policy_hubIllljN4cuda3std3__44plusIvEEE10Policy1000EN6thrust24THRUST_300001_SM_1000_NS10device_ptrIlEESF_NS0_13ScanTileStateIlLb1EEES9_NS0_8NullTypeEjlLb0ESI_EEvT0_T1_T2_iT3_T4_T5__param_2[8],
	.param .u32 _ZN3cub18CUB_300001_SM_10006detail4scan16DeviceScanKernelINS2_10policy_hubIllljN4cuda3std3__44plusIvEEE10Policy1000EN6thrust24THRUST_300001_SM_1000_NS10device_ptrIlEESF_NS0_13ScanTileStateIlLb1EEES9_NS0_8NullTypeEjlLb0ESI_EEvT0_T1_T2_iT3_T4_T5__param_3,
	.param .align 1 .b8 _ZN3cub18CUB_300001_SM_10006detail4scan16DeviceScanKernelINS2_10policy_hubIllljN4cuda3std3__44plusIvEEE10Policy1000EN6thrust24THRUST_300001_SM_1000_NS10device_ptrIlEESF_NS0_13ScanTileStateIlLb1EEES9_NS0_8NullTypeEjlLb0ESI_EEvT0_T1_T2_iT3_T4_T5__param_4[1],
	.param .align 1 .b8 _ZN3cub18CUB_300001_SM_10006detail4scan16DeviceScanKernelINS2_10policy_hubIllljN4cuda3std3__44plusIvEEE10Policy1000EN6thrust24THRUST_300001_SM_1000_NS10device_ptrIlEESF_NS0_13ScanTileStateIlLb1EEES9_NS0_8NullTypeEjlLb0ESI_EEvT0_T1_T2_iT3_T4_T5__param_5[1],
	.param .u32 _ZN3cub18CUB_300001_SM_10006detail4scan16DeviceScanKernelINS2_10policy_hubIllljN4cuda3std3__44plusIvEEE10Policy1000EN6thrust24THRUST_300001_SM_1000_NS10device_ptrIlEESF_NS0_13ScanTileStateIlLb1EEES9_NS0_8NullTypeEjlLb0ESI_EEvT0_T1_T2_iT3_T4_T5__param_6
)
.maxntid 416
{
	.reg .pred 	%p<162>;
	.reg .b32 	%r<700>;
	.reg .b64 	%rd<590>;
	// demoted variable
	.shared .align 16 .b8 _ZZN3cub18CUB_300001_SM_10006detail4scan16DeviceScanKernelINS2_10policy_hubIllljN4cuda3std3__44plusIvEEE10Policy1000EN6thrust24THRUST_300001_SM_1000_NS10device_ptrIlEESF_NS0_13ScanTileStateIlLb1EEES9_NS0_8NullTypeEjlLb0ESI_EEvT0_T1_T2_iT3_T4_T5_E12temp_storage[36624];
	ld.param.u64 	%rd1, [_ZN3cub18CUB_300001_SM_10006detail4scan16DeviceScanKernelINS2_10policy_hubIllljN4cuda3std3__44plusIvEEE10Policy1000EN6thrust24THRUST_300001_SM_1000_NS10device_ptrIlEESF_NS0_13ScanTileStateIlLb1EEES9_NS0_8NullTypeEjlLb0ESI_EEvT0_T1_T2_iT3_T4_T5__param_2];
	ld.param.u64 	%rd128, [_ZN3cub18CUB_300001_SM_10006detail4scan16DeviceScanKernelINS2_10policy_hubIllljN4cuda3std3__44plusIvEEE10Policy1000EN6thrust24THRUST_300001_SM_1000_NS10device_ptrIlEESF_NS0_13ScanTileStateIlLb1EEES9_NS0_8NullTypeEjlLb0ESI_EEvT0_T1_T2_iT3_T4_T5__param_1];
	ld.param.u64 	%rd129, [_ZN3cub18CUB_300001_SM_10006detail4scan16DeviceScanKernelINS2_10policy_hubIllljN4cuda3std3__44plusIvEEE10Policy1000EN6thrust24THRUST_300001_SM_1000_NS10device_ptrIlEESF_NS0_13ScanTileStateIlLb1EEES9_NS0_8NullTypeEjlLb0ESI_EEvT0_T1_T2_iT3_T4_T5__param_0];
	ld.param.u32 	%r47, [_ZN3cub18CUB_300001_SM_10006detail4scan16DeviceScanKernelINS2_10policy_hubIllljN4cuda3std3__44plusIvEEE10Policy1000EN6thrust24THRUST_300001_SM_1000_NS10device_ptrIlEESF_NS0_13ScanTileStateIlLb1EEES9_NS0_8NullTypeEjlLb0ESI_EEvT0_T1_T2_iT3_T4_T5__param_3];
	ld.param.u32 	%r48, [_ZN3cub18CUB_300001_SM_10006detail4scan16DeviceScanKernelINS2_10policy_hubIllljN4cuda3std3__44plusIvEEE10Policy1000EN6thrust24THRUST_300001_SM_1000_NS10device_ptrIlEESF_NS0_13ScanTileStateIlLb1EEES9_NS0_8NullTypeEjlLb0ESI_EEvT0_T1_T2_iT3_T4_T5__param_6];
	cvta.to.global.u64 	%rd2, %rd129;
	cvta.to.global.u64 	%rd3, %rd128;
	mov.u32 	%r49, %ctaid.x;
	add.s32 	%r686, %r47, %r49;
	mul.lo.s32 	%r2, %r686, 4576;
	sub.s32 	%r3, %r48, %r2;
	setp.lt.u32 	%p1, %r3, 4577;
	@%p1 bra 	$L__BB7_26;
	cvt.u64.u32 	%rd338, %r2;
	mov.u32 	%r4, %tid.x;
	and.b32  	%r403, %r4, 31;
	and.b32  	%r404, %r4, 992;
	mul.lo.s32 	%r405, %r404, 11;
	or.b32  	%r406, %r405, %r403;
	cvt.u64.u32 	%rd339, %r406;
	add.s64 	%rd340, %rd339, %rd338;
	shl.b64 	%rd341, %rd340, 3;
	add.s64 	%rd342, %rd2, %rd341;
	ld.global.u64 	%rd343, [%rd342];
	ld.global.u64 	%rd344, [%rd342+256];
	ld.global.u64 	%rd345, [%rd342+512];
	ld.global.u64 	%rd346, [%rd342+768];
	ld.global.u64 	%rd347, [%rd342+1024];
	ld.global.u64 	%rd348, [%rd342+1280];
	ld.global.u64 	%rd349, [%rd342+1536];
	ld.global.u64 	%rd350, [%rd342+1792];
	ld.global.u64 	%rd351, [%rd342+2048];
	ld.global.u64 	%rd352, [%rd342+2304];
	ld.global.u64 	%rd353, [%rd342+2560];
	// begin inline asm
	mov.u32 %r402, %laneid;
	// end inline asm
	shr.u32 	%r6, %r4, 5;
	mad.lo.s32 	%r407, %r6, 352, %r402;
	shl.b32 	%r408, %r407, 3;
	mov.u32 	%r409, _ZZN3cub18CUB_300001_SM_10006detail4scan16DeviceScanKernelINS2_10policy_hubIllljN4cuda3std3__44plusIvEEE10Policy1000EN6thrust24THRUST_300001_SM_1000_NS10device_ptrIlEESF_NS0_13ScanTileStateIlLb1EEES9_NS0_8NullTypeEjlLb0ESI_EEvT0_T1_T2_iT3_T4_T5_E12temp_storage;
	add.s32 	%r7, %r409, %r408;
	st.shared.u64 	[%r7], %rd343;
	st.shared.u64 	[%r7+256], %rd344;
	st.shared.u64 	[%r7+512], %rd345;
	st.shared.u64 	[%r7+768], %rd346;
	st.shared.u64 	[%r7+1024], %rd347;
	st.shared.u64 	[%r7+1280], %rd348;
	st.shared.u64 	[%r7+1536], %rd349;
	st.shared.u64 	[%r7+1792], %rd350;
	st.shared.u64 	[%r7+2048], %rd351;
	st.shared.u64 	[%r7+2304], %rd352;
	st.shared.u64 	[%r7+2560], %rd353;
	bar.warp.sync 	-1;
	mad.lo.s32 	%r8, %r402, 80, %r7;
	ld.shared.u64 	%rd4, [%r8];
	ld.shared.u64 	%rd5, [%r8+8];
	ld.shared.u64 	%rd6, [%r8+16];
	ld.shared.u64 	%rd7, [%r8+24];
	ld.shared.u64 	%rd8, [%r8+32];
	ld.shared.u64 	%rd9, [%r8+40];
	ld.shared.u64 	%rd10, [%r8+48];
	ld.shared.u64 	%rd11, [%r8+56];
	ld.shared.u64 	%rd12, [%r8+64];
	ld.shared.u64 	%rd13, [%r8+72];
	ld.shared.u64 	%rd14, [%r8+80];
	bar.sync 	0;
	setp.ne.s32 	%p94, %r686, 0;
	@%p94 bra 	$L__BB7_6;
	add.s64 	%rd472, %rd5, %rd4;
	add.s64 	%rd473, %rd6, %rd472;
	add.s64 	%rd474, %rd7, %rd473;
	add.s64 	%rd475, %rd8, %rd474;
	add.s64 	%rd476, %rd9, %rd475;
	add.s64 	%rd477, %rd10, %rd476;
	add.s64 	%rd478, %rd11, %rd477;
	add.s64 	%rd479, %rd12, %rd478;
	add.s64 	%rd480, %rd13, %rd479;
	add.s64 	%rd15, %rd14, %rd480;
	mov.b64 	{%r618, %r623}, %rd15;
	mov.b32 	%r624, 1;
	mov.b32 	%r665, 0;
	mov.b32 	%r666, -1;
	// begin inline asm
	shfl.sync.up.b32 %r617, %r618, %r624, %r665, %r666;
	// end inline asm
	// begin inline asm
	shfl.sync.up.b32 %r622, %r623, %r624, %r665, %r666;
	// end inline asm
	mov.b64 	%rd481, {%r617, %r622};
	setp.lt.s32 	%p142, %r402, 1;
	selp.b64 	%rd482, 0, %rd481, %p142;
	add.s64 	%rd483, %rd482, %rd15;
	mov.b64 	{%r628, %r633}, %rd483;
	mov.b32 	%r634, 2;
	// begin inline asm
	shfl.sync.up.b32 %r627, %r628, %r634, %r665, %r666;
	// end inline asm
	// begin inline asm
	shfl.sync.up.b32 %r632, %r633, %r634, %r665, %r666;
	// end inline asm
	mov.b64 	%rd484, {%r627, %r632};
	setp.lt.s32 	%p143, %r402, 2;
	selp.b64 	%rd485, 0, %rd484, %p143;
	add.s64 	%rd486, %rd485, %rd483;
	mov.b64 	{%r638, %r643}, %rd486;
	mov.b32 	%r644, 4;
	// begin inline asm
	shfl.sync.up.b32 %r637, %r638, %r644, %r665, %r666;
	// end inline asm
	// begin inline asm
	shfl.sync.up.b32 %r642, %r643, %r644, %r665, %r666;
	// end inline asm
	mov.b64 	%rd487, {%r637, %r642};
	setp.lt.s32 	%p144, %r402, 4;
	selp.b64 	%rd488, 0, %rd487, %p144;
	add.s64 	%rd489, %rd488, %rd486;
	mov.b64 	{%r648, %r653}, %rd489;
	mov.b32 	%r654, 8;
	// begin inline asm
	shfl.sync.up.b32 %r647, %r648, %r654, %r665, %r666;
	// end inline asm
	// begin inline asm
	shfl.sync.up.b32 %r652, %r653, %r654, %r665, %r666;
	// end inline asm
	mov.b64 	%rd490, {%r647, %r652};
	setp.lt.s32 	%p145, %r402, 8;
	selp.b64 	%rd491, 0, %rd490, %p145;
	add.s64 	%rd492, %rd491, %rd489;
	mov.b64 	{%r658, %r663}, %rd492;
	mov.b32 	%r664, 16;
	// begin inline asm
	shfl.sync.up.b32 %r657, %r658, %r664, %r665, %r666;
	// end inline asm
	// begin inline asm
	shfl.sync.up.b32 %r662, %r663, %r664, %r665, %r666;
	// end inline asm
	mov.b64 	%rd493, {%r657, %r662};
	setp.lt.s32 	%p146, %r402, 16;
	selp.b64 	%rd494, 0, %rd493, %p146;
	add.s64 	%rd16, %rd494, %rd492;
	setp.ne.s32 	%p147, %r402, 31;
	@%p147 bra 	$L__BB7_4;
	shl.b32 	%r667, %r6, 3;
	add.s32 	%r669, %r409, %r667;
	st.shared.u64 	[%r669+32], %rd16;
$L__BB7_4:
	sub.s64 	%rd495, %rd16, %rd15;
	bar.sync 	0;
	ld.shared.v2.u64 	{%rd496, %rd497}, [_ZZN3cub18CUB_300001_SM_10006detail4scan16DeviceScanKernelINS2_10policy_hubIllljN4cuda3std3__44plusIvEEE10Policy1000EN6thrust24THRUST_300001_SM_1000_NS10device_ptrIlEESF_NS0_13ScanTileStateIlLb1EEES9_NS0_8NullTypeEjlLb0ESI_EEvT0_T1_T2_iT3_T4_T5_E12temp_storage+32];
	add.s64 	%rd498, %rd497, %rd496;
	setp.eq.s32 	%p148, %r6, 2;
	selp.b64 	%rd499, %rd498, %rd496, %p148;
	ld.shared.v2.u64 	{%rd500, %rd501}, [_ZZN3cub18CUB_300001_SM_10006detail4scan16DeviceScanKernelINS2_10policy_hubIllljN4cuda3std3__44plusIvEEE10Policy1000EN6thrust24THRUST_300001_SM_1000_NS10device_ptrIlEESF_NS0_13ScanTileStateIlLb1EEES9_NS0_8NullTypeEjlLb0ESI_EEvT0_T1_T2_iT3_T4_T5_E12temp_storage+48];
	add.s64 	%rd502, %rd498, %rd500;
	setp.eq.s32 	%p149, %r6, 3;
	selp.b64 	%rd503, %rd502, %rd499, %p149;
	add.s64 	%rd504, %rd502, %rd501;
	setp.eq.s32 	%p150, %r6, 4;
	selp.b64 	%rd505, %rd504, %rd503, %p150;
	ld.shared.v2.u64 	{%rd506, %rd507}, [_ZZN3cub18CUB_300001_SM_10006detail4scan16DeviceScanKernelINS2_10policy_hubIllljN4cuda3std3__44plusIvEEE10Policy1000EN6thrust24THRUST_300001_SM_1000_NS10device_ptrIlEESF_NS0_13ScanTileStateIlLb1EEES9_NS0_8NullTypeEjlLb0ESI_EEvT0_T1_T2_iT3_T4_T5_E12temp_storage+64];
	add.s64 	%rd508, %rd504, %rd506;
	setp.eq.s32 	%p151, %r6, 5;
	selp.b64 	%rd509, %rd508, %rd505, %p151;
	add.s64 	%rd510, %rd508, %rd507;
	setp.eq.s32 	%p152, %r6, 6;
	selp.b64 	%rd511, %rd510, %rd509, %p152;
	ld.shared.v2.u64 	{%rd512, %rd513}, [_ZZN3cub18CUB_300001_SM_10006detail4scan16DeviceScanKernelINS2_10policy_hubIllljN4cuda3std3__44plusIvEEE10Policy1000EN6thrust24THRUST_300001_SM_1000_NS10device_ptrIlEESF_NS0_13ScanTileStateIlLb1EEES9_NS0_8NullTypeEjlLb0ESI_EEvT0_T1_T2_iT3_T4_T5_E12temp_storage+80];
	add.s64 	%rd514, %rd510, %rd512;
	setp.eq.s32 	%p153, %r6, 7;
	selp.b64 	%rd515, %rd514, %rd511, %p153;
	add.s64 	%rd516, %rd514, %rd513;
	setp.eq.s32 	%p154, %r6, 8;
	selp.b64 	%rd517, %rd516, %rd515, %p154;
	ld.shared.v2.u64 	{%rd518, %rd519}, [_ZZN3cub18CUB_300001_SM_10006detail4scan16DeviceScanKernelINS2_10policy_hubIllljN4cuda3std3__44plusIvEEE10Policy1000EN6thrust24THRUST_300001_SM_1000_NS10device_ptrIlEESF_NS0_13ScanTileStateIlLb1EEES9_NS0_8NullTypeEjlLb0ESI_EEvT0_T1_T2_iT3_T4_T5_E12temp_storage+96];
	add.s64 	%rd520, %rd516, %rd518;
	setp.eq.s32 	%p155, %r6, 9;
	selp.b64 	%rd521, %rd520, %rd517, %p155;
	add.s64 	%rd522, %rd520, %rd519;
	setp.eq.s32 	%p156, %r6, 10;
	selp.b64 	%rd523, %rd522, %rd521, %p156;
	ld.shared.v2.u64 	{%rd524, %rd525}, [_ZZN3cub18CUB_300001_SM_10006detail4scan16DeviceScanKernelINS2_10policy_hubIllljN4cuda3std3__44plusIvEEE10Policy1000EN6thrust24THRUST_300001_SM_1000_NS10device_ptrIlEESF_NS0_13ScanTileStateIlLb1EEES9_NS0_8NullTypeEjlLb0ESI_EEvT0_T1_T2_iT3_T4_T5_E12temp_storage+112];
	add.s64 	%rd526, %rd522, %rd524;
	setp.eq.s32 	%p157, %r6, 11;
	selp.b64 	%rd527, %rd526, %rd523, %p157;
	add.s64 	%rd17, %rd526, %rd525;
	setp.eq.s32 	%p158, %r6, 12;
	selp.b64 	%rd528, %rd17, %rd527, %p158;
	setp.lt.u32 	%p159, %r4, 32;
	setp.eq.s32 	%p160, %r402, 0;
	selp.b64 	%rd529, 0, %rd495, %p160;
	add.s64 	%rd530, %rd528, %rd529;
	selp.b64 	%rd570, %rd495, %rd530, %p159;
	setp.ne.s32 	%p161, %r4, 0;
	@%p161 bra 	$L__BB7_25;
	ld.shared.u64 	%rd535, [_ZZN3cub18CUB_300001_SM_10006detail4scan16DeviceScanKernelINS2_10policy_hubIllljN4cuda3std3__44plusIvEEE10Policy1000EN6thrust24THRUST_300001_SM_1000_NS10device_ptrIlEESF_NS0_13ScanTileStateIlLb1EEES9_NS0_8NullTypeEjlLb0ESI_EEvT0_T1_T2_iT3_T4_T5_E12temp_storage+128];
	add.s64 	%rd531, %rd1, 512;
	add.s64 	%rd533, %rd17, %rd535;
	mov.b64 	%rd532, 101;
	// begin inline asm
	st.relaxed.gpu.v2.u64 [%rd531], {%rd532, %rd533};
	// end inline asm
	mov.b64 	%rd570, 0;
	bra.uni 	$L__BB7_25;
$L__BB7_6:
	add.s64 	%rd354, %rd5, %rd4;
	add.s64 	%rd355, %rd6, %rd354;
	add.s64 	%rd356, %rd7, %rd355;
	add.s64 	%rd357, %rd8, %rd356;
	add.s64 	%rd358, %rd9, %rd357;
	add.s64 	%rd359, %rd10, %rd358;
	add.s64 	%rd360, %rd11, %rd359;
	add.s64 	%rd361, %rd12, %rd360;
	add.s64 	%rd362, %rd13, %rd361;
	add.s64 	%rd19, %rd14, %rd362;
	mov.b64 	{%r411, %r416}, %rd19;
	mov.b32 	%r417, 1;
	mov.b32 	%r458, 0;
	mov.b32 	%r459, -1;
	// begin inline asm
	shfl.sync.up.b32 %r410, %r411, %r417, %r458, %r459;
	// end inline asm
	// begin inline asm
	shfl.sync.up.b32 %r415, %r416, %r417, %r458, %r459;
	// end inline asm
	mov.b64 	%rd363, {%r410, %r415};
	setp.lt.s32 	%p95, %r402, 1;
	selp.b64 	%rd364, 0, %rd363, %p95;
	add.s64 	%rd365, %rd364, %rd19;
	mov.b64 	{%r421, %r426}, %rd365;
	mov.b32 	%r427, 2;
	// begin inline asm
	shfl.sync.up.b32 %r420, %r421, %r427, %r458, %r459;
	// end inline asm
	// begin inline asm
	shfl.sync.up.b32 %r425, %r426, %r427, %r458, %r459;
	// end inline asm
	mov.b64 	%rd366, {%r420, %r425};
	setp.lt.s32 	%p96, %r402, 2;
	selp.b64 	%rd367, 0, %rd366, %p96;
	add.s64 	%rd368, %rd367, %rd365;
	mov.b64 	{%r431, %r436}, %rd368;
	mov.b32 	%r437, 4;
	// begin inline asm
	shfl.sync.up.b32 %r430, %r431, %r437, %r458, %r459;
	// end inline asm
	// begin inline asm
	shfl.sync.up.b32 %r435, %r436, %r437, %r458, %r459;
	// end inline asm
	mov.b64 	%rd369, {%r430, %r435};
	setp.lt.s32 	%p97, %r402, 4;
	selp.b64 	%rd370, 0, %rd369, %p97;
	add.s64 	%rd371, %rd370, %rd368;
	mov.b64 	{%r441, %r446}, %rd371;
	mov.b32 	%r447, 8;
	// begin inline asm
	shfl.sync.up.b32 %r440, %r441, %r447, %r458, %r459;
	// end inline asm
	// begin inline asm
	shfl.sync.up.b32 %r445, %r446, %r447, %r458, %r459;
	// end inline asm
	mov.b64 	%rd372, {%r440, %r445};
	setp.lt.s32 	%p98, %r402, 8;
	selp.b64 	%rd373, 0, %rd372, %p98;
	add.s64 	%rd374, %rd373, %rd371;
	mov.b64 	{%r451, %r456}, %rd374;
	mov.b32 	%r457, 16;
	// begin inline asm
	shfl.sync.up.b32 %r450, %r451, %r457, %r458, %r459;
	// end inline asm
	// begin inline asm
	shfl.sync.up.b32 %r455, %r456, %r457, %r458, %r459;
	// end inline asm
	mov.b64 	%rd375, {%r450, %r455};
	setp.lt.s32 	%p99, %r402, 16;
	selp.b64 	%rd376, 0, %rd375, %p99;
	add.s64 	%rd20, %rd376, %rd374;
	setp.ne.s32 	%p100, %r402, 31;
	@%p100 bra 	$L__BB7_8;
	shl.b32 	%r460, %r6, 3;
	add.s32 	%r462, %r409, %r460;
	st.shared.u64 	[%r462+32], %rd20;
$L__BB7_8:
	sub.s64 	%rd377, %rd20, %rd19;
	bar.sync 	0;
	ld.shared.v2.u64 	{%rd378, %rd379}, [_ZZN3cub18CUB_300001_SM_10006detail4scan16DeviceScanKernelINS2_10policy_hubIllljN4cuda3std3__44plusIvEEE10Policy1000EN6thrust24THRUST_300001_SM_1000_NS10device_ptrIlEESF_NS0_13ScanTileStateIlLb1EEES9_NS0_8NullTypeEjlLb0ESI_EEvT0_T1_T2_iT3_T4_T5_E12temp_storage+32];
	add.s64 	%rd380, %rd379, %rd378;
	setp.eq.s32 	%p101, %r6, 2;
	selp.b64 	%rd381, %rd380, %rd378, %p101;
	ld.shared.v2.u64 	{%rd382, %rd383}, [_ZZN3cub18CUB_300001_SM_10006detail4scan16DeviceScanKernelINS2_10policy_hubIllljN4cuda3std3__44plusIvEEE10Policy1000EN6thrust24THRUST_300001_SM_1000_NS10device_ptrIlEESF_NS0_13ScanTileStateIlLb1EEES9_NS0_8NullTypeEjlLb0ESI_EEvT0_T1_T2_iT3_T4_T5_E12temp_storage+48];
	add.s64 	%rd384, %rd380, %rd382;
	setp.eq.s32 	%p102, %r6, 3;
	selp.b64 	%rd385, %rd384, %rd381, %p102;
	add.s64 	%rd386, %rd384, %rd383;
	setp.eq.s32 	%p103, %r6, 4;
	selp.b64 	%rd387, %rd386, %rd385, %p103;
	ld.shared.v2.u64 	{%rd388, %rd389}, [_ZZN3cub18CUB_300001_SM_10006detail4scan16DeviceScanKernelINS2_10policy_hubIllljN4cuda3std3__44plusIvEEE10Policy1000EN6thrust24THRUST_300001_SM_1000_NS10device_ptrIlEESF_NS0_13ScanTileStateIlLb1EEES9_NS0_8NullTypeEjlLb0ESI_EEvT0_T1_T2_iT3_T4_T5_E12temp_storage+64];
	add.s64 	%rd390, %rd386, %rd388;
	setp.eq.s32 	%p104, %r6, 5;
	selp.b64 	%rd391, %rd390, %rd387, %p104;
	add.s64 	%rd392, %rd390, %rd389;
	setp.eq.s32 	%p105, %r6, 6;
	selp.b64 	%rd393, %rd392, %rd391, %p105;
	ld.shared.v2.u64 	{%rd394, %rd395}, [_ZZN3cub18CUB_300001_SM_10006detail4scan16DeviceScanKernelINS2_10policy_hubIllljN4cuda3std3__44plusIvEEE10Policy1000EN6thrust24THRUST_300001_SM_1000_NS10device_ptrIlEESF_NS0_13ScanTileStateIlLb1EEES9_NS0_8NullTypeEjlLb0ESI_EEvT0_T1_T2_iT3_T4_T5_E12temp_storage+80];
	add.s64 	%rd396, %rd392, %rd394;
	setp.eq.s32 	%p106, %r6, 7;
	selp.b64 	%rd397, %rd396, %rd393, %p106;
	add.s64 	%rd398, %rd396, %rd395;
	setp.eq.s32 	%p107, %r6, 8;
	selp.b64 	%rd399, %rd398, %rd397, %p107;
	ld.shared.v2.u64 	{%rd400, %rd401}, [_ZZN3cub18CUB_300001_SM_10006detail4scan16DeviceScanKernelINS2_10policy_hubIllljN4cuda3std3__44plusIvEEE10Policy1000EN6thrust24THRUST_300001_SM_1000_NS10device_ptrIlEESF_NS0_13ScanTileStateIlLb1EEES9_NS0_8NullTypeEjlLb0ESI_EEvT0_T1_T2_iT3_T4_T5_E12temp_storage+96];
	add.s64 	%rd402, %rd398, %rd400;
	setp.eq.s32 	%p108, %r6, 9;
	selp.b64 	%rd403, %rd402, %rd399, %p108;
	add.s64 	%rd404, %rd402, %rd401;
	setp.eq.s32 	%p109, %r6, 10;
	selp.b64 	%rd405, %rd404, %rd403, %p109;
	ld.shared.v2.u64 	{%rd406, %rd407}, [_ZZN3cub18CUB_300001_SM_10006detail4scan16DeviceScanKernelINS2_10policy_hubIllljN4cuda3std3__44plusIvEEE10Policy1000EN6thrust24THRUST_300001_SM_1000_NS10device_ptrIlEESF_NS0_13ScanTileStateIlLb1EEES9_NS0_8NullTypeEjlLb0ESI_EEvT0_T1_T2_iT3_T4_T5_E12temp_storage+112];
	add.s64 	%rd408, %rd404, %rd406;
	setp.eq.s32 	%p110, %r6, 11;
	selp.b64 	%rd409, %rd408, %rd405, %p110;
	add.s64 	%rd410, %rd408, %rd407;
	setp.eq.s32 	%p111, %r6, 12;
	selp.b64 	%rd411, %rd410, %rd409, %p111;
	ld.shared.u64 	%rd412, [_ZZN3cub18CUB_300001_SM_10006detail4scan16DeviceScanKernelINS2_10policy_hubIllljN4cuda3std3__44plusIvEEE10Policy1000EN6thrust24THRUST_300001_SM_1000_NS10device_ptrIlEESF_NS0_13ScanTileStateIlLb1EEES9_NS0_8NullTypeEjlLb0ESI_EEvT0_T1_T2_iT3_T4_T5_E12temp_storage+128];
	add.s64 	%rd21, %rd410, %rd412;
	setp.gt.u32 	%p112, %r4, 31;
	setp.lt.u32 	%p113, %r4, 32;
	setp.eq.s32 	%p114, %r402, 0;
	selp.b64 	%rd413, 0, %rd377, %p114;
	add.s64 	%rd569, %rd411, %rd413;
	selp.b64 	%rd23, %rd377, %rd569, %p113;
	@%p112 bra 	$L__BB7_24;
	setp.ne.s32 	%p115, %r4, 0;
	mul.wide.s32 	%rd414, %r686, 16;
	add.s64 	%rd24, %rd1, %rd414;
	@%p115 bra 	$L__BB7_11;
	st.shared.u64 	[_ZZN3cub18CUB_300001_SM_10006detail4scan16DeviceScanKernelINS2_10policy_hubIllljN4cuda3std3__44plusIvEEE10Policy1000EN6thrust24THRUST_300001_SM_1000_NS10device_ptrIlEESF_NS0_13ScanTileStateIlLb1EEES9_NS0_8NullTypeEjlLb0ESI_EEvT0_T1_T2_iT3_T4_T5_E12temp_storage+24], %rd21;
	add.s64 	%rd415, %rd24, 512;
	mov.b64 	%rd416, 100;
	// begin inline asm
	st.relaxed.gpu.v2.u64 [%rd415], {%rd416, %rd21};
	// end inline asm
$L__BB7_11:
	not.b32 	%r466, %r4;
	add.s32 	%r467, %r686, %r466;
	mov.b32 	%r463, 710;
	// begin inline asm
	nanosleep.u32 %r463;
	// end inline asm
	mul.wide.s32 	%rd421, %r467, 16;
	add.s64 	%rd422, %rd1, %rd421;
	add.s64 	%rd420, %rd422, 512;
	// begin inline asm
	ld.relaxed.gpu.v2.u64 {%rd567, %rd564}, [%rd420];
	// end inline asm
	mov.b32 	%r687, 386;
$L__BB7_12:
	setp.eq.s64 	%p116, %rd567, 99;
	mov.b32 	%r468, -1;
	vote.sync.any.pred 	%p117, %p116, %r468;
	not.pred 	%p118, %p117;
	@%p118 bra 	$L__BB7_14;
	ld.param.u32 	%r683, [_ZN3cub18CUB_300001_SM_10006detail4scan16DeviceScanKernelINS2_10policy_hubIllljN4cuda3std3__44plusIvEEE10Policy1000EN6thrust24THRUST_300001_SM_1000_NS10device_ptrIlEESF_NS0_13ScanTileStateIlLb1EEES9_NS0_8NullTypeEjlLb0ESI_EEvT0_T1_T2_iT3_T4_T5__param_3];
	shr.u32 	%r12, %r687, 1;
	mul.lo.s32 	%r608, %r686, 16807;
	and.b32  	%r686, %r608, 2147483647;
	sub.s32 	%r609, %r687, %r12;
	add.s32 	%r610, %r609, 1;
	rem.u32 	%r611, %r686, %r610;
	add.s32 	%r607, %r611, %r12;
	// begin inline asm
	nanosleep.u32 %r607;
	// end inline asm
	add.s32 	%r613, %r683, %r49;
	add.s32 	%r616, %r613, %r466;
	mul.wide.s32 	%rd470, %r616, 16;
	add.s64 	%rd471, %rd1, %rd470;
	add.s64 	%rd469, %rd471, 512;
	// begin inline asm
	ld.relaxed.gpu.v2.u64 {%rd567, %rd564}, [%rd469];
	// end inline asm
	mov.u32 	%r687, %r12;
	bra.uni 	$L__BB7_12;
$L__BB7_14:
	ld.param.u32 	%r682, [_ZN3cub18CUB_300001_SM_10006detail4scan16DeviceScanKernelINS2_10policy_hubIllljN4cuda3std3__44plusIvEEE10Policy1000EN6thrust24THRUST_300001_SM_1000_NS10device_ptrIlEESF_NS0_13ScanTileStateIlLb1EEES9_NS0_8NullTypeEjlLb0ESI_EEvT0_T1_T2_iT3_T4_T5__param_3];
	add.s32 	%r523, %r682, %r49;
	not.b32 	%r525, %r4;
	add.s32 	%r690, %r523, %r525;
	setp.eq.s64 	%p119, %rd567, 101;
	mov.b32 	%r520, -1;
	vote.sync.ballot.b32 	%r526, %p119, %r520;
	// begin inline asm
	mov.u32 %r470, %lanemask_ge;
	// end inline asm
	and.b32  	%r527, %r526, %r470;
	or.b32  	%r528, %r527, -2147483648;
	add.s32 	%r529, %r528, -1;
	not.b32 	%r530, %r528;
	and.b32  	%r531, %r530, %r529;
	popc.b32 	%r474, %r531;
	mov.b64 	{%r472, %r477}, %rd564;
	mov.b32 	%r478, 1;
	// begin inline asm
	shfl.sync.down.b32 %r471, %r472, %r478, %r474, %r520;
	// end inline asm
	// begin inline asm
	shfl.sync.down.b32 %r476, %r477, %r478, %r474, %r520;
	// end inline asm
	mov.b64 	%rd423, {%r471, %r476};
	setp.lt.s32 	%p121, %r402, %r474;
	selp.b64 	%rd424, %rd423, 0, %p121;
	add.s64 	%rd425, %rd424, %rd564;
	mov.b64 	{%r482, %r487}, %rd425;
	mov.b32 	%r488, 2;
	// begin inline asm
	shfl.sync.down.b32 %r481, %r482, %r488, %r474, %r520;
	// end inline asm
	// begin inline asm
	shfl.sync.down.b32 %r486, %r487, %r488, %r474, %r520;
	// end inline asm
	mov.b64 	%rd426, {%r481, %r486};
	add.s32 	%r532, %r402, 2;
	setp.gt.s32 	%p122, %r532, %r474;
	selp.b64 	%rd427, 0, %rd426, %p122;
	add.s64 	%rd428, %rd427, %rd425;
	mov.b64 	{%r492, %r497}, %rd428;
	mov.b32 	%r498, 4;
	// begin inline asm
	shfl.sync.down.b32 %r491, %r492, %r498, %r474, %r520;
	// end inline asm
	// begin inline asm
	shfl.sync.down.b32 %r496, %r497, %r498, %r474, %r520;
	// end inline asm
	mov.b64 	%rd429, {%r491, %r496};
	add.s32 	%r533, %r402, 4;
	setp.gt.s32 	%p123, %r533, %r474;
	selp.b64 	%rd430, 0, %rd429, %p123;
	add.s64 	%rd431, %rd430, %rd428;
	mov.b64 	{%r502, %r507}, %rd431;
	mov.b32 	%r508, 8;
	// begin inline asm
	shfl.sync.down.b32 %r501, %r502, %r508, %r474, %r520;
	// end inline asm
	// begin inline asm
	shfl.sync.down.b32 %r506, %r507, %r508, %r474, %r520;
	// end inline asm
	mov.b64 	%rd432, {%r501, %r506};
	add.s32 	%r534, %r402, 8;
	setp.gt.s32 	%p124, %r534, %r474;
	selp.b64 	%rd433, 0, %rd432, %p124;
	add.s64 	%rd434, %rd433, %rd431;
	mov.b64 	{%r512, %r517}, %rd434;
	mov.b32 	%r518, 16;
	// begin inline asm
	shfl.sync.down.b32 %r511, %r512, %r518, %r474, %r520;
	// end inline asm
	// begin inline asm
	shfl.sync.down.b32 %r516, %r517, %r518, %r474, %r520;
	// end inline asm
	mov.b64 	%rd435, {%r511, %r516};
	add.s32 	%r535, %r402, 16;
	setp.gt.s32 	%p125, %r535, %r474;
	selp.b64 	%rd436, 0, %rd435, %p125;
	add.s64 	%rd566, %rd436, %rd434;
	add.s64 	%rd34, %rd1, 512;
	mov.b32 	%r689, 386;
$L__BB7_15:
	setp.ne.s64 	%p126, %rd567, 101;
	mov.b32 	%r536, -1;
	vote.sync.all.pred 	%p127, %p126, %r536;
	not.pred 	%p128, %p127;
	@%p128 bra 	$L__BB7_20;
	shr.u32 	%r689, %r689, 1;
	mul.wide.s32 	%rd445, %r690, 16;
	add.s64 	%rd446, %rd34, %rd445;
	add.s64 	%rd444, %rd446, -512;
	// begin inline asm
	ld.relaxed.gpu.v2.u64 {%rd567, %rd568}, [%rd444];
	// end inline asm
	mov.u32 	%r692, %r689;
$L__BB7_17:
	setp.eq.s64 	%p132, %rd567, 99;
	mov.b32 	%r540, -1;
	vote.sync.any.pred 	%p133, %p132, %r540;
	not.pred 	%p134, %p133;
	@%p134 bra 	$L__BB7_19;
	shr.u32 	%r22, %r692, 1;
	mul.lo.s32 	%r603, %r686, 16807;
	and.b32  	%r686, %r603, 2147483647;
	sub.s32 	%r604, %r692, %r22;
	add.s32 	%r605, %r604, 1;
	rem.u32 	%r606, %r686, %r605;
	add.s32 	%r602, %r606, %r22;
	// begin inline asm
	nanosleep.u32 %r602;
	// end inline asm
	mul.wide.s32 	%rd465, %r690, 16;
	add.s64 	%rd466, %rd34, %rd465;
	add.s64 	%rd464, %rd466, -512;
	// begin inline asm
	ld.relaxed.gpu.v2.u64 {%rd567, %rd568}, [%rd464];
	// end inline asm
	mov.u32 	%r692, %r22;
	bra.uni 	$L__BB7_17;
$L__BB7_19:
	setp.eq.s64 	%p135, %rd567, 101;
	mov.b32 	%r591, -1;
	vote.sync.ballot.b32 	%r592, %p135, %r591;
	and.b32  	%r593, %r592, %r470;
	or.b32  	%r594, %r593, -2147483648;
	add.s32 	%r595, %r594, -1;
	not.b32 	%r596, %r594;
	and.b32  	%r597, %r596, %r595;
	popc.b32 	%r545, %r597;
	mov.b64 	{%r543, %r548}, %rd568;
	mov.b32 	%r549, 1;
	// begin inline asm
	shfl.sync.down.b32 %r542, %r543, %r549, %r545, %r591;
	// end inline asm
	// begin inline asm
	shfl.sync.down.b32 %r547, %r548, %r549, %r545, %r591;
	// end inline asm
	mov.b64 	%rd447, {%r542, %r547};
	setp.lt.s32 	%p137, %r402, %r545;
	selp.b64 	%rd448, %rd447, 0, %p137;
	add.s64 	%rd449, %rd448, %rd568;
	mov.b64 	{%r553, %r558}, %rd449;
	mov.b32 	%r559, 2;
	// begin inline asm
	shfl.sync.down.b32 %r552, %r553, %r559, %r545, %r591;
	// end inline asm
	// begin inline asm
	shfl.sync.down.b32 %r557, %r558, %r559, %r545, %r591;
	// end inline asm
	mov.b64 	%rd450, {%r552, %r557};
	add.s32 	%r598, %r402, 2;
	setp.gt.s32 	%p138, %r598, %r545;
	selp.b64 	%rd451, 0, %rd450, %p138;
	add.s64 	%rd452, %rd449, %rd451;
	mov.b64 	{%r563, %r568}, %rd452;
	mov.b32 	%r569, 4;
	// begin inline asm
	shfl.sync.down.b32 %r562, %r563, %r569, %r545, %r591;
	// end inline asm
	// begin inline asm
	shfl.sync.down.b32 %r567, %r568, %r569, %r545, %r591;
	// end inline asm
	mov.b64 	%rd453, {%r562, %r567};
	add.s32 	%r599, %r402, 4;
	setp.gt.s32 	%p139, %r599, %r545;
	selp.b64 	%rd454, 0, %rd453, %p139;
	add.s64 	%rd455, %rd454, %rd452;
	mov.b64 	{%r573, %r578}, %rd455;
	mov.b32 	%r579, 8;
	// begin inline asm
	shfl.sync.down.b32 %r572, %r573, %r579, %r545, %r591;
	// end inline asm
	// begin inline asm
	shfl.sync.down.b32 %r577, %r578, %r579, %r545, %r591;
	// end inline asm
	mov.b64 	%rd456, {%r572, %r577};
	add.s32 	%r600, %r402, 8;
	setp.gt.s32 	%p140, %r600, %r545;
	selp.b64 	%rd457, 0, %rd456, %p140;
	add.s64 	%rd458, %rd457, %rd455;
	mov.b64 	{%r583, %r588}, %rd458;
	mov.b32 	%r589, 16;
	// begin inline asm
	shfl.sync.down.b32 %r582, %r583, %r589, %r545, %r591;
	// end inline asm
	// begin inline asm
	shfl.sync.down.b32 %r587, %r588, %r589, %r545, %r591;
	// end inline asm
	mov.b64 	%rd459, {%r582, %r587};
	add.s32 	%r601, %r402, 16;
	setp.gt.s32 	%p141, %r601, %r545;
	selp.b64 	%rd460, 0, %rd459, %p141;
	add.s64 	%rd461, %rd458, %rd566;
	add.s64 	%rd566, %rd461, %rd460;
	add.s32 	%r690, %r690, -32;
	bra.uni 	$L__BB7_15;
$L__BB7_20:
	mov.u32 	%r538, %tid.x;
	setp.ne.s32 	%p129, %r538, 0;
	@%p129 bra 	$L__BB7_22;
	add.s64 	%rd439, %rd566, %rd21;
	add.s64 	%rd437, %rd24, 512;
	mov.b64 	%rd438, 101;
	// begin inline asm
	st.relaxed.gpu.v2.u64 [%rd437], {%rd438, %rd439};
	// end inline asm
	st.shared.u64 	[_ZZN3cub18CUB_300001_SM_10006detail4scan16DeviceScanKernelINS2_10policy_hubIllljN4cuda3std3__44plusIvEEE10Policy1000EN6thrust24THRUST_300001_SM_1000_NS10device_ptrIlEESF_NS0_13ScanTileStateIlLb1EEES9_NS0_8NullTypeEjlLb0ESI_EEvT0_T1_T2_iT3_T4_T5_E12temp_storage+8], %rd566;
	st.shared.u64 	[_ZZN3cub18CUB_300001_SM_10006detail4scan16DeviceScanKernelINS2_10policy_hubIllljN4cuda3std3__44plusIvEEE10Policy1000EN6thrust24THRUST_300001_SM_1000_NS10device_ptrIlEESF_NS0_13ScanTileStateIlLb1EEES9_NS0_8NullTypeEjlLb0ESI_EEvT0_T1_T2_iT3_T4_T5_E12temp_storage+16], %rd439;
$L__BB7_22:
	setp.ne.s32 	%p130, %r402, 0;
	mov.u64 	%rd569, %rd23;
	@%p130 bra 	$L__BB7_24;
	st.shared.u64 	[_ZZN3cub18CUB_300001_SM_10006detail4scan16DeviceScanKernelINS2_10policy_hubIllljN4cuda3std3__44plusIvEEE10Policy1000EN6thrust24THRUST_300001_SM_1000_NS10device_ptrIlEESF_NS0_13ScanTileStateIlLb1EEES9_NS0_8NullTypeEjlLb0ESI_EEvT0_T1_T2_iT3_T4_T5_E12temp_storage+152], %rd566;
	mov.u64 	%rd569, %rd566;
$L__BB7_24:
	bar.sync 	0;
	mov.u32 	%r539, %tid.x;
	setp.eq.s32 	%p131, %r539, 0;
	ld.shared.u64 	%rd440, [_ZZN3cub18CUB_300001_SM_10006detail4scan16DeviceScanKernelINS2_10policy_hubIllljN4cuda3std3__44plusIvEEE10Policy1000EN6thrust24THRUST_300001_SM_1000_NS10device_ptrIlEESF_NS0_13ScanTileStateIlLb1EEES9_NS0_8NullTypeEjlLb0ESI_EEvT0_T1_T2_iT3_T4_T5_E12temp_storage+152];
	selp.b64 	%rd441, 0, %rd440, %p131;
	add.s64 	%rd570, %rd441, %rd569;
$L__BB7_25:
	ld.param.u32 	%r684, [_ZN3cub18CUB_300001_SM_10006detail4scan16DeviceScanKernelINS2_10policy_hubIllljN4cuda3std3__44plusIvEEE10Policy1000EN6thrust24THRUST_300001_SM_1000_NS10device_ptrIlEESF_NS0_13ScanTileStateIlLb1EEES9_NS0_8NullTypeEjlLb0ESI_EEvT0_T1_T2_iT3_T4_T5__param_3];
	add.s64 	%rd536, %rd570, %rd4;
	add.s64 	%rd537, %rd5, %rd536;
	add.s64 	%rd538, %rd6, %rd537;
	add.s64 	%rd539, %rd7, %rd538;
	add.s64 	%rd540, %rd8, %rd539;
	add.s64 	%rd541, %rd9, %rd540;
	add.s64 	%rd542, %rd10, %rd541;
	add.s64 	%rd543, %rd11, %rd542;
	add.s64 	%rd544, %rd12, %rd543;
	add.s64 	%rd545, %rd13, %rd544;
	add.s64 	%rd546, %rd14, %rd545;
	bar.sync 	0;
	st.shared.u64 	[%r8], %rd536;
	st.shared.u64 	[%r8+8], %rd537;
	st.shared.u64 	[%r8+16], %rd538;
	st.shared.u64 	[%r8+24], %rd539;
	st.shared.u64 	[%r8+32], %rd540;
	st.shared.u64 	[%r8+40], %rd541;
	st.shared.u64 	[%r8+48], %rd542;
	st.shared.u64 	[%r8+56], %rd543;
	st.shared.u64 	[%r8+64], %rd544;
	st.shared.u64 	[%r8+72], %rd545;
	st.shared.u64 	[%r8+80], %rd546;
	bar.warp.sync 	-1;
	ld.shared.u64 	%rd547, [%r7];
	ld.shared.u64 	%rd548, [%r7+256];
	ld.shared.u64 	%rd549, [%r7+512];
	ld.shared.u64 	%rd550, [%r7+768];
	ld.shared.u64 	%rd551, [%r7+1024];
	ld.shared.u64 	%rd552, [%r7+1280];
	ld.shared.u64 	%rd553, [%r7+1536];
	ld.shared.u64 	%rd554, [%r7+1792];
	ld.shared.u64 	%rd555, [%r7+2048];
	ld.shared.u64 	%rd556, [%r7+2304];
	ld.shared.u64 	%rd557, [%r7+2560];
	mov.u32 	%r670, %tid.x;
	and.b32  	%r671, %r670, 992;
	mul.lo.s32 	%r672, %r671, 11;
	and.b32  	%r673, %r670, 31;
	or.b32  	%r674, %r672, %r673;
	cvt.u64.u32 	%rd558, %r674;
	mov.u32 	%r675, %ctaid.x;
	add.s32 	%r676, %r684, %r675;
	mul.lo.s32 	%r677, %r676, 4576;
	cvt.u64.u32 	%rd559, %r677;
	add.s64 	%rd560, %rd558, %rd559;
	shl.b64 	%rd561, %rd560, 3;
	add.s64 	%rd562, %rd3, %rd561;
	st.global.u64 	[%rd562], %rd547;
	st.global.u64 	[%rd562+256], %rd548;
	st.global.u64 	[%rd562+512], %rd549;
	st.global.u64 	[%rd562+768], %rd550;
	st.global.u64 	[%rd562+1024], %rd551;
	st.global.u64 	[%rd562+1280], %rd552;
	st.global.u64 	[%rd562+1536], %rd553;
	st.global.u64 	[%rd562+1792], %rd554;
	st.global.u64 	[%rd562+2048], %rd555;
	st.global.u64 	[%rd562+2304], %rd556;
	st.global.u64 	[%rd562+2560], %rd557;
	bra.uni 	$L__BB7_96;
$L__BB7_26:
	setp.eq.s32 	%p2, %r3, 0;
	@%p2 bra 	$L__BB7_96;
	mul.wide.u32 	%rd130, %r2, 8;
	add.s64 	%rd131, %rd2, %rd130;
	mov.u32 	%r25, %tid.x;
	ld.global.u64 	%rd581, [%rd131];
	and.b32  	%r50, %r25, 31;
	and.b32  	%r51, %r25, 992;
	mul.lo.s32 	%r52, %r51, 11;
	or.b32  	%r26, %r52, %r50;
	setp.ge.u32 	%p3, %r26, %r3;
	shl.b32 	%r53, %r26, 3;
	cvt.u64.u32 	%rd132, %r53;
	add.s64 	%rd50, %rd131, %rd132;
	mov.u64 	%rd571, %rd581;
	@%p3 bra 	$L__BB7_29;
	ld.global.u64 	%rd571, [%rd50];
$L__BB7_29:
	add.s32 	%r54, %r26, 32;
	setp.ge.u32 	%p4, %r54, %r3;
	mov.u64 	%rd572, %rd581;
	@%p4 bra 	$L__BB7_31;
	ld.global.u64 	%rd572, [%rd50+256];
$L__BB7_31:
	add.s32 	%r55, %r26, 64;
	setp.ge.u32 	%p5, %r55, %r3;
	mov.u64 	%rd573, %rd581;
	@%p5 bra 	$L__BB7_33;
	ld.global.u64 	%rd573, [%rd50+512];
$L__BB7_33:
	add.s32 	%r56, %r26, 96;
	setp.ge.u32 	%p6, %r56, %r3;
	mov.u64 	%rd574, %rd581;
	@%p6 bra 	$L__BB7_35;
	ld.global.u64 	%rd574, [%rd50+768];
$L__BB7_35:
	add.s32 	%r57, %r26, 128;
	setp.ge.u32 	%p7, %r57, %r3;
	mov.u64 	%rd575, %rd581;
	@%p7 bra 	$L__BB7_37;
	ld.global.u64 	%rd575, [%rd50+1024];
$L__BB7_37:
	add.s32 	%r58, %r26, 160;
	setp.ge.u32 	%p8, %r58, %r3;
	mov.u64 	%rd576, %rd581;
	@%p8 bra 	$L__BB7_39;
	ld.global.u64 	%rd576, [%rd50+1280];
$L__BB7_39:
	add.s32 	%r59, %r26, 192;
	setp.ge.u32 	%p9, %r59, %r3;
	mov.u64 	%rd577, %rd581;
	@%p9 bra 	$L__BB7_41;
	ld.global.u64 	%rd577, [%rd50+1536];
$L__BB7_41:
	add.s32 	%r60, %r26, 224;
	setp.ge.u32 	%p10, %r60, %r3;
	mov.u64 	%rd578, %rd581;
	@%p10 bra 	$L__BB7_43;
	ld.global.u64 	%rd578, [%rd50+1792];
$L__BB7_43:
	add.s32 	%r61, %r26, 256;
	setp.ge.u32 	%p11, %r61, %r3;
	mov.u64 	%rd579, %rd581;
	@%p11 bra 	$L__BB7_45;
	ld.global.u64 	%rd579, [%rd50+2048];
$L__BB7_45:
	add.s32 	%r62, %r26, 288;
	setp.ge.u32 	%p12, %r62, %r3;
	mov.u64 	%rd580, %rd581;
	@%p12 bra 	$L__BB7_47;
	ld.global.u64 	%rd580, [%rd50+2304];
$L__BB7_47:
	add.s32 	%r63, %r26, 320;
	setp.ge.u32 	%p13, %r63, %r3;
	@%p13 bra 	$L__BB7_49;
	ld.global.u64 	%rd581, [%rd50+2560];
$L__BB7_49:
	// begin inline asm
	mov.u32 %r64, %laneid;
	// end inline asm
	shr.u32 	%r28, %r25, 5;
	mad.lo.s32 	%r65, %r28, 352, %r64;
	shl.b32 	%r66, %r65, 3;
	mov.u32 	%r67, _ZZN3cub18CUB_300001_SM_10006detail4scan16DeviceScanKernelINS2_10policy_hubIllljN4cuda3std3__44plusIvEEE10Policy1000EN6thrust24THRUST_300001_SM_1000_NS10device_ptrIlEESF_NS0_13ScanTileStateIlLb1EEES9_NS0_8NullTypeEjlLb0ESI_EEvT0_T1_T2_iT3_T4_T5_E12temp_storage;
	add.s32 	%r29, %r67, %r66;
	st.shared.u64 	[%r29], %rd571;
	st.shared.u64 	[%r29+256], %rd572;
	st.shared.u64 	[%r29+512], %rd573;
	st.shared.u64 	[%r29+768], %rd574;
	st.shared.u64 	[%r29+1024], %rd575;
	st.shared.u64 	[%r29+1280], %rd576;
	st.shared.u64 	[%r29+1536], %rd577;
	st.shared.u64 	[%r29+1792], %rd578;
	st.shared.u64 	[%r29+2048], %rd579;
	st.shared.u64 	[%r29+2304], %rd580;
	st.shared.u64 	[%r29+2560], %rd581;
	bar.warp.sync 	-1;
	mad.lo.s32 	%r30, %r64, 80, %r29;
	ld.shared.u64 	%rd73, [%r30];
	ld.shared.u64 	%rd74, [%r30+8];
	ld.shared.u64 	%rd75, [%r30+16];
	ld.shared.u64 	%rd76, [%r30+24];
	ld.shared.u64 	%rd77, [%r30+32];
	ld.shared.u64 	%rd78, [%r30+40];
	ld.shared.u64 	%rd79, [%r30+48];
	ld.shared.u64 	%rd80, [%r30+56];
	ld.shared.u64 	%rd81, [%r30+64];
	ld.shared.u64 	%rd82, [%r30+72];
	ld.shared.u64 	%rd83, [%r30+80];
	bar.sync 	0;
	setp.ne.s32 	%p14, %r686, 0;
	@%p14 bra 	$L__BB7_53;
	add.s64 	%rd262, %rd74, %rd73;
	add.s64 	%rd263, %rd75, %rd262;
	add.s64 	%rd264, %rd76, %rd263;
	add.s64 	%rd265, %rd77, %rd264;
	add.s64 	%rd266, %rd78, %rd265;
	add.s64 	%rd267, %rd79, %rd266;
	add.s64 	%rd268, %rd80, %rd267;
	add.s64 	%rd269, %rd81, %rd268;
	add.s64 	%rd270, %rd82, %rd269;
	add.s64 	%rd84, %rd83, %rd270;
	mov.b64 	{%r277, %r282}, %rd84;
	mov.b32 	%r283, 1;
	mov.b32 	%r324, 0;
	mov.b32 	%r325, -1;
	// begin inline asm
	shfl.sync.up.b32 %r276, %r277, %r283, %r324, %r325;
	// end inline asm
	// begin inline asm
	shfl.sync.up.b32 %r281, %r282, %r283, %r324, %r325;
	// end inline asm
	mov.b64 	%rd271, {%r276, %r281};
	setp.lt.s32 	%p62, %r64, 1;
	selp.b64 	%rd272, 0, %rd271, %p62;
	add.s64 	%rd273, %rd272, %rd84;
	mov.b64 	{%r287, %r292}, %rd273;
	mov.b32 	%r293, 2;
	// begin inline asm
	shfl.sync.up.b32 %r286, %r287, %r293, %r324, %r325;
	// end inline asm
	// begin inline asm
	shfl.sync.up.b32 %r291, %r292, %r293, %r324, %r325;
	// end inline asm
	mov.b64 	%rd274, {%r286, %r291};
	setp.lt.s32 	%p63, %r64, 2;
	selp.b64 	%rd275, 0, %rd274, %p63;
	add.s64 	%rd276, %rd275, %rd273;
	mov.b64 	{%r297, %r302}, %rd276;
	mov.b32 	%r303, 4;
	// begin inline asm
	shfl.sync.up.b32 %r296, %r297, %r303, %r324, %r325;
	// end inline asm
	// begin inline asm
	shfl.sync.up.b32 %r301, %r302, %r303, %r324, %r325;
	// end inline asm
	mov.b64 	%rd277, {%r296, %r301};
	setp.lt.s32 	%p64, %r64, 4;
	selp.b64 	%rd278, 0, %rd277, %p64;
	add.s64 	%rd279, %rd278, %rd276;
	mov.b64 	{%r307, %r312}, %rd279;
	mov.b32 	%r313, 8;
	// begin inline asm
	shfl.sync.up.b32 %r306, %r307, %r313, %r324, %r325;
	// end inline asm
	// begin inline asm
	shfl.sync.up.b32 %r311, %r312, %r313, %r324, %r325;
	// end inline asm
	mov.b64 	%rd280, {%r306, %r311};
	setp.lt.s32 	%p65, %r64, 8;
	selp.b64 	%rd281, 0, %rd280, %p65;
	add.s64 	%rd282, %rd281, %rd279;
	mov.b64 	{%r317, %r322}, %rd282;
	mov.b32 	%r323, 16;
	// begin inline asm
	shfl.sync.up.b32 %r316, %r317, %r323, %r324, %r325;
	// end inline asm
	// begin inline asm
	shfl.sync.up.b32 %r321, %r322, %r323, %r324, %r325;
	// end inline asm
	mov.b64 	%rd283, {%r316, %r321};
	setp.lt.s32 	%p66, %r64, 16;
	selp.b64 	%rd284, 0, %rd283, %p66;
	add.s64 	%rd85, %rd284, %rd282;
	setp.ne.s32 	%p67, %r64, 31;
	@%p67 bra 	$L__BB7_52;
	shl.b32 	%r326, %r28, 3;
	add.s32 	%r328, %r67, %r326;
	st.shared.u64 	[%r328+32], %rd85;
$L__BB7_52:
	sub.s64 	%rd285, %rd85, %rd84;
	bar.sync 	0;
	ld.shared.v2.u64 	{%rd286, %rd287}, [_ZZN3cub18CUB_300001_SM_10006detail4scan16DeviceScanKernelINS2_10policy_hubIllljN4cuda3std3__44plusIvEEE10Policy1000EN6thrust24THRUST_300001_SM_1000_NS10device_ptrIlEESF_NS0_13ScanTileStateIlLb1EEES9_NS0_8NullTypeEjlLb0ESI_EEvT0_T1_T2_iT3_T4_T5_E12temp_storage+32];
	add.s64 	%rd288, %rd287, %rd286;
	setp.eq.s32 	%p68, %r28, 2;
	selp.b64 	%rd289, %rd288, %rd286, %p68;
	ld.shared.v2.u64 	{%rd290, %rd291}, [_ZZN3cub18CUB_300001_SM_10006detail4scan16DeviceScanKernelINS2_10policy_hubIllljN4cuda3std3__44plusIvEEE10Policy1000EN6thrust24THRUST_300001_SM_1000_NS10device_ptrIlEESF_NS0_13ScanTileStateIlLb1EEES9_NS0_8NullTypeEjlLb0ESI_EEvT0_T1_T2_iT3_T4_T5_E12temp_storage+48];
	add.s64 	%rd292, %rd288, %rd290;
	setp.eq.s32 	%p69, %r28, 3;
	selp.b64 	%rd293, %rd292, %rd289, %p69;
	add.s64 	%rd294, %rd292, %rd291;
	setp.eq.s32 	%p70, %r28, 4;
	selp.b64 	%rd295, %rd294, %rd293, %p70;
	ld.shared.v2.u64 	{%rd296, %rd297}, [_ZZN3cub18CUB_300001_SM_10006detail4scan16DeviceScanKernelINS2_10policy_hubIllljN4cuda3std3__44plusIvEEE10Policy1000EN6thrust24THRUST_300001_SM_1000_NS10device_ptrIlEESF_NS0_13ScanTileStateIlLb1EEES9_NS0_8NullTypeEjlLb0ESI_EEvT0_T1_T2_iT3_T4_T5_E12temp_storage+64];
	add.s64 	%rd298, %rd294, %rd296;
	setp.eq.s32 	%p71, %r28, 5;
	selp.b64 	%rd299, %rd298, %rd295, %p71;
	add.s64 	%rd300, %rd298, %rd297;
	setp.eq.s32 	%p72, %r28, 6;
	selp.b64 	%rd301, %rd300, %rd299, %p72;
	ld.shared.v2.u64 	{%rd302, %rd303}, [_ZZN3cub18CUB_300001_SM_10006detail4scan16DeviceScanKernelINS2_10policy_hubIllljN4cuda3std3__44plusIvEEE10Policy1000EN6thrust24THRUST_300001_SM_1000_NS10device_ptrIlEESF_NS0_13ScanTileStateIlLb1EEES9_NS0_8NullTypeEjlLb0ESI_EEvT0_T1_T2_iT3_T4_T5_E12temp_storage+80];
	add.s64 	%rd304, %rd300, %rd302;
	setp.eq.s32 	%p73, %r28, 7;
	selp.b64 	%rd305, %rd304, %rd301, %p73;
	add.s64 	%rd306, %rd304, %rd303;
	setp.eq.s32 	%p74, %r28, 8;
	selp.b64 	%rd307, %rd306, %rd305, %p74;
	ld.shared.v2.u64 	{%rd308, %rd309}, [_ZZN3cub18CUB_300001_SM_10006detail4scan16DeviceScanKernelINS2_10policy_hubIllljN4cuda3std3__44plusIvEEE10Policy1000EN6thrust24THRUST_300001_SM_1000_NS10device_ptrIlEESF_NS0_13ScanTileStateIlLb1EEES9_NS0_8NullTypeEjlLb0ESI_EEvT0_T1_T2_iT3_T4_T5_E12temp_storage+96];
	add.s64 	%rd310, %rd306, %rd308;
	setp.eq.s32 	%p75, %r28, 9;
	selp.b64 	%rd311, %rd310, %rd307, %p75;
	add.s64 	%rd312, %rd310, %rd309;
	setp.eq.s32 	%p76, %r28, 10;
	selp.b64 	%rd313, %rd312, %rd311, %p76;
	ld.shared.v2.u64 	{%rd314, %rd315}, [_ZZN3cub18CUB_300001_SM_10006detail4scan16DeviceScanKernelINS2_10policy_hubIllljN4cuda3std3__44plusIvEEE10Policy1000EN6thrust24THRUST_300001_SM_1000_NS10device_ptrIlEESF_NS0_13ScanTileStateIlLb1EEES9_NS0_8NullTypeEjlLb0ESI_EEvT0_T1_T2_iT3_T4_T5_E12temp_storage+112];
	add.s64 	%rd316, %rd312, %rd314;
	setp.eq.s32 	%p77, %r28, 11;
	selp.b64 	%rd317, %rd316, %rd313, %p77;
	add.s64 	%rd318, %rd316, %rd315;
	setp.eq.s32 	%p78, %r28, 12;
	selp.b64 	%rd319, %rd318, %rd317, %p78;
	setp.lt.u32 	%p79, %r25, 32;
	setp.eq.s32 	%p80, %r64, 0;
	selp.b64 	%rd320, 0, %rd285, %p80;
	add.s64 	%rd321, %rd319, %rd320;
	selp.b64 	%rd322, %rd285, %rd321, %p79;
	setp.eq.s32 	%p81, %r25, 0;
	selp.b64 	%rd589, 0, %rd322, %p81;
	bra.uni 	$L__BB7_72;
$L__BB7_53:
	add.s64 	%rd133, %rd74, %rd73;
	add.s64 	%rd134, %rd75, %rd133;
	add.s64 	%rd135, %rd76, %rd134;
	add.s64 	%rd136, %rd77, %rd135;
	add.s64 	%rd137, %rd78, %rd136;
	add.s64 	%rd138, %rd79, %rd137;
	add.s64 	%rd139, %rd80, %rd138;
	add.s64 	%rd140, %rd81, %rd139;
	add.s64 	%rd141, %rd82, %rd140;
	add.s64 	%rd142, %rd83, %rd141;
	mov.b64 	{%r69, %r74}, %rd142;
	mov.b32 	%r75, 1;
	mov.b32 	%r116, 0;
	mov.b32 	%r117, -1;
	// begin inline asm
	shfl.sync.up.b32 %r68, %r69, %r75, %r116, %r117;
	// end inline asm
	// begin inline asm
	shfl.sync.up.b32 %r73, %r74, %r75, %r116, %r117;
	// end inline asm
	mov.b64 	%rd143, {%r68, %r73};
	setp.lt.s32 	%p15, %r64, 1;
	selp.b64 	%rd144, 0, %rd143, %p15;
	add.s64 	%rd145, %rd144, %rd142;
	mov.b64 	{%r79, %r84}, %rd145;
	mov.b32 	%r85, 2;
	// begin inline asm
	shfl.sync.up.b32 %r78, %r79, %r85, %r116, %r117;
	// end inline asm
	// begin inline asm
	shfl.sync.up.b32 %r83, %r84, %r85, %r116, %r117;
	// end inline asm
	mov.b64 	%rd146, {%r78, %r83};
	setp.lt.s32 	%p16, %r64, 2;
	selp.b64 	%rd147, 0, %rd146, %p16;
	add.s64 	%rd148, %rd147, %rd145;
	mov.b64 	{%r89, %r94}, %rd148;
	mov.b32 	%r95, 4;
	// begin inline asm
	shfl.sync.up.b32 %r88, %r89, %r95, %r116, %r117;
	// end inline asm
	// begin inline asm
	shfl.sync.up.b32 %r93, %r94, %r95, %r116, %r117;
	// end inline asm
	mov.b64 	%rd149, {%r88, %r93};
	setp.lt.s32 	%p17, %r64, 4;
	selp.b64 	%rd150, 0, %rd149, %p17;
	add.s64 	%rd151, %rd150, %rd148;
	mov.b64 	{%r99, %r104}, %rd151;
	mov.b32 	%r105, 8;
	// begin inline asm
	shfl.sync.up.b32 %r98, %r99, %r105, %r116, %r117;
	// end inline asm
	// begin inline asm
	shfl.sync.up.b32 %r103, %r104, %r105, %r116, %r117;
	// end inline asm
	mov.b64 	%rd152, {%r98, %r103};
	setp.lt.s32 	%p18, %r64, 8;
	selp.b64 	%rd153, 0, %rd152, %p18;
	add.s64 	%rd154, %rd153, %rd151;
	mov.b64 	{%r109, %r114}, %rd154;
	mov.b32 	%r115, 16;
	// begin inline asm
	shfl.sync.up.b32 %r108, %r109, %r115, %r116, %r117;
	// end inline asm
	// begin inline asm
	shfl.sync.up.b32 %r113, %r114, %r115, %r116, %r117;
	// end inline asm
	mov.b64 	%rd155, {%r108, %r113};
	setp.lt.s32 	%p19, %r64, 16;
	selp.b64 	%rd156, 0, %rd155, %p19;
	add.s64 	%rd87, %rd156, %rd154;
	setp.ne.s32 	%p20, %r64, 31;
	@%p20 bra 	$L__BB7_55;
	shl.b32 	%r118, %r28, 3;
	add.s32 	%r120, %r67, %r118;
	st.shared.u64 	[%r120+32], %rd87;
$L__BB7_55:
	sub.s64 	%rd167, %rd87, %rd142;
	bar.sync 	0;
	ld.shared.v2.u64 	{%rd168, %rd169}, [_ZZN3cub18CUB_300001_SM_10006detail4scan16DeviceScanKernelINS2_10policy_hubIllljN4cuda3std3__44plusIvEEE10Policy1000EN6thrust24THRUST_300001_SM_1000_NS10device_ptrIlEESF_NS0_13ScanTileStateIlLb1EEES9_NS0_8NullTypeEjlLb0ESI_EEvT0_T1_T2_iT3_T4_T5_E12temp_storage+32];
	add.s64 	%rd170, %rd169, %rd168;
	setp.eq.s32 	%p21, %r28, 2;
	selp.b64 	%rd171, %rd170, %rd168, %p21;
	ld.shared.v2.u64 	{%rd172, %rd173}, [_ZZN3cub18CUB_300001_SM_10006detail4scan16DeviceScanKernelINS2_10policy_hubIllljN4cuda3std3__44plusIvEEE10Policy1000EN6thrust24THRUST_300001_SM_1000_NS10device_ptrIlEESF_NS0_13ScanTileStateIlLb1EEES9_NS0_8NullTypeEjlLb0ESI_EEvT0_T1_T2_iT3_T4_T5_E12temp_storage+48];
	add.s64 	%rd174, %rd170, %rd172;
	setp.eq.s32 	%p22, %r28, 3;
	selp.b64 	%rd175, %rd174, %rd171, %p22;
	add.s64 	%rd176, %rd174, %rd173;
	setp.eq.s32 	%p23, %r28, 4;
	selp.b64 	%rd177, %rd176, %rd175, %p23;
	ld.shared.v2.u64 	{%rd178, %rd179}, [_ZZN3cub18CUB_300001_SM_10006detail4scan16DeviceScanKernelINS2_10policy_hubIllljN4cuda3std3__44plusIvEEE10Policy1000EN6thrust24THRUST_300001_SM_1000_NS10device_ptrIlEESF_NS0_13ScanTileStateIlLb1EEES9_NS0_8NullTypeEjlLb0ESI_EEvT0_T1_T2_iT3_T4_T5_E12temp_storage+64];
	add.s64 	%rd180, %rd176, %rd178;
	setp.eq.s32 	%p24, %r28, 5;
	selp.b64 	%rd181, %rd180, %rd177, %p24;
	add.s64 	%rd182, %rd180, %rd179;
	setp.eq.s32 	%p25, %r28, 6;
	selp.b64 	%rd183, %rd182, %rd181, %p25;
	ld.shared.v2.u64 	{%rd184, %rd185}, [_ZZN3cub18CUB_300001_SM_10006detail4scan16DeviceScanKernelINS2_10policy_hubIllljN4cuda3std3__44plusIvEEE10Policy1000EN6thrust24THRUST_300001_SM_1000_NS10device_ptrIlEESF_NS0_13ScanTileStateIlLb1EEES9_NS0_8NullTypeEjlLb0ESI_EEvT0_T1_T2_iT3_T4_T5_E12temp_storage+80];
	add.s64 	%rd186, %rd182, %rd184;
	setp.eq.s32 	%p26, %r28, 7;
	selp.b64 	%rd187, %rd186, %rd183, %p26;
	add.s64 	%rd188, %rd186, %rd185;
	setp.eq.s32 	%p27, %r28, 8;
	selp.b64 	%rd189, %rd188, %rd187, %p27;
	ld.shared.v2.u64 	{%rd190, %rd191}, [_ZZN3cub18CUB_300001_SM_10006detail4scan16DeviceScanKernelINS2_10policy_hubIllljN4cuda3std3__44plusIvEEE10Policy1000EN6thrust24THRUST_300001_SM_1000_NS10device_ptrIlEESF_NS0_13ScanTileStateIlLb1EEES9_NS0_8NullTypeEjlLb0ESI_EEvT0_T1_T2_iT3_T4_T5_E12temp_storage+96];
	add.s64 	%rd192, %rd188, %rd190;
	setp.eq.s32 	%p28, %r28, 9;
	selp.b64 	%rd193, %rd192, %rd189, %p28;
	add.s64 	%rd194, %rd192, %rd191;
	setp.eq.s32 	%p29, %r28, 10;
	selp.b64 	%rd195, %rd194, %rd193, %p29;
	ld.shared.v2.u64 	{%rd196, %rd197}, [_ZZN3cub18CUB_300001_SM_10006detail4scan16DeviceScanKernelINS2_10policy_hubIllljN4cuda3std3__44plusIvEEE10Policy1000EN6thrust24THRUST_300001_SM_1000_NS10device_ptrIlEESF_NS0_13ScanTileStateIlLb1EEES9_NS0_8NullTypeEjlLb0ESI_EEvT0_T1_T2_iT3_T4_T5_E12temp_storage+112];
	add.s64 	%rd198, %rd194, %rd196;
	setp.eq.s32 	%p30, %r28, 11;
	selp.b64 	%rd199, %rd198, %rd195, %p30;
	add.s64 	%rd200, %rd198, %rd197;
	setp.eq.s32 	%p31, %r28, 12;
	selp.b64 	%rd201, %rd200, %rd199, %p31;
	ld.shared.u64 	%rd202, [_ZZN3cub18CUB_300001_SM_10006detail4scan16DeviceScanKernelINS2_10policy_hubIllljN4cuda3std3__44plusIvEEE10Policy1000EN6thrust24THRUST_300001_SM_1000_NS10device_ptrIlEESF_NS0_13ScanTileStateIlLb1EEES9_NS0_8NullTypeEjlLb0ESI_EEvT0_T1_T2_iT3_T4_T5_E12temp_storage+128];
	add.s64 	%rd88, %rd200, %rd202;
	setp.gt.u32 	%p32, %r25, 31;
	setp.lt.u32 	%p33, %r25, 32;
	setp.eq.s32 	%p34, %r64, 0;
	selp.b64 	%rd203, 0, %rd167, %p34;
	add.s64 	%rd588, %rd201, %rd203;
	selp.b64 	%rd90, %rd167, %rd588, %p33;
	@%p32 bra 	$L__BB7_71;
	setp.ne.s32 	%p35, %r25, 0;
	mul.wide.s32 	%rd204, %r686, 16;
	add.s64 	%rd91, %rd1, %rd204;
	@%p35 bra 	$L__BB7_58;
	st.shared.u64 	[_ZZN3cub18CUB_300001_SM_10006detail4scan16DeviceScanKernelINS2_10policy_hubIllljN4cuda3std3__44plusIvEEE10Policy1000EN6thrust24THRUST_300001_SM_1000_NS10device_ptrIlEESF_NS0_13ScanTileStateIlLb1EEES9_NS0_8NullTypeEjlLb0ESI_EEvT0_T1_T2_iT3_T4_T5_E12temp_storage+24], %rd88;
	add.s64 	%rd205, %rd91, 512;
	mov.b64 	%rd206, 100;
	// begin inline asm
	st.relaxed.gpu.v2.u64 [%rd205], {%rd206, %rd88};
	// end inline asm
$L__BB7_58:
	not.b32 	%r125, %r25;
	add.s32 	%r126, %r686, %r125;
	mov.b32 	%r122, 710;
	// begin inline asm
	nanosleep.u32 %r122;
	// end inline asm
	mul.wide.s32 	%rd211, %r126, 16;
	add.s64 	%rd212, %rd1, %rd211;
	add.s64 	%rd210, %rd212, 512;
	// begin inline asm
	ld.relaxed.gpu.v2.u64 {%rd586, %rd583}, [%rd210];
	// end inline asm
	mov.b32 	%r694, 386;
$L__BB7_59:
	setp.eq.s64 	%p36, %rd586, 99;
	mov.b32 	%r127, -1;
	vote.sync.any.pred 	%p37, %p36, %r127;
	not.pred 	%p38, %p37;
	@%p38 bra 	$L__BB7_61;
	ld.param.u32 	%r679, [_ZN3cub18CUB_300001_SM_10006detail4scan16DeviceScanKernelINS2_10policy_hubIllljN4cuda3std3__44plusIvEEE10Policy1000EN6thrust24THRUST_300001_SM_1000_NS10device_ptrIlEESF_NS0_13ScanTileStateIlLb1EEES9_NS0_8NullTypeEjlLb0ESI_EEvT0_T1_T2_iT3_T4_T5__param_3];
	shr.u32 	%r33, %r694, 1;
	mul.lo.s32 	%r267, %r686, 16807;
	and.b32  	%r686, %r267, 2147483647;
	sub.s32 	%r268, %r694, %r33;
	add.s32 	%r269, %r268, 1;
	rem.u32 	%r270, %r686, %r269;
	add.s32 	%r266, %r270, %r33;
	// begin inline asm
	nanosleep.u32 %r266;
	// end inline asm
	add.s32 	%r272, %r679, %r49;
	mov.u32 	%r273, %tid.x;
	not.b32 	%r274, %r273;
	add.s32 	%r275, %r272, %r274;
	mul.wide.s32 	%rd260, %r275, 16;
	add.s64 	%rd261, %rd1, %rd260;
	add.s64 	%rd259, %rd261, 512;
	// begin inline asm
	ld.relaxed.gpu.v2.u64 {%rd586, %rd583}, [%rd259];
	// end inline asm
	mov.u32 	%r694, %r33;
	bra.uni 	$L__BB7_59;
$L__BB7_61:
	ld.param.u32 	%r678, [_ZN3cub18CUB_300001_SM_10006detail4scan16DeviceScanKernelINS2_10policy_hubIllljN4cuda3std3__44plusIvEEE10Policy1000EN6thrust24THRUST_300001_SM_1000_NS10device_ptrIlEESF_NS0_13ScanTileStateIlLb1EEES9_NS0_8NullTypeEjlLb0ESI_EEvT0_T1_T2_iT3_T4_T5__param_3];
	add.s32 	%r182, %r678, %r49;
	not.b32 	%r184, %r25;
	add.s32 	%r697, %r182, %r184;
	setp.eq.s64 	%p39, %rd586, 101;
	mov.b32 	%r179, -1;
	vote.sync.ballot.b32 	%r185, %p39, %r179;
	// begin inline asm
	mov.u32 %r129, %lanemask_ge;
	// end inline asm
	and.b32  	%r186, %r185, %r129;
	or.b32  	%r187, %r186, -2147483648;
	add.s32 	%r188, %r187, -1;
	not.b32 	%r189, %r187;
	and.b32  	%r190, %r189, %r188;
	popc.b32 	%r133, %r190;
	mov.b64 	{%r131, %r136}, %rd583;
	mov.b32 	%r137, 1;
	// begin inline asm
	shfl.sync.down.b32 %r130, %r131, %r137, %r133, %r179;
	// end inline asm
	// begin inline asm
	shfl.sync.down.b32 %r135, %r136, %r137, %r133, %r179;
	// end inline asm
	mov.b64 	%rd213, {%r130, %r135};
	setp.lt.s32 	%p41, %r64, %r133;
	selp.b64 	%rd214, %rd213, 0, %p41;
	add.s64 	%rd215, %rd214, %rd583;
	mov.b64 	{%r141, %r146}, %rd215;
	mov.b32 	%r147, 2;
	// begin inline asm
	shfl.sync.down.b32 %r140, %r141, %r147, %r133, %r179;
	// end inline asm
	// begin inline asm
	shfl.sync.down.b32 %r145, %r146, %r147, %r133, %r179;
	// end inline asm
	mov.b64 	%rd216, {%r140, %r145};
	add.s32 	%r191, %r64, 2;
	setp.gt.s32 	%p42, %r191, %r133;
	selp.b64 	%rd217, 0, %rd216, %p42;
	add.s64 	%rd218, %rd217, %rd215;
	mov.b64 	{%r151, %r156}, %rd218;
	mov.b32 	%r157, 4;
	// begin inline asm
	shfl.sync.down.b32 %r150, %r151, %r157, %r133, %r179;
	// end inline asm
	// begin inline asm
	shfl.sync.down.b32 %r155, %r156, %r157, %r133, %r179;
	// end inline asm
	mov.b64 	%rd219, {%r150, %r155};
	add.s32 	%r192, %r64, 4;
	setp.gt.s32 	%p43, %r192, %r133;
	selp.b64 	%rd220, 0, %rd219, %p43;
	add.s64 	%rd221, %rd220, %rd218;
	mov.b64 	{%r161, %r166}, %rd221;
	mov.b32 	%r167, 8;
	// begin inline asm
	shfl.sync.down.b32 %r160, %r161, %r167, %r133, %r179;
	// end inline asm
	// begin inline asm
	shfl.sync.down.b32 %r165, %r166, %r167, %r133, %r179;
	// end inline asm
	mov.b64 	%rd222, {%r160, %r165};
	add.s32 	%r193, %r64, 8;
	setp.gt.s32 	%p44, %r193, %r133;
	selp.b64 	%rd223, 0, %rd222, %p44;
	add.s64 	%rd224, %rd223, %rd221;
	mov.b64 	{%r171, %r176}, %rd224;
	mov.b32 	%r177, 16;
	// begin inline asm
	shfl.sync.down.b32 %r170, %r171, %r177, %r133, %r179;
	// end inline asm
	// begin inline asm
	shfl.sync.down.b32 %r175, %r176, %r177, %r133, %r179;
	// end inline asm
	mov.b64 	%rd225, {%r170, %r175};
	add.s32 	%r194, %r64, 16;
	setp.gt.s32 	%p45, %r194, %r133;
	selp.b64 	%rd226, 0, %rd225, %p45;
	add.s64 	%rd584, %rd226, %rd224;
	add.s64 	%rd101, %rd1, 512;
	mov.b32 	%r696, 386;
$L__BB7_62:
	setp.ne.s64 	%p46, %rd586, 101;
	mov.b32 	%r195, -1;
	vote.sync.all.pred 	%p47, %p46, %r195;
	not.pred 	%p48, %p47;
	@%p48 bra 	$L__BB7_67;
	shr.u32 	%r696, %r696, 1;
	mul.wide.s32 	%rd235, %r697, 16;
	add.s64 	%rd236, %rd101, %rd235;
	add.s64 	%rd234, %rd236, -512;
	// begin inline asm
	ld.relaxed.gpu.v2.u64 {%rd586, %rd587}, [%rd234];
	// end inline asm
	mov.u32 	%r699, %r696;
$L__BB7_64:
	setp.eq.s64 	%p52, %rd586, 99;
	mov.b32 	%r199, -1;
	vote.sync.any.pred 	%p53, %p52, %r199;
	not.pred 	%p54, %p53;
	@%p54 bra 	$L__BB7_66;
	shr.u32 	%r43, %r699, 1;
	mul.lo.s32 	%r262, %r686, 16807;
	and.b32  	%r686, %r262, 2147483647;
	sub.s32 	%r263, %r699, %r43;
	add.s32 	%r264, %r263, 1;
	rem.u32 	%r265, %r686, %r264;
	add.s32 	%r261, %r265, %r43;
	// begin inline asm
	nanosleep.u32 %r261;
	// end inline asm
	mul.wide.s32 	%rd255, %r697, 16;
	add.s64 	%rd256, %rd101, %rd255;
	add.s64 	%rd254, %rd256, -512;
	// begin inline asm
	ld.relaxed.gpu.v2.u64 {%rd586, %rd587}, [%rd254];
	// end inline asm
	mov.u32 	%r699, %r43;
	bra.uni 	$L__BB7_64;
$L__BB7_66:
	setp.eq.s64 	%p55, %rd586, 101;
	mov.b32 	%r250, -1;
	vote.sync.ballot.b32 	%r251, %p55, %r250;
	and.b32  	%r252, %r251, %r129;
	or.b32  	%r253, %r252, -2147483648;
	add.s32 	%r254, %r253, -1;
	not.b32 	%r255, %r253;
	and.b32  	%r256, %r255, %r254;
	popc.b32 	%r204, %r256;
	mov.b64 	{%r202, %r207}, %rd587;
	mov.b32 	%r208, 1;
	// begin inline asm
	shfl.sync.down.b32 %r201, %r202, %r208, %r204, %r250;
	// end inline asm
	// begin inline asm
	shfl.sync.down.b32 %r206, %r207, %r208, %r204, %r250;
	// end inline asm
	mov.b64 	%rd237, {%r201, %r206};
	setp.lt.s32 	%p57, %r64, %r204;
	selp.b64 	%rd238, %rd237, 0, %p57;
	add.s64 	%rd239, %rd238, %rd587;
	mov.b64 	{%r212, %r217}, %rd239;
	mov.b32 	%r218, 2;
	// begin inline asm
	shfl.sync.down.b32 %r211, %r212, %r218, %r204, %r250;
	// end inline asm
	// begin inline asm
	shfl.sync.down.b32 %r216, %r217, %r218, %r204, %r250;
	// end inline asm
	mov.b64 	%rd240, {%r211, %r216};
	add.s32 	%r257, %r64, 2;
	setp.gt.s32 	%p58, %r257, %r204;
	selp.b64 	%rd241, 0, %rd240, %p58;
	add.s64 	%rd242, %rd239, %rd241;
	mov.b64 	{%r222, %r227}, %rd242;
	mov.b32 	%r228, 4;
	// begin inline asm
	shfl.sync.down.b32 %r221, %r222, %r228, %r204, %r250;
	// end inline asm
	// begin inline asm
	shfl.sync.down.b32 %r226, %r227, %r228, %r204, %r250;
	// end inline asm
	mov.b64 	%rd243, {%r221, %r226};
	add.s32 	%r258, %r64, 4;
	setp.gt.s32 	%p59, %r258, %r204;
	selp.b64 	%rd244, 0, %rd243, %p59;
	add.s64 	%rd245, %rd244, %rd242;
	mov.b64 	{%r232, %r237}, %rd245;
	mov.b32 	%r238, 8;
	// begin inline asm
	shfl.sync.down.b32 %r231, %r232, %r238, %r204, %r250;
	// end inline asm
	// begin inline asm
	shfl.sync.down.b32 %r236, %r237, %r238, %r204, %r250;
	// end inline asm
	mov.b64 	%rd246, {%r231, %r236};
	add.s32 	%r259, %r64, 8;
	setp.gt.s32 	%p60, %r259, %r204;
	selp.b64 	%rd247, 0, %rd246, %p60;
	add.s64 	%rd248, %rd247, %rd245;
	mov.b64 	{%r242, %r247}, %rd248;
	mov.b32 	%r248, 16;
	// begin inline asm
	shfl.sync.down.b32 %r241, %r242, %r248, %r204, %r250;
	// end inline asm
	// begin inline asm
	shfl.sync.down.b32 %r246, %r247, %r248, %r204, %r250;
	// end inline asm
	mov.b64 	%rd249, {%r241, %r246};
	add.s32 	%r260, %r64, 16;
	setp.gt.s32 	%p61, %r260, %r204;
	selp.b64 	%rd250, 0, %rd249, %p61;
	add.s64 	%rd251, %rd248, %rd584;
	add.s64 	%rd584, %rd251, %rd250;
	add.s32 	%r697, %r697, -32;
	bra.uni 	$L__BB7_62;
$L__BB7_67:
	mov.u32 	%r197, %tid.x;
	setp.ne.s32 	%p49, %r197, 0;
	@%p49 bra 	$L__BB7_69;
	add.s64 	%rd229, %rd584, %rd88;
	add.s64 	%rd227, %rd91, 512;
	mov.b64 	%rd228, 101;
	// begin inline asm
	st.relaxed.gpu.v2.u64 [%rd227], {%rd228, %rd229};
	// end inline asm
	st.shared.u64 	[_ZZN3cub18CUB_300001_SM_10006detail4scan16DeviceScanKernelINS2_10policy_hubIllljN4cuda3std3__44plusIvEEE10Policy1000EN6thrust24THRUST_300001_SM_1000_NS10device_ptrIlEESF_NS0_13ScanTileStateIlLb1EEES9_NS0_8NullTypeEjlLb0ESI_EEvT0_T1_T2_iT3_T4_T5_E12temp_storage+8], %rd584;
	st.shared.u64 	[_ZZN3cub18CUB_300001_SM_10006detail4scan16DeviceScanKernelINS2_10policy_hubIllljN4cuda3std3__44plusIvEEE10Policy1000EN6thrust24THRUST_300001_SM_1000_NS10device_ptrIlEESF_NS0_13ScanTileStateIlLb1EEES9_NS0_8NullTypeEjlLb0ESI_EEvT0_T1_T2_iT3_T4_T5_E12temp_storage+16], %rd229;
$L__BB7_69:
	setp.ne.s32 	%p50, %r64, 0;
	mov.u64 	%rd588, %rd90;
	@%p50 bra 	$L__BB7_71;
	st.shared.u64 	[_ZZN3cub18CUB_300001_SM_10006detail4scan16DeviceScanKernelINS2_10policy_hubIllljN4cuda3std3__44plusIvEEE10Policy1000EN6thrust24THRUST_300001_SM_1000_NS10device_ptrIlEESF_NS0_13ScanTileStateIlLb1EEES9_NS0_8NullTypeEjlLb0ESI_EEvT0_T1_T2_iT3_T4_T5_E12temp_storage+152], %rd584;
	mov.u64 	%rd588, %rd584;
$L__BB7_71:
	bar.sync 	0;
	mov.u32 	%r198, %tid.x;
	setp.eq.s32 	%p51, %r198, 0;
	ld.shared.u64 	%rd230, [_ZZN3cub18CUB_300001_SM_10006detail4scan16DeviceScanKernelINS2_10policy_hubIllljN4cuda3std3__44plusIvEEE10Policy1000EN6thrust24THRUST_300001_SM_1000_NS10device_ptrIlEESF_NS0_13ScanTileStateIlLb1EEES9_NS0_8NullTypeEjlLb0ESI_EEvT0_T1_T2_iT3_T4_T5_E12temp_storage+152];
	selp.b64 	%rd231, 0, %rd230, %p51;
	add.s64 	%rd589, %rd231, %rd588;
$L__BB7_72:
	add.s64 	%rd323, %rd589, %rd73;
	add.s64 	%rd324, %rd74, %rd323;
	add.s64 	%rd325, %rd75, %rd324;
	add.s64 	%rd326, %rd76, %rd325;
	add.s64 	%rd327, %rd77, %rd326;
	add.s64 	%rd328, %rd78, %rd327;
	add.s64 	%rd329, %rd79, %rd328;
	add.s64 	%rd330, %rd80, %rd329;
	add.s64 	%rd331, %rd81, %rd330;
	add.s64 	%rd332, %rd82, %rd331;
	add.s64 	%rd333, %rd83, %rd332;
	bar.sync 	0;
	st.shared.u64 	[%r30], %rd323;
	st.shared.u64 	[%r30+8], %rd324;
	st.shared.u64 	[%r30+16], %rd325;
	st.shared.u64 	[%r30+24], %rd326;
	st.shared.u64 	[%r30+32], %rd327;
	st.shared.u64 	[%r30+40], %rd328;
	st.shared.u64 	[%r30+48], %rd329;
	st.shared.u64 	[%r30+56], %rd330;
	st.shared.u64 	[%r30+64], %rd331;
	st.shared.u64 	[%r30+72], %rd332;
	st.shared.u64 	[%r30+80], %rd333;
	bar.warp.sync 	-1;
	ld.shared.u64 	%rd116, [%r29];
	ld.shared.u64 	%rd117, [%r29+256];
	ld.shared.u64 	%rd118, [%r29+512];
	ld.shared.u64 	%rd119, [%r29+768];
	ld.shared.u64 	%rd120, [%r29+1024];
	ld.shared.u64 	%rd121, [%r29+1280];
	ld.shared.u64 	%rd122, [%r29+1536];
	ld.shared.u64 	%rd123, [%r29+1792];
	ld.shared.u64 	%rd124, [%r29+2048];
	ld.shared.u64 	%rd125, [%r29+2304];
	ld.shared.u64 	%rd126, [%r29+2560];
	mov.u32 	%r329, %tid.x;
	setp.ne.s32 	%p82, %r329, 0;
	@%p82 bra 	$L__BB7_74;
	ld.param.u32 	%r685, [_ZN3cub18CUB_300001_SM_10006detail4scan16DeviceScanKernelINS2_10policy_hubIllljN4cuda3std3__44plusIvEEE10Policy1000EN6thrust24THRUST_300001_SM_1000_NS10device_ptrIlEESF_NS0_13ScanTileStateIlLb1EEES9_NS0_8NullTypeEjlLb0ESI_EEvT0_T1_T2_iT3_T4_T5__param_6];
	ld.param.u32 	%r680, [_ZN3cub18CUB_300001_SM_10006detail4scan16DeviceScanKernelINS2_10policy_hubIllljN4cuda3std3__44plusIvEEE10Policy1000EN6thrust24THRUST_300001_SM_1000_NS10device_ptrIlEESF_NS0_13ScanTileStateIlLb1EEES9_NS0_8NullTypeEjlLb0ESI_EEvT0_T1_T2_iT3_T4_T5__param_3];
	mov.u32 	%r330, %ctaid.x;
	add.s32 	%r331, %r680, %r330;
	mul.lo.s32 	%r332, %r331, 4576;
	sub.s32 	%r333, %r685, %r332;
	st.volatile.shared.u32 	[_ZZN3cub18CUB_300001_SM_10006detail4scan16DeviceScanKernelINS2_10policy_hubIllljN4cuda3std3__44plusIvEEE10Policy1000EN6thrust24THRUST_300001_SM_1000_NS10device_ptrIlEESF_NS0_13ScanTileStateIlLb1EEES9_NS0_8NullTypeEjlLb0ESI_EEvT0_T1_T2_iT3_T4_T5_E12temp_storage+36608], %r333;
$L__BB7_74:
	ld.param.u32 	%r681, [_ZN3cub18CUB_300001_SM_10006detail4scan16DeviceScanKernelINS2_10policy_hubIllljN4cuda3std3__44plusIvEEE10Policy1000EN6thrust24THRUST_300001_SM_1000_NS10device_ptrIlEESF_NS0_13ScanTileStateIlLb1EEES9_NS0_8NullTypeEjlLb0ESI_EEvT0_T1_T2_iT3_T4_T5__param_3];
	bar.sync 	0;
	ld.volatile.shared.u32 	%r46, [_ZZN3cub18CUB_300001_SM_10006detail4scan16DeviceScanKernelINS2_10policy_hubIllljN4cuda3std3__44plusIvEEE10Policy1000EN6thrust24THRUST_300001_SM_1000_NS10device_ptrIlEESF_NS0_13ScanTileStateIlLb1EEES9_NS0_8NullTypeEjlLb0ESI_EEvT0_T1_T2_iT3_T4_T5_E12temp_storage+36608];
	and.b32  	%r335, %r329, 992;
	mul.lo.s32 	%r336, %r335, 11;
	and.b32  	%r337, %r329, 31;
	or.b32  	%r338, %r336, %r337;
	cvt.u64.u32 	%rd334, %r338;
	mov.u32 	%r339, %ctaid.x;
	add.s32 	%r340, %r681, %r339;
	mul.lo.s32 	%r341, %r340, 4576;
	cvt.u64.u32 	%rd335, %r341;
	add.s64 	%rd336, %rd334, %rd335;
	setp.ge.s32 	%p83, %r338, %r46;
	shl.b64 	%rd337, %rd336, 3;
	add.s64 	%rd127, %rd3, %rd337;
	@%p83 bra 	$L__BB7_76;
	st.global.u64 	[%rd127], %rd116;
$L__BB7_76:
	add.s32 	%r347, %r338, 32;
	setp.ge.s32 	%p84, %r347, %r46;
	@%p84 bra 	$L__BB7_78;
	st.global.u64 	[%rd127+256], %rd117;
$L__BB7_78:
	add.s32 	%r353, %r338, 64;
	setp.ge.s32 	%p85, %r353, %r46;
	@%p85 bra 	$L__BB7_80;
	st.global.u64 	[%rd127+512], %rd118;
$L__BB7_80:
	add.s32 	%r359, %r338, 96;
	setp.ge.s32 	%p86, %r359, %r46;
	@%p86 bra 	$L__BB7_82;
	st.global.u64 	[%rd127+768], %rd119;
$L__BB7_82:
	add.s32 	%r365, %r338, 128;
	setp.ge.s32 	%p87, %r365, %r46;
	@%p87 bra 	$L__BB7_84;
	st.global.u64 	[%rd127+1024], %rd120;
$L__BB7_84:
	add.s32 	%r371, %r338, 160;
	setp.ge.s32 	%p88, %r371, %r46;
	@%p88 bra 	$L__BB7_86;
	st.global.u64 	[%rd127+1280], %rd121;
$L__BB7_86:
	add.s32 	%r377, %r338, 192;
	setp.ge.s32 	%p89, %r377, %r46;
	@%p89 bra 	$L__BB7_88;
	st.global.u64 	[%rd127+1536], %rd122;
$L__BB7_88:
	add.s32 	%r383, %r338, 224;
	setp.ge.s32 	%p90, %r383, %r46;
	@%p90 bra 	$L__BB7_90;
	st.global.u64 	[%rd127+1792], %rd123;
$L__BB7_90:
	add.s32 	%r389, %r338, 256;
	setp.ge.s32 	%p91, %r389, %r46;
	@%p91 bra 	$L__BB7_92;
	st.global.u64 	[%rd127+2048], %rd124;
$L__BB7_92:
	add.s32 	%r395, %r338, 288;
	setp.ge.s32 	%p92, %r395, %r46;
	@%p92 bra 	$L__BB7_94;
	st.global.u64 	[%rd127+2304], %rd125;
$L__BB7_94:
	add.s32 	%r401, %r338, 320;
	setp.ge.s32 	%p93, %r401, %r46;
	@%p93 bra 	$L__BB7_96;
	st.global.u64 	[%rd127+2560], %rd126;
$L__BB7_96:
	ret;

}
	// .globl	_ZN3cub18CUB_300001_SM_10006detail4scan16DeviceScanKernelINS2_10policy_hubIlllmN4cuda3std3__44plusIvEEE10Policy1000EN6thrust24THRUST_300001_SM_1000_NS10device_ptrIlEESF_NS0_13ScanTileStateIlLb1EEES9_NS0_8NullTypeEmlLb0ESI_EEvT0_T1_T2_iT3_T4_T5_
.visible .entry _ZN3cub18CUB_300001_SM_10006detail4scan16DeviceScanKernelINS2_10policy_hubIlllmN4cuda3std3__44plusIvEEE10Policy1000EN6thrust24THRUST_300001_SM_1000_NS10device_ptrIlEESF_NS0_13ScanTileStateIlLb1EEES9_NS0_8NullTypeEmlLb0ESI_EEvT0_T1_T2_iT3_T4_T5_(
	.param .align 8 .b8 _ZN3cub18CUB_300001_SM_10006detail4scan16DeviceScanKernelINS2_10policy_hubIlllmN4cuda3std3__44plusIvEEE10Policy1000EN6thrust24THRUST_300001_SM_1000_NS10device_ptrIlEESF_NS0_13ScanTileStateIlLb1EEES9_NS0_8NullTypeEmlLb0ESI_EEvT0_T1_T2_iT3_T4_T5__param_0[8],
	.param .align 8 .b8 _ZN3cub18CUB_300001_SM_10006detail4scan16DeviceScanKernelINS2_10policy_hubIlllmN4cuda3std3__44plusIvEEE10Policy1000EN6thrust24THRUST_300001_SM_1000_NS10device_ptrIlEESF_NS0_13ScanTileStateIlLb1EEES9_NS0_8NullTypeEmlLb0ESI_EEvT0_T1_T2_iT3_T4_T5__param_1[8],
	.param .align 8 .b8 _ZN3cub18CUB_300001_SM_10006detail4scan16DeviceScanKernelINS2_10policy_hubIlllmN4cuda3std3__44plusIvEEE10Policy1000EN6thrust24THRUST_300001_SM_1000_NS10device_ptrIlEESF_NS0_13ScanTileStateIlLb1EEES9_NS0_8NullTypeEmlLb0ESI_EEvT0_T1_T2_iT3_T4_T5__param_2[8],
	.param .u32 _ZN3cub18CUB_300001_SM_10006detail4scan16DeviceScanKernelINS2_10policy_hubIlllmN4cuda3std3__44plusIvEEE10Policy1000EN6thrust24THRUST_300001_SM_1000_NS10device_ptrIlEESF_NS0_13ScanTileStateIlLb1EEES9_NS0_8NullTypeEmlLb0ESI_EEvT0_T1_T2_iT3_T4_T5__param_3,
	.param .align 1 .b8 _ZN3cub18CUB_300001_SM_10006detail4scan16DeviceScanKernelINS2_10policy_hubIlllmN4cuda3std3__44plusIvEEE10Policy1000EN6thrust24THRUST_300001_SM_1000_NS10device_ptrIlEESF_NS0_13ScanTileStateIlLb1EEES9_NS0_8NullTypeEmlLb0ESI_EEvT0_T1_T2_iT3_T4_T5__param_4[1],
	.param .align 1 .b8 _ZN3cub18CUB_300001_SM_10006detail4scan16DeviceScanKernelINS2_10policy_hubIlllmN4cuda3std3__44plusIvEEE10Policy1000EN6thrust24THRUST_300001_SM_1000_NS10device_ptrIlEESF_NS0_13ScanTileStateIlLb1EEES9_NS0_8NullTypeEmlLb0ESI_EEvT0_T1_T2_iT3_T4_T5__param_5[1],
	.param .u64 _ZN3cub18CUB_300001_SM_10006detail4scan16DeviceScanKernelINS2_10policy_hubIlllmN4cuda3std3__44plusIvEEE10Policy1000EN6thrust24THRUST_300001_SM_1000_NS10device_ptrIlEESF_NS0_13ScanTileStateIlLb1EEES9_NS0_8NullTypeEmlLb0ESI_EEvT0_T1_T2_iT3_T4_T5__param_6
)
.maxntid 320
{
	.reg .pred 	%p<151>;
	.reg .b32 	%r<539>;
	.reg .b64 	%rd<544>;
	// demoted variable
	.shared .align 16 .b8 _ZZN3cub18CUB_300001_SM_10006detail4scan16DeviceScanKernelINS2_10policy_hubIlllmN4cuda3std3__44plusIvEEE10Policy1000EN6thrust24THRUST_300001_SM_1000_NS10device_ptrIlEESF_NS0_13ScanTileStateIlLb1EEES9_NS0_8NullTypeEmlLb0ESI_EEvT0_T1_T2_iT3_T4_T5_E12temp_storage[28176];
	ld.param.u64 	%rd1, [_ZN3cub18CUB_300001_SM_10006detail4scan16DeviceScanKernelINS2_10policy_hubIlllmN4cuda3std3__44plusIvEEE10Policy1000EN6thrust24THRUST_300001_SM_1000_NS10device_ptrIlEESF_NS0_13ScanTileStateIlLb1EEES9_NS0_8NullTypeEmlLb0ESI_EEvT0_T1_T2_iT3_T4_T5__param_2];
	ld.param.u64 	%rd139, [_ZN3cub18CUB_300001_SM_10006detail4scan16DeviceScanKernelINS2_10policy_hubIlllmN4cuda3std3__44plusIvEEE10Policy1000EN6thrust24THRUST_300001_SM_1000_NS10device_ptrIlEESF_NS0_13ScanTileStateIlLb1EEES9_NS0_8NullTypeEmlLb0ESI_EEvT0_T1_T2_iT3_T4_T5__param_1];
	ld.param.u64 	%rd140, [_ZN3cub18CUB_300001_SM_10006detail4scan16DeviceScanKernelINS2_10policy_hubIlllmN4cuda3std3__44plusIvEEE10Policy1000EN6thrust24THRUST_300001_SM_1000_NS10device_ptrIlEESF_NS0_13ScanTileStateIlLb1EEES9_NS0_8NullTypeEmlLb0ESI_EEvT0_T1_T2_iT3_T4_T5__param_0];
	ld.param.u32 	%r45, [_ZN3cub18CUB_300001_SM_10006detail4scan16DeviceScanKernelINS2_10policy_hubIlllmN4cuda3std3__44plusIvEEE10Policy1000EN6thrust24THRUST_300001_SM_1000_NS10device_ptrIlEESF_NS0_13ScanTileStateIlLb1EEES9_NS0_8NullTypeEmlLb0ESI_EEvT0_T1_T2_iT3_T4_T5__param_3];
	ld.param.u64 	%rd141, [_ZN3cub18CUB_300001_SM_10006detail4scan16DeviceScanKernelINS2_10policy_hubIlllmN4cuda3std3__44plusIvEEE10Policy1000EN6thrust24THRUST_300001_SM_1000_NS10device_ptrIlEESF_NS0_13ScanTileStateIlLb1EEES9_NS0_8NullTypeEmlLb0ESI_EEvT0_T1_T2_iT3_T4_T5__param_6];
	cvta.to.global.u64 	%rd2, %rd140;
	cvta.to.global.u64 	%rd3, %rd139;
	mov.u32 	%r46, %ctaid.x;
	add.s32 	%r1, %r45, %r46;
	mul.wide.s32 	%rd4, %r1, 3520;
	sub.s64 	%rd5, %rd141, %rd4;
	setp.lt.u64 	%p1, %rd5, 3521;
	@%p1 bra 	$L__BB8_28;
	mov.u32 	%r2, %tid.x;
	and.b32  	%r295, %r2, 31;
	and.b32  	%r296, %r2, 992;
	mul.lo.s32 	%r297, %r296, 11;
	or.b32  	%r298, %r297, %r295;
	cvt.u64.u32 	%rd317, %r298;
	add.s64 	%rd6, %rd4, %rd317;
	shl.b64 	%rd318, %rd6, 3;
	add.s64 	%rd319, %rd2, %rd318;
	ld.global.u64 	%rd320, [%rd319];
	ld.global.u64 	%rd321, [%rd319+256];
	ld.global.u64 	%rd322, [%rd319+512];
	ld.global.u64 	%rd323, [%rd319+768];
	ld.global.u64 	%rd324, [%rd319+1024];
	ld.global.u64 	%rd325, [%rd319+1280];
	ld.global.u64 	%rd326, [%rd319+1536];
	ld.global.u64 	%rd327, [%rd319+1792];
	ld.global.u64 	%rd328, [%rd319+2048];
	ld.global.u64 	%rd329, [%rd319+2304];
	ld.global.u64 	%rd330, [%rd319+2560];
	// begin inline asm
	mov.u32 %r294, %laneid;
	// end inline asm
	shr.u32 	%r4, %r2, 5;
	mad.lo.s32 	%r299, %r4, 352, %r294;
	shl.b32 	%r300, %r299, 3;
	mov.u32 	%r301, _ZZN3cub18CUB_300001_SM_10006detail4scan16DeviceScanKernelINS2_10policy_hubIlllmN4cuda3std3__44plusIvEEE10Policy1000EN6thrust24THRUST_300001_SM_1000_NS10device_ptrIlEESF_NS0_13ScanTileStateIlLb1EEES9_NS0_8NullTypeEmlLb0ESI_EEvT0_T1_T2_iT3_T4_T5_E12temp_storage;
	add.s32 	%r5, %r301, %r300;
	st.shared.u64 	[%r5], %rd320;
	st.shared.u64 	[%r5+256], %rd321;
	st.shared.u64 	[%r5+512], %rd322;
	st.shared.u64 	[%r5+768], %rd323;
	st.shared.u64 	[%r5+1024], %rd324;
	st.shared.u64 	[%r5+1280], %rd325;
	st.shared.u64 	[%r5+1536], %rd326;
	st.shared.u64 	[%r5+1792], %rd327;
	st.shared.u64 	[%r5+2048], %rd328;
	st.shared.u64 	[%r5+2304], %rd329;
	st.shared.u64 	[%r5+2560], %rd330;
	bar.warp.sync 	-1;
	mad.lo.s32 	%r6, %r294, 80, %r5;
	ld.shared.u64 	%rd7, [%r6];
	ld.shared.u64 	%rd8, [%r6+8];
	ld.shared.u64 	%rd9, [%r6+16];
	ld.shared.u64 	%rd10, [%r6+24];
	ld.shared.u64 	%rd11, [%r6+32];
	ld.shared.u64 	%rd12, [%r6+40];
	ld.shared.u64 	%rd13, [%r6+48];
	ld.shared.u64 	%rd14, [%r6+56];
	ld.shared.u64 	%rd15, [%r6+64];
	ld.shared.u64 	%rd16, [%r6+72];
	ld.shared.u64 	%rd17, [%r6+80];
	bar.sync 	0;
	setp.ne.s32 	%p88, %r1, 0;
	@%p88 bra 	$L__BB8_6;
	add.s64 	%rd435, %rd8, %rd7;
	add.s64 	%rd436, %rd9, %rd435;
	add.s64 	%rd437, %rd10, %rd436;
	add.s64 	%rd438, %rd11, %rd437;
	add.s64 	%rd439, %rd12, %rd438;
	add.s64 	%rd440, %rd13, %rd439;
	add.s64 	%rd441, %rd14, %rd440;
	add.s64 	%rd442, %rd15, %rd441;
	add.s64 	%rd443, %rd16, %rd442;
	add.s64 	%rd18, %rd17, %rd443;
	mov.b64 	{%r481, %r486}, %rd18;
	mov.b32 	%r487, 1;
	mov.b32 	%r528, 0;
	mov.b32 	%r529, -1;
	// begin inline asm
	shfl.sync.up.b32 %r480, %r481, %r487, %r528, %r529;
	// end inline asm
	// begin inline asm
	shfl.sync.up.b32 %r485, %r486, %r487, %r528, %r529;
	// end inline asm
	mov.b64 	%rd444, {%r480, %r485};
	setp.lt.s32 	%p133, %r294, 1;
	selp.b64 	%rd445, 0, %rd444, %p133;
	add.s64 	%rd446, %rd445, %rd18;
	mov.b64 	{%r491, %r496}, %rd446;
	mov.b32 	%r497, 2;
	// begin inline asm
	shfl.sync.up.b32 %r490, %r491, %r497, %r528, %r529;
	// end inline asm
	// begin inline asm
	shfl.sync.up.b32 %r495, %r496, %r497, %r528, %r529;
	// end inline asm
	mov.b64 	%rd447, {%r490, %r495};
	setp.lt.s32 	%p134, %r294, 2;
	selp.b64 	%rd448, 0, %rd447, %p134;
	add.s64 	%rd449, %rd448, %rd446;
	mov.b64 	{%r501, %r506}, %rd449;
	mov.b32 	%r507, 4;
	// begin inline asm
	shfl.sync.up.b32 %r500, %r501, %r507, %r528, %r529;
	// end inline asm
	// begin inline asm
	shfl.sync.up.b32 %r505, %r506, %r507, %r528, %r529;
	// end inline asm
	mov.b64 	%rd450, {%r500, %r505};
	setp.lt.s32 	%p135, %r294, 4;
	selp.b64 	%rd451, 0, %rd450, %p135;
	add.s64 	%rd452, %rd451, %rd449;
	mov.b64 	{%r511, %r516}, %rd452;
	mov.b32 	%r517, 8;
	// begin inline asm
	shfl.sync.up.b32 %r510, %r511, %r517, %r528, %r529;
	// end inline asm
	// begin inline asm
	shfl.sync.up.b32 %r515, %r516, %r517, %r528, %r529;
	// end inline asm
	mov.b64 	%rd453, {%r510, %r515};
	setp.lt.s32 	%p136, %r294, 8;
	selp.b64 	%rd454, 0, %rd453, %p136;
	add.s64 	%rd455, %rd454, %rd452;
	mov.b64 	{%r521, %r526}, %rd455;
	mov.b32 	%r527, 16;
	// begin inline asm
	shfl.sync.up.b32 %r520, %r521, %r527, %r528, %r529;
	// end inline asm
	// begin inline asm
	shfl.sync.up.b32 %r525, %r526, %r527, %r528, %r529;
	// end inline asm
	mov.b64 	%rd456, {%r520, %r525};
	setp.lt.s32 	%p137, %r294, 16;
	selp.b64 	%rd457, 0, %rd456, %p137;
	add.s64 	%rd19, %rd457, %rd455;
	setp.ne.s32 	%p138, %r294, 31;
	@%p138 bra 	$L__BB8_4;
	shl.b32 	%r530, %r4, 3;
	add.s32 	%r532, %r301, %r530;
	st.shared.u64 	[%r532+32], %rd19;
$L__BB8_4:
	sub.s64 	%rd458, %rd19, %rd18;
	bar.sync 	0;
	ld.shared.v2.u64 	{%rd459, %rd460}, [_ZZN3cub18CUB_300001_SM_10006detail4scan16DeviceScanKernelINS2_10policy_hubIlllmN4cuda3std3__44plusIvEEE10Policy1000EN6thrust24THRUST_300001_SM_1000_NS10device_ptrIlEESF_NS0_13ScanTileStateIlLb1EEES9_NS0_8NullTypeEmlLb0ESI_EEvT0_T1_T2_iT3_T4_T5_E12temp_storage+32];
	add.s64 	%rd461, %rd460, %rd459;
	setp.eq.s32 	%p139, %r4, 2;
	selp.b64 	%rd462, %rd461, %rd459, %p139;
	ld.shared.v2.u64 	{%rd463, %rd464}, [_ZZN3cub18CUB_300001_SM_10006detail4scan16DeviceScanKernelINS2_10policy_hubIlllmN4cuda3std3__44plusIvEEE10Policy1000EN6thrust24THRUST_300001_SM_1000_NS10device_ptrIlEESF_NS0_13ScanTileStateIlLb1EEES9_NS0_8NullTypeEmlLb0ESI_EEvT0_T1_T2_iT3_T4_T5_E12temp_storage+48];
	add.s64 	%rd465, %rd461, %rd463;
	setp.eq.s32 	%p140, %r4, 3;
	selp.b64 	%rd466, %rd465, %rd462, %p140;
	add.s64 	%rd467, %rd465, %rd464;
	setp.eq.s32 	%p141, %r4, 4;
	selp.b64 	%rd468, %rd467, %rd466, %p141;
	ld.shared.v2.u64 	{%rd469, %rd470}, [_ZZN3cub18CUB_300001_SM_10006detail4scan16DeviceScanKernelINS2_10policy_hubIlllmN4cuda3std3__44plusIvEEE10Policy1000EN6thrust24THRUST_300001_SM_1000_NS10device_ptrIlEESF_NS0_13ScanTileStateIlLb1EEES9_NS0_8NullTypeEmlLb0ESI_EEvT0_T1_T2_iT3_T4_T5_E12temp_storage+64];
	add.s64 	%rd471, %rd467, %rd469;
	setp.eq.s32 	%p142, %r4, 5;
	selp.b64 	%rd472, %rd471, %rd468, %p142;
	add.s64 	%rd473, %rd471, %rd470;
	setp.eq.s32 	%p143, %r4, 6;
	selp.b64 	%rd474, %rd473, %rd472, %p143;
	ld.shared.v2.u64 	{%rd475, %rd476}, [_ZZN3cub18CUB_300001_SM_10006detail4scan16DeviceScanKernelINS2_10policy_hubIlllmN4cuda3std3__44plusIvEEE10Policy1000EN6thrust24THRUST_300001_SM_1000_NS10device_ptrIlEESF_NS0_13ScanTileStateIlLb1EEES9_NS0_8NullTypeEmlLb0ESI_EEvT0_T1_T2_iT3_T4_T5_E12temp_storage+80];
	add.s64 	%rd477, %rd473, %rd475;
	setp.eq.s32 	%p144, %r4, 7;
	selp.b64 	%rd478, %rd477, %rd474, %p144;
	add.s64 	%rd479, %rd477, %rd476;
	setp.eq.s32 	%p145, %r4, 8;
	selp.b64 	%rd480, %rd479, %rd478, %p145;
	ld.shared.v2.u64 	{%rd481, %rd482}, [_ZZN3cub18CUB_300001_SM_10006detail4scan16DeviceScanKernelINS2_10policy_hubIlllmN4cuda3std3__44plusIvEEE10Policy1000EN6thrust24THRUST_300001_SM_1000_NS10device_ptrIlEESF_NS0_13ScanTileStateIlLb1EEES9_NS0_8NullTypeEmlLb0ESI_EEvT0_T1_T2_iT3_T4_T5_E12temp_storage+96];
	add.s64 	%rd483, %rd479, %rd481;
	setp.eq.s32 	%p146, %r4, 9;
	selp.b64 	%rd484, %rd483, %rd480, %p146;
	add.s64 	%rd20, %rd483, %rd482;
	setp.lt.u32 	%p147, %r2, 32;
	setp.eq.s32 	%p148, %r294, 0;
	selp.b64 	%rd485, 0, %rd458, %p148;
	add.s64 	%rd486, %rd484, %rd485;
	selp.b64 	%rd487, %rd458, %rd486, %p147;
	setp.ne.s32 	%p149, %r2, 0;
	setp.eq.s32 	%p150, %r2, 0;
	selp.b64 	%rd488, 0, %rd487, %p150;
	add.s64 	%rd523, %rd488, %rd7;
	@%p149 bra 	$L__BB8_27;
	add.s64 	%rd489, %rd1, 512;
	mov.b64 	%rd490, 101;
	// begin inline asm
	st.relaxed.gpu.v2.u64 [%rd489], {%rd490, %rd20};
	// end inline asm
	bra.uni 	$L__BB8_27;
$L__BB8_6:
	add.s64 	%rd331, %rd8, %rd7;
	add.s64 	%rd332, %rd9, %rd331;
	add.s64 	%rd333, %rd10, %rd332;
	add.s64 	%rd334, %rd11, %rd333;
	add.s64 	%rd335, %rd12, %rd334;
	add.s64 	%rd336, %rd13, %rd335;
	add.s64 	%rd337, %rd14, %rd336;
	add.s64 	%rd338, %rd15, %rd337;
	add.s64 	%rd339, %rd16, %rd338;
	add.s64 	%rd22, %rd17, %rd339;
	mov.b64 	{%r303, %r308}, %rd22;
	mov.b32 	%r309, 1;
	mov.b32 	%r350, 0;
	mov.b32 	%r351, -1;
	// begin inline asm
	shfl.sync.up.b32 %r302, %r303, %r309, %r350, %r351;
	// end inline asm
	// begin inline asm
	shfl.sync.up.b32 %r307, %r308, %r309, %r350, %r351;
	// end inline asm
	mov.b64 	%rd340, {%r302, %r307};
	setp.lt.s32 	%p89, %r294, 1;
	selp.b64 	%rd341, 0, %rd340, %p89;
	add.s64 	%rd342, %rd341, %rd22;
	mov.b64 	{%r313, %r318}, %rd342;
	mov.b32 	%r319, 2;
	// begin inline asm
	shfl.sync.up.b32 %r312, %r313, %r319, %r350, %r351;
	// end inline asm
	// begin inline asm
	shfl.sync.up.b32 %r317, %r318, %r319, %r350, %r351;
	// end inline asm
	mov.b64 	%rd343, {%r312, %r317};
	setp.lt.s32 	%p90, %r294, 2;
	selp.b64 	%rd344, 0, %rd343, %p90;
	add.s64 	%rd345, %rd344, %rd342;
	mov.b64 	{%r323, %r328}, %rd345;
	mov.b32 	%r329, 4;
	// begin inline asm
	shfl.sync.up.b32 %r322, %r323, %r329, %r350, %r351;
	// end inline asm
	// begin inline asm
	shfl.sync.up.b32 %r327, %r328, %r329, %r350, %r351;
	// end inline asm
	mov.b64 	%rd346, {%r322, %r327};
	setp.lt.s32 	%p91, %r294, 4;
	selp.b64 	%rd347, 0, %rd346, %p91;
	add.s64 	%rd348, %rd347, %rd345;
	mov.b64 	{%r333, %r338}, %rd348;
	mov.b32 	%r339, 8;
	// begin inline asm
	shfl.sync.up.b32 %r332, %r333, %r339, %r350, %r351;
	// end inline asm
	// begin inline asm
	shfl.sync.up.b32 %r337, %r338, %r339, %r350, %r351;
	// end inline asm
	mov.b64 	%rd349, {%r332, %r337};
	setp.lt.s32 	%p92, %r294, 8;
	selp.b64 	%rd350, 0, %rd349, %p92;
	add.s64 	%rd351, %rd350, %rd348;
	mov.b64 	{%r343, %r348}, %rd351;
	mov.b32 	%r349, 16;
	// begin inline asm
	shfl.sync.up.b32 %r342, %r343, %r349, %r350, %r351;
	// end inline asm
	// begin inline asm
	shfl.sync.up.b32 %r347, %r348, %r349, %r350, %r351;
	// end inline asm
	mov.b64 	%rd352, {%r342, %r347};
	setp.lt.s32 	%p93, %r294, 16;
	selp.b64 	%rd353, 0, %rd352, %p93;
	add.s64 	%rd23, %rd353, %rd351;
	setp.ne.s32 	%p94, %r294, 31;
	@%p94 bra 	$L__BB8_8;
	shl.b32 	%r352, %r4, 3;
	add.s32 	%r354, %r301, %r352;
	st.shared.u64 	[%r354+32], %rd23;
$L__BB8_8:
	sub.s64 	%rd354, %rd23, %rd22;
	bar.sync 	0;
	ld.shared.v2.u64 	{%rd355, %rd356}, [_ZZN3cub18CUB_300001_SM_10006detail4scan16DeviceScanKernelINS2_10policy_hubIlllmN4cuda3std3__44plusIvEEE10Policy1000EN6thrust24THRUST_300001_SM_1000_NS10device_ptrIlEESF_NS0_13ScanTileStateIlLb1EEES9_NS0_8NullTypeEmlLb0ESI_EEvT0_T1_T2_iT3_T4_T5_E12temp_storage+32];
	add.s64 	%rd357, %rd356, %rd355;
	setp.eq.s32 	%p95, %r4, 2;
	selp.b64 	%rd358, %rd357, %rd355, %p95;
	ld.shared.v2.u64 	{%rd359, %rd360}, [_ZZN3cub18CUB_300001_SM_10006detail4scan16DeviceScanKernelINS2_10policy_hubIlllmN4cuda3std3__44plusIvEEE10Policy1000EN6thrust24THRUST_300001_SM_1000_NS10device_ptrIlEESF_NS0_13ScanTileStateIlLb1EEES9_NS0_8NullTypeEmlLb0ESI_EEvT0_T1_T2_iT3_T4_T5_E12temp_storage+48];
	add.s64 	%rd361, %rd357, %rd359;
	setp.eq.s32 	%p96, %r4, 3;
	selp.b64 	%rd362, %rd361, %rd358, %p96;
	add.s64 	%rd363, %rd361, %rd360;
	setp.eq.s32 	%p97, %r4, 4;
	selp.b64 	%rd364, %rd363, %rd362, %p97;
	ld.shared.v2.u64 	{%rd365, %rd366}, [_ZZN3cub18CUB_300001_SM_10006detail4scan16DeviceScanKernelINS2_10policy_hubIlllmN4cuda3std3__44plusIvEEE10Policy1000EN6thrust24THRUST_300001_SM_1000_NS10device_ptrIlEESF_NS0_13ScanTileStateIlLb1EEES9_NS0_8NullTypeEmlLb0ESI_EEvT0_T1_T2_iT3_T4_T5_E12temp_storage+64];
	add.s64 	%rd367, %rd363, %rd365;
	setp.eq.s32 	%p98, %r4, 5;
	selp.b64 	%rd368, %rd367, %rd364, %p98;
	add.s64 	%rd369, %rd367, %rd366;
	setp.eq.s32 	%p99, %r4, 6;
	selp.b64 	%rd370, %rd369, %rd368, %p99;
	ld.shared.v2.u64 	{%rd371, %rd372}, [_ZZN3cub18CUB_300001_SM_10006detail4scan16DeviceScanKernelINS2_10policy_hubIlllmN4cuda3std3__44plusIvEEE10Policy1000EN6thrust24THRUST_300001_SM_1000_NS10device_ptrIlEESF_NS0_13ScanTileStateIlLb1EEES9_NS0_8NullTypeEmlLb0ESI_EEvT0_T1_T2_iT3_T4_T5_E12temp_storage+80];
	add.s64 	%rd373, %rd369, %rd371;
	setp.eq.s32 	%p100, %r4, 7;
	selp.b64 	%rd374, %rd373, %rd370, %p100;
	add.s64 	%rd375, %rd373, %rd372;
	setp.eq.s32 	%p101, %r4, 8;
	selp.b64 	%rd376, %rd375, %rd374, %p101;
	ld.shared.v2.u64 	{%rd377, %rd378}, [_ZZN3cub18CUB_300001_SM_10006detail4scan16DeviceScanKernelINS2_10policy_hubIlllmN4cuda3std3__44plusIvEEE10Policy1000EN6thrust24THRUST_300001_SM_1000_NS10device_ptrIlEESF_NS0_13ScanTileStateIlLb1EEES9_NS0_8NullTypeEmlLb0ESI_EEvT0_T1_T2_iT3_T4_T5_E12temp_storage+96];
	add.s64 	%rd379, %rd375, %rd377;
	setp.eq.s32 	%p102, %r4, 9;
	selp.b64 	%rd380, %rd379, %rd376, %p102;
	add.s64 	%rd24, %rd379, %rd378;
	setp.gt.u32 	%p103, %r2, 31;
	setp.lt.u32 	%p104, %r2, 32;
	setp.eq.s32 	%p105, %r294, 0;
	selp.b64 	%rd381, 0, %rd354, %p105;
	add.s64 	%rd521, %rd380, %rd381;
	selp.b64 	%rd26, %rd354, %rd521, %p104;
	@%p103 bra 	$L__BB8_24;
	setp.ne.s32 	%p106, %r2, 0;
	mul.wide.s32 	%rd382, %r1, 16;
	add.s64 	%rd27, %rd1, %rd382;
	@%p106 bra 	$L__BB8_11;
	st.shared.u64 	[_ZZN3cub18CUB_300001_SM_10006detail4scan16DeviceScanKernelINS2_10policy_hubIlllmN4cuda3std3__44plusIvEEE10Policy1000EN6thrust24THRUST_300001_SM_1000_NS10device_ptrIlEESF_NS0_13ScanTileStateIlLb1EEES9_NS0_8NullTypeEmlLb0ESI_EEvT0_T1_T2_iT3_T4_T5_E12temp_storage+24], %rd24;
	add.s64 	%rd383, %rd27, 512;
	mov.b64 	%rd384, 100;
	// begin inline asm
	st.relaxed.gpu.v2.u64 [%rd383], {%rd384, %rd24};
	// end inline asm
$L__BB8_11:
	not.b32 	%r357, %r2;
	add.s32 	%r534, %r1, %r357;
	mov.b32 	%r355, 965;
	// begin inline asm
	nanosleep.u32 %r355;
	// end inline asm
	mul.wide.s32 	%rd389, %r534, 16;
	add.s64 	%rd390, %rd1, %rd389;
	add.s64 	%rd388, %rd390, 512;
	// begin inline asm
	ld.relaxed.gpu.v2.u64 {%rd519, %rd516}, [%rd388];
	// end inline asm
	mov.b32 	%r533, 328;
$L__BB8_12:
	setp.eq.s64 	%p107, %rd519, 99;
	mov.b32 	%r358, -1;
	vote.sync.any.pred 	%p108, %p107, %r358;
	not.pred 	%p109, %p108;
	@%p109 bra 	$L__BB8_14;
	// begin inline asm
	nanosleep.u32 %r533;
	// end inline asm
	shl.b32 	%r533, %r533, 1;
	// begin inline asm
	ld.relaxed.gpu.v2.u64 {%rd519, %rd516}, [%rd388];
	// end inline asm
	bra.uni 	$L__BB8_12;
$L__BB8_14:
	setp.eq.s64 	%p110, %rd519, 101;
	mov.b32 	%r410, -1;
	vote.sync.ballot.b32 	%r411, %p110, %r410;
	// begin inline asm
	mov.u32 %r360, %lanemask_ge;
	// end inline asm
	and.b32  	%r412, %r411, %r360;
	or.b32  	%r413, %r412, -2147483648;
	add.s32 	%r414, %r413, -1;
	not.b32 	%r415, %r413;
	and.b32  	%r416, %r415, %r414;
	popc.b32 	%r364, %r416;
	mov.b64 	{%r362, %r367}, %rd516;
	mov.b32 	%r368, 1;
	// begin inline asm
	shfl.sync.down.b32 %r361, %r362, %r368, %r364, %r410;
	// end inline asm
	// begin inline asm
	shfl.sync.down.b32 %r366, %r367, %r368, %r364, %r410;
	// end inline asm
	mov.b64 	%rd391, {%r361, %r366};
	setp.lt.s32 	%p112, %r294, %r364;
	selp.b64 	%rd392, %rd391, 0, %p112;
	add.s64 	%rd393, %rd392, %rd516;
	mov.b64 	{%r372, %r377}, %rd393;
	mov.b32 	%r378, 2;
	// begin inline asm
	shfl.sync.down.b32 %r371, %r372, %r378, %r364, %r410;
	// end inline asm
	// begin inline asm
	shfl.sync.down.b32 %r376, %r377, %r378, %r364, %r410;
	// end inline asm
	mov.b64 	%rd394, {%r371, %r376};
	add.s32 	%r11, %r294, 2;
	setp.gt.s32 	%p113, %r11, %r364;
	selp.b64 	%rd395, 0, %rd394, %p113;
	add.s64 	%rd396, %rd395, %rd393;
	mov.b64 	{%r382, %r387}, %rd396;
	mov.b32 	%r388, 4;
	// begin inline asm
	shfl.sync.down.b32 %r381, %r382, %r388, %r364, %r410;
	// end inline asm
	// begin inline asm
	shfl.sync.down.b32 %r386, %r387, %r388, %r364, %r410;
	// end inline asm
	mov.b64 	%rd397, {%r381, %r386};
	add.s32 	%r12, %r294, 4;
	setp.gt.s32 	%p114, %r12, %r364;
	selp.b64 	%rd398, 0, %rd397, %p114;
	add.s64 	%rd399, %rd398, %rd396;
	mov.b64 	{%r392, %r397}, %rd399;
	mov.b32 	%r398, 8;
	// begin inline asm
	shfl.sync.down.b32 %r391, %r392, %r398, %r364, %r410;
	// end inline asm
	// begin inline asm
	shfl.sync.down.b32 %r396, %r397, %r398, %r364, %r410;
	// end inline asm
	mov.b64 	%rd400, {%r391, %r396};
	add.s32 	%r13, %r294, 8;
	setp.gt.s32 	%p115, %r13, %r364;
	selp.b64 	%rd401, 0, %rd400, %p115;
	add.s64 	%rd402, %rd401, %rd399;
	mov.b64 	{%r402, %r407}, %rd402;
	mov.b32 	%r408, 16;
	// begin inline asm
	shfl.sync.down.b32 %r401, %r402, %r408, %r364, %r410;
	// end inline asm
	// begin inline asm
	shfl.sync.down.b32 %r406, %r407, %r408, %r364, %r410;
	// end inline asm
	mov.b64 	%rd403, {%r401, %r406};
	add.s32 	%r14, %r294, 16;
	setp.gt.s32 	%p116, %r14, %r364;
	selp.b64 	%rd404, 0, %rd403, %p116;
	add.s64 	%rd518, %rd404, %rd402;
	add.s64 	%rd38, %rd1, 512;
$L__BB8_15:
	setp.ne.s64 	%p117, %rd519, 101;
	mov.b32 	%r417, -1;
	vote.sync.all.pred 	%p118, %p117, %r417;
	not.pred 	%p119, %p118;
	@%p119 bra 	$L__BB8_20;
	mul.wide.s32 	%rd412, %r534, 16;
	add.s64 	%rd413, %rd38, %rd412;
	add.s64 	%rd411, %rd413, -512;
	// begin inline asm
	ld.relaxed.gpu.v2.u64 {%rd519, %rd520}, [%rd411];
	// end inline asm
	mov.b32 	%r535, 328;
$L__BB8_17:
	setp.eq.s64 	%p123, %rd519, 99;
	mov.b32 	%r420, -1;
	vote.sync.any.pred 	%p124, %p123, %r420;
	not.pred 	%p125, %p124;
	@%p125 bra 	$L__BB8_19;
	// begin inline asm
	nanosleep.u32 %r535;
	// end inline asm
	shl.b32 	%r535, %r535, 1;
	// begin inline asm
	ld.relaxed.gpu.v2.u64 {%rd519, %rd520}, [%rd411];
	// end inline asm
	bra.uni 	$L__BB8_17;
$L__BB8_19:
	setp.eq.s64 	%p126, %rd519, 101;
	mov.b32 	%r471, -1;
	vote.sync.ballot.b32 	%r472, %p126, %r471;
	and.b32  	%r473, %r472, %r360;
	or.b32  	%r474, %r473, -2147483648;
	add.s32 	%r475, %r474, -1;
	not.b32 	%r476, %r474;
	and.b32  	%r477, %r476, %r475;
	popc.b32 	%r425, %r477;
	mov.b64 	{%r423, %r428}, %rd520;
	mov.b32 	%r429, 1;
	// begin inline asm
	shfl.sync.down.b32 %r422, %r423, %r429, %r425, %r471;
	// end inline asm
	// begin inline asm
	shfl.sync.down.b32 %r427, %r428, %r429, %r425, %r471;
	// end inline asm
	mov.b64 	%rd414, {%r422, %r427};
	setp.lt.s32 	%p128, %r294, %r425;
	selp.b64 	%rd415, %rd414, 0, %p128;
	add.s64 	%rd416, %rd415, %rd520;
	mov.b64 	{%r433, %r438}, %rd416;
	mov.b32 	%r439, 2;
	// begin inline asm
	shfl.sync.down.b32 %r432, %r433, %r439, %r425, %r471;
	// end inline asm
	// begin inline asm
	shfl.sync.down.b32 %r437, %r438, %r439, %r425, %r471;
	// end inline asm
	mov.b64 	%rd417, {%r432, %r437};
	setp.gt.s32 	%p129, %r11, %r425;
	selp.b64 	%rd418, 0, %rd417, %p129;
	add.s64 	%rd419, %rd416, %rd418;
	mov.b64 	{%r443, %r448}, %rd419;
	mov.b32 	%r449, 4;
	// begin inline asm
	shfl.sync.down.b32 %r442, %r443, %r449, %r425, %r471;
	// end inline asm
	// begin inline asm
	shfl.sync.down.b32 %r447, %r448, %r449, %r425, %r471;
	// end inline asm
	mov.b64 	%rd420, {%r442, %r447};
	setp.gt.s32 	%p130, %r12, %r425;
	selp.b64 	%rd421, 0, %rd420, %p130;
	add.s64 	%rd422, %rd421, %rd419;
	mov.b64 	{%r453, %r458}, %rd422;
	mov.b32 	%r459, 8;
	// begin inline asm
	shfl.sync.down.b32 %r452, %r453, %r459, %r425, %r471;
	// end inline asm
	// begin inline asm
	shfl.sync.down.b32 %r457, %r458, %r459, %r425, %r471;
	// end inline asm
	mov.b64 	%rd423, {%r452, %r457};
	setp.gt.s32 	%p131, %r13, %r425;
	selp.b64 	%rd424, 0, %rd423, %p131;
	add.s64 	%rd425, %rd424, %rd422;
	mov.b64 	{%r463, %r468}, %rd425;
	mov.b32 	%r469, 16;
	// begin inline asm
	shfl.sync.down.b32 %r462, %r463, %r469, %r425, %r471;
	// end inline asm
	// begin inline asm
	shfl.sync.down.b32 %r467, %r468, %r469, %r425, %r471;
	// end inline asm
	mov.b64 	%rd426, {%r462, %r467};
	setp.gt.s32 	%p132, %r14, %r425;
	selp.b64 	%rd427, 0, %rd426, %p132;
	add.s64 	%rd428, %rd425, %rd518;
	add.s64 	%rd518, %rd428, %rd427;
	add.s32 	%r534, %r534, -32;
	bra.uni 	$L__BB8_15;
$L__BB8_20:
	setp.ne.s32 	%p120, %r2, 0;
	@%p120 bra 	$L__BB8_22;
	add.s64 	%rd407, %rd518, %rd24;
	add.s64 	%rd405, %rd27, 512;
	mov.b64 	%rd406, 101;
	// begin inline asm
	st.relaxed.gpu.v2.u64 [%rd405], {%rd406, %rd407};
	// end inline asm
	st.shared.u64 	[_ZZN3cub18CUB_300001_SM_10006detail4scan16DeviceScanKernelINS2_10policy_hubIlllmN4cuda3std3__44plusIvEEE10Policy1000EN6thrust24THRUST_300001_SM_1000_NS10device_ptrIlEESF_NS0_13ScanTileStateIlLb1EEES9_NS0_8NullTypeEmlLb0ESI_EEvT0_T1_T2_iT3_T4_T5_E12temp_storage+8], %rd518;
	st.shared.u64 	[_ZZN3cub18CUB_300001_SM_10006detail4scan16DeviceScanKernelINS2_10policy_hubIlllmN4cuda3std3__44plusIvEEE10Policy1000EN6thrust24THRUST_300001_SM_1000_NS10device_ptrIlEESF_NS0_13ScanTileStateIlLb1EEES9_NS0_8NullTypeEmlLb0ESI_EEvT0_T1_T2_iT3_T4_T5_E12temp_storage+16], %rd407;
$L__BB8_22:
	setp.ne.s32 	%p121, %r294, 0;
	mov.u64 	%rd521, %rd26;
	@%p121 bra 	$L__BB8_24;
	st.shared.u64 	[_ZZN3cub18CUB_300001_SM_10006detail4scan16DeviceScanKernelINS2_10policy_hubIlllmN4cuda3std3__44plusIvEEE10Policy1000EN6thrust24THRUST_300001_SM_1000_NS10device_ptrIlEESF_NS0_13ScanTileStateIlLb1EEES9_NS0_8NullTypeEmlLb0ESI_EEvT0_T1_T2_iT3_T4_T5_E12temp_storage+128], %rd518;
	mov.u64 	%rd521, %rd518;
$L__BB8_24:
	bar.sync 	0;
	setp.eq.s32 	%p122, %r2, 0;
	@%p122 bra 	$L__BB8_26;
	ld.shared.u64 	%rd408, [_ZZN3cub18CUB_300001_SM_10006detail4scan16DeviceScanKernelINS2_10policy_hubIlllmN4cuda3std3__44plusIvEEE10Policy1000EN6thrust24THRUST_300001_SM_1000_NS10device_ptrIlEESF_NS0_13ScanTileStateIlLb1EEES9_NS0_8NullTypeEmlLb0ESI_EEvT0_T1_T2_iT3_T4_T5_E12temp_storage+128];
	add.s64 	%rd521, %rd408, %rd521;
$L__BB8_26:
	add.s64 	%rd523, %rd7, %rd521;
$L__BB8_27:
	add.s64 	%rd492, %rd8, %rd523;
	add.s64 	%rd493, %rd9, %rd492;
	add.s64 	%rd494, %rd10, %rd493;
	add.s64 	%rd495, %rd11, %rd494;
	add.s64 	%rd496, %rd12, %rd495;
	add.s64 	%rd497, %rd13, %rd496;
	add.s64 	%rd498, %rd14, %rd497;
	add.s64 	%rd499, %rd15, %rd498;
	add.s64 	%rd500, %rd16, %rd499;
	add.s64 	%rd501, %rd17, %rd500;
	bar.sync 	0;
	st.shared.u64 	[%r6], %rd523;
	st.shared.u64 	[%r6+8], %rd492;
	st.shared.u64 	[%r6+16], %rd493;
	st.shared.u64 	[%r6+24], %rd494;
	st.shared.u64 	[%r6+32], %rd495;
	st.shared.u64 	[%r6+40], %rd496;
	st.shared.u64 	[%r6+48], %rd497;
	st.shared.u64 	[%r6+56], %rd498;
	st.shared.u64 	[%r6+64], %rd499;
	st.shared.u64 	[%r6+72], %rd500;
	st.shared.u64 	[%r6+80], %rd501;
	bar.warp.sync 	-1;
	ld.shared.u64 	%rd502, [%r5];
	ld.shared.u64 	%rd503, [%r5+256];
	ld.shared.u64 	%rd504, [%r5+512];
	ld.shared.u64 	%rd505, [%r5+768];
	ld.shared.u64 	%rd506, [%r5+1024];
	ld.shared.u64 	%rd507, [%r5+1280];
	ld.shared.u64 	%rd508, [%r5+1536];
	ld.shared.u64 	%rd509, [%r5+1792];
	ld.shared.u64 	%rd510, [%r5+2048];
	ld.shared.u64 	%rd511, [%r5+2304];
	ld.shared.u64 	%rd512, [%r5+2560];
	add.s64 	%rd514, %rd3, %rd318;
	st.global.u64 	[%rd514], %rd502;
	st.global.u64 	[%rd514+256], %rd503;
	st.global.u64 	[%rd514+512], %rd504;
	st.global.u64 	[%rd514+768], %rd505;
	st.global.u64 	[%rd514+1024], %rd506;
	st.global.u64 	[%rd514+1280], %rd507;
	st.global.u64 	[%rd514+1536], %rd508;
	st.global.u64 	[%rd514+1792], %rd509;
	st.global.u64 	[%rd514+2048], %rd510;
	st.global.u64 	[%rd514+2304], %rd511;
	st.global.u64 	[%rd514+2560], %rd512;
	bra.uni 	$L__BB8_100;
$L__BB8_28:
	setp.eq.s64 	%p2, %rd5, 0;
	@%p2 bra 	$L__BB8_100;
	cvt.u32.u64 	%r19, %rd5;
	shl.b64 	%rd142, %rd4, 3;
	add.s64 	%rd143, %rd2, %rd142;
	mov.u32 	%r20, %tid.x;
	ld.global.u64 	%rd534, [%rd143];
	and.b32  	%r47, %r20, 31;
	and.b32  	%r48, %r20, 992;
	mul.lo.s32 	%r49, %r48, 11;
	or.b32  	%r21, %r49, %r47;
	setp.ge.u32 	%p3, %r21, %r19;
	shl.b32 	%r50, %r21, 3;
	cvt.u64.u32 	%rd144, %r50;
	add.s64 	%rd57, %rd143, %rd144;
	mov.u64 	%rd524, %rd534;
	@%p3 bra 	$L__BB8_31;
	ld.global.u64 	%rd524, [%rd57];
$L__BB8_31:
	add.s32 	%r22, %r21, 32;
	setp.ge.u32 	%p4, %r22, %r19;
	mov.u64 	%rd525, %rd534;
	@%p4 bra 	$L__BB8_33;
	ld.global.u64 	%rd525, [%rd57+256];
$L__BB8_33:
	add.s32 	%r23, %r21, 64;
	setp.ge.u32 	%p5, %r23, %r19;
	mov.u64 	%rd526, %rd534;
	@%p5 bra 	$L__BB8_35;
	ld.global.u64 	%rd526, [%rd57+512];
$L__BB8_35:
	add.s32 	%r24, %r21, 96;
	setp.ge.u32 	%p6, %r24, %r19;
	mov.u64 	%rd527, %rd534;
	@%p6 bra 	$L__BB8_37;
	ld.global.u64 	%rd527, [%rd57+768];
$L__BB8_37:
	add.s32 	%r25, %r21, 128;
	setp.ge.u32 	%p7, %r25, %r19;
	mov.u64 	%rd528, %rd534;
	@%p7 bra 	$L__BB8_39;
	ld.global.u64 	%rd528, [%rd57+1024];
$L__BB8_39:
	add.s32 	%r26, %r21, 160;
	setp.ge.u32 	%p8, %r26, %r19;
	mov.u64 	%rd529, %rd534;
	@%p8 bra 	$L__BB8_41;
	ld.global.u64 	%rd529, [%rd57+1280];
$L__BB8_41:
	add.s32 	%r27, %r21, 192;
	setp.ge.u32 	%p9, %r27, %r19;
	mov.u64 	%rd530, %rd534;
	@%p9 bra 	$L__BB8_43;
	ld.global.u64 	%rd530, [%rd57+1536];
$L__BB8_43:
	add.s32 	%r28, %r21, 224;
	setp.ge.u32 	%p10, %r28, %r19;
	mov.u64 	%rd531, %rd534;
	@%p10 bra 	$L__BB8_45;
	ld.global.u64 	%rd531, [%rd57+1792];
$L__BB8_45:
	add.s32 	%r29, %r21, 256;
	setp.ge.u32 	%p11, %r29, %r19;
	mov.u64 	%rd532, %rd534;
	@%p11 bra 	$L__BB8_47;
	ld.global.u64 	%rd532, [%rd57+2048];
$L__BB8_47:
	add.s32 	%r30, %r21, 288;
	setp.ge.u32 	%p12, %r30, %r19;
	mov.u64 	%rd533, %rd534;
	@%p12 bra 	$L__BB8_49;
	ld.global.u64 	%rd533, [%rd57+2304];
$L__BB8_49:
	add.s32 	%r31, %r21, 320;
	setp.ge.u32 	%p13, %r31, %r19;
	@%p13 bra 	$L__BB8_51;
	ld.global.u64 	%rd534, [%rd57+2560];
$L__BB8_51:
	// begin inline asm
	mov.u32 %r51, %laneid;
	// end inline asm
	shr.u32 	%r33, %r20, 5;
	mad.lo.s32 	%r52, %r33, 352, %r51;
	shl.b32 	%r53, %r52, 3;
	mov.u32 	%r54, _ZZN3cub18CUB_300001_SM_10006detail4scan16DeviceScanKernelINS2_10policy_hubIlllmN4cuda3std3__44plusIvEEE10Policy1000EN6thrust24THRUST_300001_SM_1000_NS10device_ptrIlEESF_NS0_13ScanTileStateIlLb1EEES9_NS0_8NullTypeEmlLb0ESI_EEvT0_T1_T2_iT3_T4_T5_E12temp_storage;
	add.s32 	%r34, %r54, %r53;
	st.shared.u64 	[%r34], %rd524;
	st.shared.u64 	[%r34+256], %rd525;
	st.shared.u64 	[%r34+512], %rd526;
	st.shared.u64 	[%r34+768], %rd527;
	st.shared.u64 	[%r34+1024], %rd528;
	st.shared.u64 	[%r34+1280], %rd529;
	st.shared.u64 	[%r34+1536], %rd530;
	st.shared.u64 	[%r34+1792], %rd531;
	st.shared.u64 	[%r34+2048], %rd532;
	st.shared.u64 	[%r34+2304], %rd533;
	st.shared.u64 	[%r34+2560], %rd534;
	bar.warp.sync 	-1;
	mad.lo.s32 	%r35, %r51, 80, %r34;
	ld.shared.u64 	%rd80, [%r35];
	ld.shared.u64 	%rd81, [%r35+8];
	ld.shared.u64 	%rd82, [%r35+16];
	ld.shared.u64 	%rd83, [%r35+24];
	ld.shared.u64 	%rd84, [%r35+32];
	ld.shared.u64 	%rd85, [%r35+40];
	ld.shared.u64 	%rd86, [%r35+48];
	ld.shared.u64 	%rd87, [%r35+56];
	ld.shared.u64 	%rd88, [%r35+64];
	ld.shared.u64 	%rd89, [%r35+72];
	ld.shared.u64 	%rd90, [%r35+80];
	bar.sync 	0;
	setp.ne.s32 	%p14, %r1, 0;
	@%p14 bra 	$L__BB8_55;
	add.s64 	%rd251, %rd81, %rd80;
	add.s64 	%rd252, %rd82, %rd251;
	add.s64 	%rd253, %rd83, %rd252;
	add.s64 	%rd254, %rd84, %rd253;
	add.s64 	%rd255, %rd85, %rd254;
	add.s64 	%rd256, %rd86, %rd255;
	add.s64 	%rd257, %rd87, %rd256;
	add.s64 	%rd258, %rd88, %rd257;
	add.s64 	%rd259, %rd89, %rd258;
	add.s64 	%rd91, %rd90, %rd259;
	mov.b64 	{%r242, %r247}, %rd91;
	mov.b32 	%r248, 1;
	mov.b32 	%r289, 0;
	mov.b32 	%r290, -1;
	// begin inline asm
	shfl.sync.up.b32 %r241, %r242, %r248, %r289, %r290;
	// end inline asm
	// begin inline asm
	shfl.sync.up.b32 %r246, %r247, %r248, %r289, %r290;
	// end inline asm
	mov.b64 	%rd260, {%r241, %r246};
	setp.lt.s32 	%p59, %r51, 1;
	selp.b64 	%rd261, 0, %rd260, %p59;
	add.s64 	%rd262, %rd261, %rd91;
	mov.b64 	{%r252, %r257}, %rd262;
	mov.b32 	%r258, 2;
	// begin inline asm
	shfl.sync.up.b32 %r251, %r252, %r258, %r289, %r290;
	// end inline asm
	// begin inline asm
	shfl.sync.up.b32 %r256, %r257, %r258, %r289, %r290;
	// end inline asm
	mov.b64 	%rd263, {%r251, %r256};
	setp.lt.s32 	%p60, %r51, 2;
	selp.b64 	%rd264, 0, %rd263, %p60;
	add.s64 	%rd265, %rd264, %rd262;
	mov.b64 	{%r262, %r267}, %rd265;
	mov.b32 	%r268, 4;
	// begin inline asm
	shfl.sync.up.b32 %r261, %r262, %r268, %r289, %r290;
	// end inline asm
	// begin inline asm
	shfl.sync.up.b32 %r266, %r267, %r268, %r289, %r290;
	// end inline asm
	mov.b64 	%rd266, {%r261, %r266};
	setp.lt.s32 	%p61, %r51, 4;
	selp.b64 	%rd267, 0, %rd266, %p61;
	add.s64 	%rd268, %rd267, %rd265;
	mov.b64 	{%r272, %r277}, %rd268;
	mov.b32 	%r278, 8;
	// begin inline asm
	shfl.sync.up.b32 %r271, %r272, %r278, %r289, %r290;
	// end inline asm
	// begin inline asm
	shfl.sync.up.b32 %r276, %r277, %r278, %r289, %r290;
	// end inline asm
	mov.b64 	%rd269, {%r271, %r276};
	setp.lt.s32 	%p62, %r51, 8;
	selp.b64 	%rd270, 0, %rd269, %p62;
	add.s64 	%rd271, %rd270, %rd268;
	mov.b64 	{%r282, %r287}, %rd271;
	mov.b32 	%r288, 16;
	// begin inline asm
	shfl.sync.up.b32 %r281, %r282, %r288, %r289, %r290;
	// end inline asm
	// begin inline asm
	shfl.sync.up.b32 %r286, %r287, %r288, %r289, %r290;
	// end inline asm
	mov.b64 	%rd272, {%r281, %r286};
	setp.lt.s32 	%p63, %r51, 16;
	selp.b64 	%rd273, 0, %rd272, %p63;
	add.s64 	%rd92, %rd273, %rd271;
	setp.ne.s32 	%p64, %r51, 31;
	@%p64 bra 	$L__BB8_54;
	shl.b32 	%r291, %r33, 3;
	mov.u32 	%r292, _ZZN3cub18CUB_300001_SM_10006detail4scan16DeviceScanKernelINS2_10policy_hubIlllmN4cuda3std3__44plusIvEEE10Policy1000EN6thrust24THRUST_300001_SM_1000_NS10device_ptrIlEESF_NS0_13ScanTileStateIlLb1EEES9_NS0_8NullTypeEmlLb0ESI_EEvT0_T1_T2_iT3_T4_T5_E12temp_storage;
	add.s32 	%r293, %r292, %r291;
	st.shared.u64 	[%r293+32], %rd92;
$L__BB8_54:
	sub.s64 	%rd274, %rd92, %rd91;
	bar.sync 	0;
	ld.shared.v2.u64 	{%rd275, %rd276}, [_ZZN3cub18CUB_300001_SM_10006detail4scan16DeviceScanKernelINS2_10policy_hubIlllmN4cuda3std3__44plusIvEEE10Policy1000EN6thrust24THRUST_300001_SM_1000_NS10device_ptrIlEESF_NS0_13ScanTileStateIlLb1EEES9_NS0_8NullTypeEmlLb0ESI_EEvT0_T1_T2_iT3_T4_T5_E12temp_storage+32];
	add.s64 	%rd277, %rd276, %rd275;
	setp.eq.s32 	%p65, %r33, 2;
	selp.b64 	%rd278, %rd277, %rd275, %p65;
	ld.shared.v2.u64 	{%rd279, %rd280}, [_ZZN3cub18CUB_300001_SM_10006detail4scan16DeviceScanKernelINS2_10policy_hubIlllmN4cuda3std3__44plusIvEEE10Policy1000EN6thrust24THRUST_300001_SM_1000_NS10device_ptrIlEESF_NS0_13ScanTileStateIlLb1EEES9_NS0_8NullTypeEmlLb0ESI_EEvT0_T1_T2_iT3_T4_T5_E12temp_storage+48];
	add.s64 	%rd281, %rd277, %rd279;
	setp.eq.s32 	%p66, %r33, 3;
	selp.b64 	%rd282, %rd281, %rd278, %p66;
	add.s64 	%rd283, %rd281, %rd280;
	setp.eq.s32 	%p67, %r33, 4;
	selp.b64 	%rd284, %rd283, %rd282, %p67;
	ld.shared.v2.u64 	{%rd285, %rd286}, [_ZZN3cub18CUB_300001_SM_10006detail4scan16DeviceScanKernelINS2_10policy_hubIlllmN4cuda3std3__44plusIvEEE10Policy1000EN6thrust24THRUST_300001_SM_1000_NS10device_ptrIlEESF_NS0_13ScanTileStateIlLb1EEES9_NS0_8NullTypeEmlLb0ESI_EEvT0_T1_T2_iT3_T4_T5_E12temp_storage+64];
	add.s64 	%rd287, %rd283, %rd285;
	setp.eq.s32 	%p68, %r33, 5;
	selp.b64 	%rd288, %rd287, %rd284, %p68;
	add.s64 	%rd289, %rd287, %rd286;
	setp.eq.s32 	%p69, %r33, 6;
	selp.b64 	%rd290, %rd289, %rd288, %p69;
	ld.shared.v2.u64 	{%rd291, %rd292}, [_ZZN3cub18CUB_300001_SM_10006detail4scan16DeviceScanKernelINS2_10policy_hubIlllmN4cuda3std3__44plusIvEEE10Policy1000EN6thrust24THRUST_300001_SM_1000_NS10device_ptrIlEESF_NS0_13ScanTileStateIlLb1EEES9_NS0_8NullTypeEmlLb0ESI_EEvT0_T1_T2_iT3_T4_T5_E12temp_storage+80];
	add.s64 	%rd293, %rd289, %rd291;
	setp.eq.s32 	%p70, %r33, 7;
	selp.b64 	%rd294, %rd293, %rd290, %p70;
	add.s64 	%rd295, %rd293, %rd292;
	setp.eq.s32 	%p71, %r33, 8;
	selp.b64 	%rd296, %rd295, %rd294, %p71;
	ld.shared.u64 	%rd297, [_ZZN3cub18CUB_300001_SM_10006detail4scan16DeviceScanKernelINS2_10policy_hubIlllmN4cuda3std3__44plusIvEEE10Policy1000EN6thrust24THRUST_300001_SM_1000_NS10device_ptrIlEESF_NS0_13ScanTileStateIlLb1EEES9_NS0_8NullTypeEmlLb0ESI_EEvT0_T1_T2_iT3_T4_T5_E12temp_storage+96];
	add.s64 	%rd298, %rd295, %rd297;
	setp.eq.s32 	%p72, %r33, 9;
	selp.b64 	%rd299, %rd298, %rd296, %p72;
	setp.lt.u32 	%p73, %r20, 32;
	setp.eq.s32 	%p74, %r51, 0;
	selp.b64 	%rd300, 0, %rd274, %p74;
	add.s64 	%rd301, %rd299, %rd300;
	selp.b64 	%rd302, %rd274, %rd301, %p73;
	setp.eq.s32 	%p75, %r20, 0;
	selp.b64 	%rd303, 0, %rd302, %p75;
	add.s64 	%rd543, %rd303, %rd80;
	bra.uni 	$L__BB8_76;
$L__BB8_55:
	add.s64 	%rd145, %rd81, %rd80;
	add.s64 	%rd146, %rd82, %rd145;
	add.s64 	%rd147, %rd83, %rd146;
	add.s64 	%rd148, %rd84, %rd147;
	add.s64 	%rd149, %rd85, %rd148;
	add.s64 	%rd150, %rd86, %rd149;
	add.s64 	%rd151, %rd87, %rd150;
	add.s64 	%rd152, %rd88, %rd151;
	add.s64 	%rd153, %rd89, %rd152;
	add.s64 	%rd94, %rd90, %rd153;
	mov.b64 	{%r56, %r61}, %rd94;
	mov.b32 	%r62, 1;
	mov.b32 	%r103, 0;
	mov.b32 	%r104, -1;
	// begin inline asm
	shfl.sync.up.b32 %r55, %r56, %r62, %r103, %r104;
	// end inline asm
	// begin inline asm
	shfl.sync.up.b32 %r60, %r61, %r62, %r103, %r104;
	// end inline asm
	mov.b64 	%rd154, {%r55, %r60};
	setp.lt.s32 	%p15, %r51, 1;
	selp.b64 	%rd155, 0, %rd154, %p15;
	add.s64 	%rd156, %rd155, %rd94;
	mov.b64 	{%r66, %r71}, %rd156;
	mov.b32 	%r72, 2;
	// begin inline asm
	shfl.sync.up.b32 %r65, %r66, %r72, %r103, %r104;
	// end inline asm
	// begin inline asm
	shfl.sync.up.b32 %r70, %r71, %r72, %r103, %r104;
	// end inline asm
	mov.b64 	%rd157, {%r65, %r70};
	setp.lt.s32 	%p16, %r51, 2;
	selp.b64 	%rd158, 0, %rd157, %p16;
	add.s64 	%rd159, %rd158, %rd156;
	mov.b64 	{%r76, %r81}, %rd159;
	mov.b32 	%r82, 4;
	// begin inline asm
	shfl.sync.up.b32 %r75, %r76, %r82, %r103, %r104;
	// end inline asm
	// begin inline asm
	shfl.sync.up.b32 %r80, %r81, %r82, %r103, %r104;
	// end inline asm
	mov.b64 	%rd160, {%r75, %r80};
	setp.lt.s32 	%p17, %r51, 4;
	selp.b64 	%rd161, 0, %rd160, %p17;
	add.s64 	%rd162, %rd161, %rd159;
	mov.b64 	{%r86, %r91}, %rd162;
	mov.b32 	%r92, 8;
	// begin inline asm
	shfl.sync.up.b32 %r85, %r86, %r92, %r103, %r104;
	// end inline asm
	// begin inline asm
	shfl.sync.up.b32 %r90, %r91, %r92, %r103, %r104;
	// end inline asm
	mov.b64 	%rd163, {%r85, %r90};
	setp.lt.s32 	%p18, %r51, 8;
	selp.b64 	%rd164, 0, %rd163, %p18;
	add.s64 	%rd165, %rd164, %rd162;
	mov.b64 	{%r96, %r101}, %rd165;
	mov.b32 	%r102, 16;
	// begin inline asm
	shfl.sync.up.b32 %r95, %r96, %r102, %r103, %r104;
	// end inline asm
	// begin inline asm
	shfl.sync.up.b32 %r100, %r101, %r102, %r103, %r104;
	// end inline asm
	mov.b64 	%rd166, {%r95, %r100};
	setp.lt.s32 	%p19, %r51, 16;
	selp.b64 	%rd167, 0, %rd166, %p19;
	add.s64 	%rd95, %rd167, %rd165;
	setp.ne.s32 	%p20, %r51, 31;
	@%p20 bra 	$L__BB8_57;
	shl.b32 	%r105, %r33, 3;
	mov.u32 	%r106, _ZZN3cub18CUB_300001_SM_10006detail4scan16DeviceScanKernelINS2_10policy_hubIlllmN4cuda3std3__44plusIvEEE10Policy1000EN6thrust24THRUST_300001_SM_1000_NS10device_ptrIlEESF_NS0_13ScanTileStateIlLb1EEES9_NS0_8NullTypeEmlLb0ESI_EEvT0_T1_T2_iT3_T4_T5_E12temp_storage;
	add.s32 	%r107, %r106, %r105;
	st.shared.u64 	[%r107+32], %rd95;
$L__BB8_57:
	sub.s64 	%rd168, %rd95, %rd94;
	bar.sync 	0;
	ld.shared.v2.u64 	{%rd169, %rd170}, [_ZZN3cub18CUB_300001_SM_10006detail4scan16DeviceScanKernelINS2_10policy_hubIlllmN4cuda3std3__44plusIvEEE10Policy1000EN6thrust24THRUST_300001_SM_1000_NS10device_ptrIlEESF_NS0_13ScanTileStateIlLb1EEES9_NS0_8NullTypeEmlLb0ESI_EEvT0_T1_T2_iT3_T4_T5_E12temp_storage+32];
	add.s64 	%rd171, %rd170, %rd169;
	setp.eq.s32 	%p21, %r33, 2;
	selp.b64 	%rd172, %rd171, %rd169, %p21;
	ld.shared.v2.u64 	{%rd173, %rd174}, [_ZZN3cub18CUB_300001_SM_10006detail4scan16DeviceScanKernelINS2_10policy_hubIlllmN4cuda3std3__44plusIvEEE10Policy1000EN6thrust24THRUST_300001_SM_1000_NS10device_ptrIlEESF_NS0_13ScanTileStateIlLb1EEES9_NS0_8NullTypeEmlLb0ESI_EEvT0_T1_T2_iT3_T4_T5_E12temp_storage+48];
	add.s64 	%rd175, %rd171, %rd173;
	setp.eq.s32 	%p22, %r33, 3;
	selp.b64 	%rd176, %rd175, %rd172, %p22;
	add.s64 	%rd177, %rd175, %rd174;
	setp.eq.s32 	%p23, %r33, 4;
	selp.b64 	%rd178, %rd177, %rd176, %p23;
	ld.shared.v2.u64 	{%rd179, %rd180}, [_ZZN3cub18CUB_300001_SM_10006detail4scan16DeviceScanKernelINS2_10policy_hubIlllmN4cuda3std3__44plusIvEEE10Policy1000EN6thrust24THRUST_300001_SM_1000_NS10device_ptrIlEESF_NS0_13ScanTileStateIlLb1EEES9_NS0_8NullTypeEmlLb0ESI_EEvT0_T1_T2_iT3_T4_T5_E12temp_storage+64];
	add.s64 	%rd181, %rd177, %rd179;
	setp.eq.s32 	%p24, %r33, 5;
	selp.b64 	%rd182, %rd181, %rd178, %p24;
	add.s64 	%rd183, %rd181, %rd180;
	setp.eq.s32 	%p25, %r33, 6;
	selp.b64 	%rd184, %rd183, %rd182, %p25;
	ld.shared.v2.u64 	{%rd185, %rd186}, [_ZZN3cub18CUB_300001_SM_10006detail4scan16DeviceScanKernelINS2_10policy_hubIlllmN4cuda3std3__44plusIvEEE10Policy1000EN6thrust24THRUST_300001_SM_1000_NS10device_ptrIlEESF_NS0_13ScanTileStateIlLb1EEES9_NS0_8NullTypeEmlLb0ESI_EEvT0_T1_T2_iT3_T4_T5_E12temp_storage+80];
	add.s64 	%rd187, %rd183, %rd185;
	setp.eq.s32 	%p26, %r33, 7;
	selp.b64 	%rd188, %rd187, %rd184, %p26;
	add.s64 	%rd189, %rd187, %rd186;
	setp.eq.s32 	%p27, %r33, 8;
	selp.b64 	%rd190, %rd189, %rd188, %p27;
	ld.shared.v2.u64 	{%rd191, %rd192}, [_ZZN3cub18CUB_300001_SM_10006detail4scan16DeviceScanKernelINS2_10policy_hubIlllmN4cuda3std3__44plusIvEEE10Policy1000EN6thrust24THRUST_300001_SM_1000_NS10device_ptrIlEESF_NS0_13ScanTileStateIlLb1EEES9_NS0_8NullTypeEmlLb0ESI_EEvT0_T1_T2_iT3_T4_T5_E12temp_storage+96];
	add.s64 	%rd193, %rd189, %rd191;
	setp.eq.s32 	%p28, %r33, 9;
	selp.b64 	%rd194, %rd193, %rd190, %p28;
	add.s64 	%rd96, %rd193, %rd192;
	setp.gt.u32 	%p29, %r20, 31;
	setp.lt.u32 	%p30, %r20, 32;
	setp.eq.s32 	%p31, %r51, 0;
	selp.b64 	%rd195, 0, %rd168, %p31;
	add.s64 	%rd541, %rd194, %rd195;
	selp.b64 	%rd98, %rd168, %rd541, %p30;
	@%p29 bra 	$L__BB8_73;
	setp.ne.s32 	%p32, %r20, 0;
	mul.wide.s32 	%rd196, %r1, 16;
	add.s64 	%rd99, %rd1, %rd196;
	@%p32 bra 	$L__BB8_60;
	st.shared.u64 	[_ZZN3cub18CUB_300001_SM_10006detail4scan16DeviceScanKernelINS2_10policy_hubIlllmN4cuda3std3__44plusIvEEE10Policy1000EN6thrust24THRUST_300001_SM_1000_NS10device_ptrIlEESF_NS0_13ScanTileStateIlLb1EEES9_NS0_8NullTypeEmlLb0ESI_EEvT0_T1_T2_iT3_T4_T5_E12temp_storage+24], %rd96;
	add.s64 	%rd197, %rd99, 512;
	mov.b64 	%rd198, 100;
	// begin inline asm
	st.relaxed.gpu.v2.u64 [%rd197], {%rd198, %rd96};
	// end inline asm
$L__BB8_60:
	not.b32 	%r110, %r20;
	add.s32 	%r537, %r1, %r110;
	mov.b32 	%r108, 965;
	// begin inline asm
	nanosleep.u32 %r108;
	// end inline asm
	mul.wide.s32 	%rd203, %r537, 16;
	add.s64 	%rd204, %rd1, %rd203;
	add.s64 	%rd202, %rd204, 512;
	// begin inline asm
	ld.relaxed.gpu.v2.u64 {%rd539, %rd536}, [%rd202];
	// end inline asm
	mov.b32 	%r536, 328;
$L__BB8_61:
	setp.eq.s64 	%p33, %rd539, 99;
	mov.b32 	%r111, -1;
	vote.sync.any.pred 	%p34, %p33, %r111;
	not.pred 	%p35, %p34;
	@%p35 bra 	$L__BB8_63;
	// begin inline asm
	nanosleep.u32 %r536;
	// end inline asm
	shl.b32 	%r536, %r536, 1;
	// begin inline asm
	ld.relaxed.gpu.v2.u64 {%rd539, %rd536}, [%rd202];
	// end inline asm
	bra.uni 	$L__BB8_61;
$L__BB8_63:
	setp.eq.s64 	%p36, %rd539, 101;
	mov.b32 	%r163, -1;
	vote.sync.ballot.b32 	%r164, %p36, %r163;
	// begin inline asm
	mov.u32 %r113, %lanemask_ge;
	// end inline asm
	and.b32  	%r165, %r164, %r113;
	or.b32  	%r166, %r165, -2147483648;
	add.s32 	%r167, %r166, -1;
	not.b32 	%r168, %r166;
	and.b32  	%r169, %r168, %r167;
	popc.b32 	%r117, %r169;
	mov.b64 	{%r115, %r120}, %rd536;
	mov.b32 	%r121, 1;
	// begin inline asm
	shfl.sync.down.b32 %r114, %r115, %r121, %r117, %r163;
	// end inline asm
	// begin inline asm
	shfl.sync.down.b32 %r119, %r120, %r121, %r117, %r163;
	// end inline asm
	mov.b64 	%rd205, {%r114, %r119};
	setp.lt.s32 	%p38, %r51, %r117;
	selp.b64 	%rd206, %rd205, 0, %p38;
	add.s64 	%rd207, %rd206, %rd536;
	mov.b64 	{%r125, %r130}, %rd207;
	mov.b32 	%r131, 2;
	// begin inline asm
	shfl.sync.down.b32 %r124, %r125, %r131, %r117, %r163;
	// end inline asm
	// begin inline asm
	shfl.sync.down.b32 %r129, %r130, %r131, %r117, %r163;
	// end inline asm
	mov.b64 	%rd208, {%r124, %r129};
	add.s32 	%r170, %r51, 2;
	setp.gt.s32 	%p39, %r170, %r117;
	selp.b64 	%rd209, 0, %rd208, %p39;
	add.s64 	%rd210, %rd209, %rd207;
	mov.b64 	{%r135, %r140}, %rd210;
	mov.b32 	%r141, 4;
	// begin inline asm
	shfl.sync.down.b32 %r134, %r135, %r141, %r117, %r163;
	// end inline asm
	// begin inline asm
	shfl.sync.down.b32 %r139, %r140, %r141, %r117, %r163;
	// end inline asm
	mov.b64 	%rd211, {%r134, %r139};
	add.s32 	%r171, %r51, 4;
	setp.gt.s32 	%p40, %r171, %r117;
	selp.b64 	%rd212, 0, %rd211, %p40;
	add.s64 	%rd213, %rd212, %rd210;
	mov.b64 	{%r145, %r150}, %rd213;
	mov.b32 	%r151, 8;
	// begin inline asm
	shfl.sync.down.b32 %r144, %r145, %r151, %r117, %r163;
	// end inline asm
	// begin inline asm
	shfl.sync.down.b32 %r149, %r150, %r151, %r117, %r163;
	// end inline asm
	mov.b64 	%rd214, {%r144, %r149};
	add.s32 	%r172, %r51, 8;
	setp.gt.s32 	%p41, %r172, %r117;
	selp.b64 	%rd215, 0, %rd214, %p41;
	add.s64 	%rd216, %rd215, %rd213;
	mov.b64 	{%r155, %r160}, %rd216;
	mov.b32 	%r161, 16;
	// begin inline asm
	shfl.sync.down.b32 %r154, %r155, %r161, %r117, %r163;
	// end inline asm
	// begin inline asm
	shfl.sync.down.b32 %r159, %r160, %r161, %r117, %r163;
	// end inline asm
	mov.b64 	%rd217, {%r154, %r159};
	add.s32 	%r173, %r51, 16;
	setp.gt.s32 	%p42, %r173, %r117;
	selp.b64 	%rd218, 0, %rd217, %p42;
	add.s64 	%rd537, %rd218, %rd216;
	add.s64 	%rd110, %rd1, 512;
$L__BB8_64:
	setp.ne.s64 	%p43, %rd539, 101;
	mov.b32 	%r174, -1;
	vote.sync.all.pred 	%p44, %p43, %r174;
	not.pred 	%p45, %p44;
	@%p45 bra 	$L__BB8_69;
	mul.wide.s32 	%rd226, %r537, 16;
	add.s64 	%rd227, %rd110, %rd226;
	add.s64 	%rd225, %rd227, -512;
	// begin inline asm
	ld.relaxed.gpu.v2.u64 {%rd539, %rd540}, [%rd225];
	// end inline asm
	mov.b32 	%r538, 328;
$L__BB8_66:
	setp.eq.s64 	%p49, %rd539, 99;
	mov.b32 	%r177, -1;
	vote.sync.any.pred 	%p50, %p49, %r177;
	not.pred 	%p51, %p50;
	@%p51 bra 	$L__BB8_68;
	// begin inline asm
	nanosleep.u32 %r538;
	// end inline asm
	shl.b32 	%r538, %r538, 1;
	mul.wide.s32 	%rd246, %r537, 16;
	add.s64 	%rd247, %rd110, %rd246;
	add.s64 	%rd245, %rd247, -512;
	// begin inline asm
	ld.relaxed.gpu.v2.u64 {%rd539, %rd540}, [%rd245];
	// end inline asm
	bra.uni 	$L__BB8_66;
$L__BB8_68:
	setp.eq.s64 	%p52, %rd539, 101;
	mov.b32 	%r228, -1;
	vote.sync.ballot.b32 	%r229, %p52, %r228;
	and.b32  	%r230, %r229, %r113;
	or.b32  	%r231, %r230, -2147483648;
	add.s32 	%r232, %r231, -1;
	not.b32 	%r233, %r231;
	and.b32  	%r234, %r233, %r232;
	popc.b32 	%r182, %r234;
	mov.b64 	{%r180, %r185}, %rd540;
	mov.b32 	%r186, 1;
	// begin inline asm
	shfl.sync.down.b32 %r179, %r180, %r186, %r182, %r228;
	// end inline asm
	// begin inline asm
	shfl.sync.down.b32 %r184, %r185, %r186, %r182, %r228;
	// end inline asm
	mov.b64 	%rd228, {%r179, %r184};
	setp.lt.s32 	%p54, %r51, %r182;
	selp.b64 	%rd229, %rd228, 0, %p54;
	add.s64 	%rd230, %rd229, %rd540;
	mov.b64 	{%r190, %r195}, %rd230;
	mov.b32 	%r196, 2;
	// begin inline asm
	shfl.sync.down.b32 %r189, %r190, %r196, %r182, %r228;
	// end inline asm
	// begin inline asm
	shfl.sync.down.b32 %r194, %r195, %r196, %r182, %r228;
	// end inline asm
	mov.b64 	%rd231, {%r189, %r194};
	add.s32 	%r235, %r51, 2;
	setp.gt.s32 	%p55, %r235, %r182;
	selp.b64 	%rd232, 0, %rd231, %p55;
	add.s64 	%rd233, %rd230, %rd232;
	mov.b64 	{%r200, %r205}, %rd233;
	mov.b32 	%r206, 4;
	// begin inline asm
	shfl.sync.down.b32 %r199, %r200, %r206, %r182, %r228;
	// end inline asm
	// begin inline asm
	shfl.sync.down.b32 %r204, %r205, %r206, %r182, %r228;
	// end inline asm
	mov.b64 	%rd234, {%r199, %r204};
	add.s32 	%r236, %r51, 4;
	setp.gt.s32 	%p56, %r236, %r182;
	selp.b64 	%rd235, 0, %rd234, %p56;
	add.s64 	%rd236, %rd235, %rd233;
	mov.b64 	{%r210, %r215}, %rd236;
	mov.b32 	%r216, 8;
	// begin inline asm
	shfl.sync.down.b32 %r209, %r210, %r216, %r182, %r228;
	// end inline asm
	// begin inline asm
	shfl.sync.down.b32 %r214, %r215, %r216, %r182, %r228;
	// end inline asm
	mov.b64 	%rd237, {%r209, %r214};
	add.s32 	%r237, %r51, 8;
	setp.gt.s32 	%p57, %r237, %r182;
	selp.b64 	%rd238, 0, %rd237, %p57;
	add.s64 	%rd239, %rd238, %rd236;
	mov.b64 	{%r220, %r225}, %rd239;
	mov.b32 	%r226, 16;
	// begin inline asm
	shfl.sync.down.b32 %r219, %r220, %r226, %r182, %r228;
	// end inline asm
	// begin inline asm
	shfl.sync.down.b32 %r224, %r225, %r226, %r182, %r228;
	// end inline asm
	mov.b64 	%rd240, {%r219, %r224};
	add.s32 	%r238, %r51, 16;
	setp.gt.s32 	%p58, %r238, %r182;
	selp.b64 	%rd241, 0, %rd240, %p58;
	add.s64 	%rd242, %rd239, %rd537;
	add.s64 	%rd537, %rd242, %rd241;
	add.s32 	%r537, %r537, -32;
	bra.uni 	$L__BB8_64;
$L__BB8_69:
	@%p32 bra 	$L__BB8_71;
	add.s64 	%rd221, %rd537, %rd96;
	add.s64 	%rd219, %rd99, 512;
	mov.b64 	%rd220, 101;
	// begin inline asm
	st.relaxed.gpu.v2.u64 [%rd219], {%rd220, %rd221};
	// end inline asm
	st.shared.u64 	[_ZZN3cub18CUB_300001_SM_10006detail4scan16DeviceScanKernelINS2_10policy_hubIlllmN4cuda3std3__44plusIvEEE10Policy1000EN6thrust24THRUST_300001_SM_1000_NS10device_ptrIlEESF_NS0_13ScanTileStateIlLb1EEES9_NS0_8NullTypeEmlLb0ESI_EEvT0_T1_T2_iT3_T4_T5_E12temp_storage+8], %rd537;
	st.shared.u64 	[_ZZN3cub18CUB_300001_SM_10006detail4scan16DeviceScanKernelINS2_10policy_hubIlllmN4cuda3std3__44plusIvEEE10Policy1000EN6thrust24THRUST_300001_SM_1000_NS10device_ptrIlEESF_NS0_13ScanTileStateIlLb1EEES9_NS0_8NullTypeEmlLb0ESI_EEvT0_T1_T2_iT3_T4_T5_E12temp_storage+16], %rd221;
$L__BB8_71:
	setp.ne.s32 	%p47, %r51, 0;
	mov.u64 	%rd541, %rd98;
	@%p47 bra 	$L__BB8_73;
	st.shared.u64 	[_ZZN3cub18CUB_300001_SM_10006detail4scan16DeviceScanKernelINS2_10policy_hubIlllmN4cuda3std3__44plusIvEEE10Policy1000EN6thrust24THRUST_300001_SM_1000_NS10device_ptrIlEESF_NS0_13ScanTileStateIlLb1EEES9_NS0_8NullTypeEmlLb0ESI_EEvT0_T1_T2_iT3_T4_T5_E12temp_storage+128], %rd537;
	mov.u64 	%rd541, %rd537;
$L__BB8_73:
	bar.sync 	0;
	setp.eq.s32 	%p48, %r20, 0;
	@%p48 bra 	$L__BB8_75;
	ld.shared.u64 	%rd222, [_ZZN3cub18CUB_300001_SM_10006detail4scan16DeviceScanKernelINS2_10policy_hubIlllmN4cuda3std3__44plusIvEEE10Policy1000EN6thrust24THRUST_300001_SM_1000_NS10device_ptrIlEESF_NS0_13ScanTileStateIlLb1EEES9_NS0_8NullTypeEmlLb0ESI_EEvT0_T1_T2_iT3_T4_T5_E12temp_storage+128];
	add.s64 	%rd541, %rd222, %rd541;
$L__BB8_75:
	add.s64 	%rd543, %rd80, %rd541;
$L__BB8_76:
	add.s64 	%rd304, %rd81, %rd543;
	add.s64 	%rd305, %rd82, %rd304;
	add.s64 	%rd306, %rd83, %rd305;
	add.s64 	%rd307, %rd84, %rd306;
	add.s64 	%rd308, %rd85, %rd307;
	add.s64 	%rd309, %rd86, %rd308;
	add.s64 	%rd310, %rd87, %rd309;
	add.s64 	%rd311, %rd88, %rd310;
	add.s64 	%rd312, %rd89, %rd311;
	add.s64 	%rd313, %rd90, %rd312;
	bar.sync 	0;
	st.shared.u64 	[%r35], %rd543;
	st.shared.u64 	[%r35+8], %rd304;
	st.shared.u64 	[%r35+16], %rd305;
	st.shared.u64 	[%r35+24], %rd306;
	st.shared.u64 	[%r35+32], %rd307;
	st.shared.u64 	[%r35+40], %rd308;
	st.shared.u64 	[%r35+48], %rd309;
	st.shared.u64 	[%r35+56], %rd310;
	st.shared.u64 	[%r35+64], %rd311;
	st.shared.u64 	[%r35+72], %rd312;
	st.shared.u64 	[%r35+80], %rd313;
	bar.warp.sync 	-1;
	ld.shared.u64 	%rd127, [%r34];
	ld.shared.u64 	%rd128, [%r34+256];
	ld.shared.u64 	%rd129, [%r34+512];
	ld.shared.u64 	%rd130, [%r34+768];
	ld.shared.u64 	%rd131, [%r34+1024];
	ld.shared.u64 	%rd132, [%r34+1280];
	ld.shared.u64 	%rd133, [%r34+1536];
	ld.shared.u64 	%rd134, [%r34+1792];
	ld.shared.u64 	%rd135, [%r34+2048];
	ld.shared.u64 	%rd136, [%r34+2304];
	ld.shared.u64 	%rd137, [%r34+2560];
	setp.ne.s32 	%p76, %r20, 0;
	@%p76 bra 	$L__BB8_78;
	st.volatile.shared.u32 	[_ZZN3cub18CUB_300001_SM_10006detail4scan16DeviceScanKernelINS2_10policy_hubIlllmN4cuda3std3__44plusIvEEE10Policy1000EN6thrust24THRUST_300001_SM_1000_NS10device_ptrIlEESF_NS0_13ScanTileStateIlLb1EEES9_NS0_8NullTypeEmlLb0ESI_EEvT0_T1_T2_iT3_T4_T5_E12temp_storage+28160], %r19;
$L__BB8_78:
	bar.sync 	0;
	ld.volatile.shared.u32 	%r44, [_ZZN3cub18CUB_300001_SM_10006detail4scan16DeviceScanKernelINS2_10policy_hubIlllmN4cuda3std3__44plusIvEEE10Policy1000EN6thrust24THRUST_300001_SM_1000_NS10device_ptrIlEESF_NS0_13ScanTileStateIlLb1EEES9_NS0_8NullTypeEmlLb0ESI_EEvT0_T1_T2_iT3_T4_T5_E12temp_storage+28160];
	cvt.u64.u32 	%rd314, %r21;
	add.s64 	%rd315, %rd4, %rd314;
	setp.ge.s32 	%p77, %r21, %r44;
	shl.b64 	%rd316, %rd315, 3;
	add.s64 	%rd138, %rd3, %rd316;
	@%p77 bra 	$L__BB8_80;
	st.global.u64 	[%rd138], %rd127;
$L__BB8_80:
	setp.ge.s32 	%p78, %r22, %r44;
	@%p78 bra 	$L__BB8_82;
	st.global.u64 	[%rd138+256], %rd128;
$L__BB8_82:
	setp.ge.s32 	%p79, %r23, %r44;
	@%p79 bra 	$L__BB8_84;
	st.global.u64 	[%rd138+512], %rd129;
$L__BB8_84:
	setp.ge.s32 	%p80, %r24, %r44;
	@%p80 bra 	$L__BB8_86;
	st.global.u64 	[%rd138+768], %rd130;
$L__BB8_86:
	setp.ge.s32 	%p81, %r25, %r44;
	@%p81 bra 	$L__BB8_88;
	st.global.u64 	[%rd138+1024], %rd131;
$L__BB8_88:
	setp.ge.s32 	%p82, %r26, %r44;
	@%p82 bra 	$L__BB8_90;
	st.global.u64 	[%rd138+1280], %rd132;
$L__BB8_90:
	setp.ge.s32 	%p83, %r27, %r44;
	@%p83 bra 	$L__BB8_92;
	st.global.u64 	[%rd138+1536], %rd133;
$L__BB8_92:
	setp.ge.s32 	%p84, %r28, %r44;
	@%p84 bra 	$L__BB8_94;
	st.global.u64 	[%rd138+1792], %rd134;
$L__BB8_94:
	setp.ge.s32 	%p85, %r29, %r44;
	@%p85 bra 	$L__BB8_96;
	st.global.u64 	[%rd138+2048], %rd135;
$L__BB8_96:
	setp.ge.s32 	%p86, %r30, %r44;
	@%p86 bra 	$L__BB8_98;
	st.global.u64 	[%rd138+2304], %rd136;
$L__BB8_98:
	setp.ge.s32 	%p87, %r31, %r44;
	@%p87 bra 	$L__BB8_100;
	st.global.u64 	[%rd138+2560], %rd137;
$L__BB8_100:
	ret;

}


// ===== COMPILED SASS (sm_100) =====

	.target	sm_100

	.elftype	@"ET_EXEC"


//--------------------- .note.nv.tkinfo           --------------------------
	.section	.note.nv.tkinfo,"",@"SHT_NOTE"
	.sectionflags	@"SHF_NOTE_NV_TKINFO"
	.tkinfo
        /*0018*/ 	.word	0x00000002
        /*0030*/ 	.string	""
        /*0030*/ 	.string	"ptxas"
        /*0030*/ 	.string	"Cuda compilation tools, release 13.0, V13.0.88"
        /*0030*/ 	.string	"Build cuda_13.0.r13.0/compiler.36424714_0"
        /*0030*/ 	.string	"-arch sm_100 -m 64 "



//--------------------- .note.nv.cuinfo           --------------------------
	.section	.note.nv.cuinfo,"",@"SHT_NOTE"
	.sectionflags	@"SHF_NOTE_NV_CUINFO"
        /*0018*/ 	.short	0x0002
        /*001a*/ 	.short	0x0064
        /*001c*/ 	.short	0x0082
	.zero		2


//--------------------- .nv.info                  --------------------------
	.section	.nv.info,"",@"SHT_CUDA_INFO"
	.align	4


	//----- nvinfo : EIATTR_REGCOUNT
	.align		4
        /*0000*/ 	.byte	0x04, 0x2f
        /*0002*/ 	.short	(.L_44 - .L_43)
	.align		4
.L_43:
        /*0004*/ 	.word	index@(_Z14count_sphereNNiiifiPKfS0_PKiS2_Pl)
        /*0008*/ 	.word	0x00000020


	//----- nvinfo : EIATTR_FRAME_SIZE
	.align		4
.L_44:
        /*000c*/ 	.byte	0x04, 0x11
        /*000e*/ 	.short	(.L_46 - .L_45)
	.align		4
.L_45:
        /*0010*/ 	.word	index@($__internal_3_$__cuda_sm20_sqrt_rn_f32_slowpath)
        /*0014*/ 	.word	0x00000000


	//----- nvinfo : EIATTR_FRAME_SIZE
	.align		4
.L_46:
        /*0018*/ 	.byte	0x04, 0x11
        /*001a*/ 	.short	(.L_48 - .L_47)
	.align		4
.L_47:
        /*001c*/ 	.word	index@(_Z14count_sphereNNiiifiPKfS0_PKiS2_Pl)
        /*0020*/ 	.word	0x00000000


	//----- nvinfo : EIATTR_REGCOUNT
	.align		4
.L_48:
        /*0024*/ 	.byte	0x04, 0x2f
        /*0026*/ 	.short	(.L_50 - .L_49)
	.align		4
.L_49:
        /*0028*/ 	.word	index@(_Z18build_sphereNN_idxiiifPKfS0_PKiS2_PKlPiPf)
        /*002c*/ 	.word	0x00000024


	//----- nvinfo : EIATTR_FRAME_SIZE
	.align		4
.L_50:
        /*0030*/ 	.byte	0x04, 0x11
        /*0032*/ 	.short	(.L_52 - .L_51)
	.align		4
.L_51:
        /*0034*/ 	.word	index@($__internal_2_$__cuda_sm20_sqrt_rn_f32_slowpath)
        /*0038*/ 	.word	0x00000000


	//----- nvinfo : EIATTR_FRAME_SIZE
	.align		4
.L_52:
        /*003c*/ 	.byte	0x04, 0x11
        /*003e*/ 	.short	(.L_54 - .L_53)
	.align		4
.L_53:
        /*0040*/ 	.word	index@(_Z18build_sphereNN_idxiiifPKfS0_PKiS2_PKlPiPf)
        /*0044*/ 	.word	0x00000000


	//----- nvinfo : EIATTR_REGCOUNT
	.align		4
.L_54:
        /*0048*/ 	.byte	0x04, 0x2f
        /*004a*/ 	.short	(.L_56 - .L_55)
	.align		4
.L_55:
        /*004c*/ 	.word	index@(_Z12count_cubeNNiiifiPKfS0_PKiS2_Pl)
        /*0050*/ 	.word	0x0000001f


	//----- nvinfo : EIATTR_FRAME_SIZE
	.align		4
.L_56:
        /*0054*/ 	.byte	0x04, 0x11
        /*0056*/ 	.short	(.L_58 - .L_57)
	.align		4
.L_57:
        /*0058*/ 	.word	index@(_Z12count_cubeNNiiifiPKfS0_PKiS2_Pl)
        /*005c*/ 	.word	0x00000000


	//----- nvinfo : EIATTR_REGCOUNT
	.align		4
.L_58:
        /*0060*/ 	.byte	0x04, 0x2f
        /*0062*/ 	.short	(.L_60 - .L_59)
	.align		4
.L_59:
        /*0064*/ 	.word	index@(_Z16build_cubeNN_idxiiifiPKfS0_PKiS2_PKlPi)
        /*0068*/ 	.word	0x00000028


	//----- nvinfo : EIATTR_FRAME_SIZE
	.align		4
.L_60:
        /*006c*/ 	.byte	0x04, 0x11
        /*006e*/ 	.short	(.L_62 - .L_61)
	.align		4
.L_61:
        /*0070*/ 	.word	index@($__internal_1_$__cuda_sm3x_div_rn_noftz_f32_slowpath)
        /*0074*/ 	.word	0x00000000


	//----- nvinfo : EIATTR_FRAME_SIZE
	.align		4
.L_62:
        /*0078*/ 	.byte	0x04, 0x11
        /*007a*/ 	.short	(.L_64 - .L_63)
	.align		4
.L_63:
        /*007c*/ 	.word	index@(_Z16build_cubeNN_idxiiifiPKfS0_PKiS2_PKlPi)
        /*0080*/ 	.word	0x00000000


	//----- nvinfo : EIATTR_REGCOUNT
	.align		4
.L_64:
        /*0084*/ 	.byte	0x04, 0x2f
        /*0086*/ 	.short	(.L_66 - .L_65)
	.align		4
.L_65:
        /*0088*/ 	.word	index@(_Z9build_NN3iiiPKfS0_PKiS2_PiPf)
        /*008c*/ 	.word	0x00000028


	//----- nvinfo : EIATTR_FRAME_SIZE
	.align		4
.L_66:
        /*0090*/ 	.byte	0x04, 0x11
        /*0092*/ 	.short	(.L_68 - .L_67)
	.align		4
.L_67:
        /*0094*/ 	.word	index@($__internal_0_$__cuda_sm20_sqrt_rn_f32_slowpath)
        /*0098*/ 	.word	0x00000000


	//----- nvinfo : EIATTR_FRAME_SIZE
	.align		4
.L_68:
        /*009c*/ 	.byte	0x04, 0x11
        /*009e*/ 	.short	(.L_70 - .L_69)
	.align		4
.L_69:
        /*00a0*/ 	.word	index@(_Z9build_NN3iiiPKfS0_PKiS2_PiPf)
        /*00a4*/ 	.word	0x00000000


	//----- nvinfo : EIATTR_REGCOUNT
	.align		4
.L_70:
        /*00a8*/ 	.byte	0x04, 0x2f
        /*00aa*/ 	.short	(.L_72 - .L_71)
	.align		4
.L_71:
        /*00ac*/ 	.word	index@(_ZN3cub18CUB_300001_SM_10006detail11EmptyKernelIvEEvv)
        /*00b0*/ 	.word	0x00000004


	//----- nvinfo : EIATTR_FRAME_SIZE
	.align		4
.L_72:
        /*00b4*/ 	.byte	0x04, 0x11
        /*00b6*/ 	.short	(.L_74 - .L_73)
	.align		4
.L_73:
        /*00b8*/ 	.word	index@(_ZN3cub18CUB_300001_SM_10006detail11EmptyKernelIvEEvv)
        /*00bc*/ 	.word	0x00000000


	//----- nvinfo : EIATTR_REGCOUNT
	.align		4
.L_74:
        /*00c0*/ 	.byte	0x04, 0x2f
        /*00c2*/ 	.short	(.L_76 - .L_75)
	.align		4
.L_75:
        /*00c4*/ 	.word	index@(_ZN3cub18CUB_300001_SM_10006detail4scan20DeviceScanInitKernelINS0_13ScanTileStateIlLb1EEEEEvT_i)
        /*00c8*/ 	.word	0x0000000a


	//----- nvinfo : EIATTR_FRAME_SIZE
	.align		4
.L_76:
        /*00cc*/ 	.byte	0x04, 0x11
        /*00ce*/ 	.short	(.L_78 - .L_77)
	.align		4
.L_77:
        /*00d0*/ 	.word	index@(_ZN3cub18CUB_300001_SM_10006detail4scan20DeviceScanInitKernelINS0_13ScanTileStateIlLb1EEEEEvT_i)
        /*00d4*/ 	.word	0x00000000


	//----- nvinfo : EIATTR_REGCOUNT
	.align		4
.L_78:
        /*00d8*/ 	.byte	0x04, 0x2f
        /*00da*/ 	.short	(.L_80 - .L_79)
	.align		4
.L_79:
        /*00dc*/ 	.word	index@(_ZN3cub18CUB_300001_SM_10006detail4scan16DeviceScanKernelINS2_10policy_hubIllljN4cuda3std3__44plusIvEEE10Policy1000EN6thrust24THRUST_300001_SM_1000_NS10device_ptrIlEESF_NS0_13ScanTileStateIlLb1EEES9_NS0_8NullTypeEjlLb0ESI_EEvT0_T1_T2_iT3_T4_T5_)
        /*00e0*/ 	.word	0x00000030


	//----- nvinfo : EIATTR_FRAME_SIZE
	.align		4
.L_80:
        /*00e4*/ 	.byte	0x04, 0x11
        /*00e6*/ 	.short	(.L_82 - .L_81)
	.align		4
.L_81:
        /*00e8*/ 	.word	index@(_ZN3cub18CUB_300001_SM_10006detail4scan16DeviceScanKernelINS2_10policy_hubIllljN4cuda3std3__44plusIvEEE10Policy1000EN6thrust24THRUST_300001_SM_1000_NS10device_ptrIlEESF_NS0_13ScanTileStateIlLb1EEES9_NS0_8NullTypeEjlLb0ESI_EEvT0_T1_T2_iT3_T4_T5_)
        /*00ec*/ 	.word	0x00000010


	//----- nvinfo : EIATTR_REGCOUNT
	.align		4
.L_82:
        /*00f0*/ 	.byte	0x04, 0x2f
        /*00f2*/ 	.short	(.L_84 - .L_83)
	.align		4
.L_83:
        /*00f4*/ 	.word	index@(_ZN3cub18CUB_300001_SM_10006detail4scan16DeviceScanKernelINS2_10policy_hubIlllmN4cuda3std3__44plusIvEEE10Policy1000EN6thrust24THRUST_300001_SM_1000_NS10device_ptrIlEESF_NS0_13ScanTileStateIlLb1EEES9_NS0_8NullTypeEmlLb0ESI_EEvT0_T1_T2_iT3_T4_T5_)
        /*00f8*/ 	.word	0x00000030


	//----- nvinfo : EIATTR_FRAME_SIZE
	.align		4
.L_84:
        /*00fc*/ 	.byte	0x04, 0x11
        /*00fe*/ 	.short	(.L_86 - .L_85)
	.align		4
.L_85:
        /*0100*/ 	.word	index@(_ZN3cub18CUB_300001_SM_10006detail4scan16DeviceScanKernelINS2_10policy_hubIlllmN4cuda3std3__44plusIvEEE10Policy1000EN6thrust24THRUST_300001_SM_1000_NS10device_ptrIlEESF_NS0_13ScanTileStateIlLb1EEES9_NS0_8NullTypeEmlLb0ESI_EEvT0_T1_T2_iT3_T4_T5_)
        /*0104*/ 	.word	0x00000008


	//----- nvinfo : EIATTR_MIN_STACK_SIZE
	.align		4
.L_86:
        /*0108*/ 	.byte	0x04, 0x12
        /*010a*/ 	.short	(.L_88 - .L_87)
	.align		4
.L_87:
        /*010c*/ 	.word	index@(_ZN3cub18CUB_300001_SM_10006detail4scan16DeviceScanKernelINS2_10policy_hubIlllmN4cuda3std3__44plusIvEEE10Policy1000EN6thrust24THRUST_300001_SM_1000_NS10device_ptrIlEESF_NS0_13ScanTileStateIlLb1EEES9_NS0_8NullTypeEmlLb0ESI_EEvT0_T1_T2_iT3_T4_T5_)
        /*0110*/ 	.word	0x00000008


	//----- nvinfo : EIATTR_MIN_STACK_SIZE
	.align		4
.L_88:
        /*0114*/ 	.byte	0x04, 0x12
        /*0116*/ 	.short	(.L_90 - .L_89)
	.align		4
.L_89:
        /*0118*/ 	.word	index@(_ZN3cub18CUB_300001_SM_10006detail4scan16DeviceScanKernelINS2_10policy_hubIllljN4cuda3std3__44plusIvEEE10Policy1000EN6thrust24THRUST_300001_SM_1000_NS10device_ptrIlEESF_NS0_13ScanTileStateIlLb1EEES9_NS0_8NullTypeEjlLb0ESI_EEvT0_T1_T2_iT3_T4_T5_)
        /*011c*/ 	.word	0x00000010


	//----- nvinfo : EIATTR_MIN_STACK_SIZE
	.align		4
.L_90:
        /*0120*/ 	.byte	0x04, 0x12
        /*0122*/ 	.short	(.L_92 - .L_91)
	.align		4
.L_91:
        /*0124*/ 	.word	index@(_ZN3cub18CUB_300001_SM_10006detail4scan20DeviceScanInitKernelINS0_13ScanTileStateIlLb1EEEEEvT_i)
        /*0128*/ 	.word	0x00000000


	//----- nvinfo : EIATTR_MIN_STACK_SIZE
	.align		4
.L_92:
        /*012c*/ 	.byte	0x04, 0x12
        /*012e*/ 	.short	(.L_94 - .L_93)
	.align		4
.L_93:
        /*0130*/ 	.word	index@(_ZN3cub18CUB_300001_SM_10006detail11EmptyKernelIvEEvv)
        /*0134*/ 	.word	0x00000000


	//----- nvinfo : EIATTR_MIN_STACK_SIZE
	.align		4
.L_94:
        /*0138*/ 	.byte	0x04, 0x12
        /*013a*/ 	.short	(.L_96 - .L_95)
	.align		4
.L_95:
        /*013c*/ 	.word	index@(_Z9build_NN3iiiPKfS0_PKiS2_PiPf)
        /*0140*/ 	.word	0x00000000


	//----- nvinfo : EIATTR_MIN_STACK_SIZE
	.align		4
.L_96:
        /*0144*/ 	.byte	0x04, 0x12
        /*0146*/ 	.short	(.L_98 - .L_97)
	.align		4
.L_97:
        /*0148*/ 	.word	index@(_Z16build_cubeNN_idxiiifiPKfS0_PKiS2_PKlPi)
        /*014c*/ 	.word	0x00000000


	//----- nvinfo : EIATTR_MIN_STACK_SIZE
	.align		4
.L_98:
        /*0150*/ 	.byte	0x04, 0x12
        /*0152*/ 	.short	(.L_100 - .L_99)
	.align		4
.L_99:
        /*0154*/ 	.word	index@(_Z12count_cubeNNiiifiPKfS0_PKiS2_Pl)
        /*0158*/ 	.word	0x00000000


	//----- nvinfo : EIATTR_MIN_STACK_SIZE
	.align		4
.L_100:
        /*015c*/ 	.byte	0x04, 0x12
        /*015e*/ 	.short	(.L_102 - .L_101)
	.align		4
.L_101:
        /*0160*/ 	.word	index@(_Z18build_sphereNN_idxiiifPKfS0_PKiS2_PKlPiPf)
        /*0164*/ 	.word	0x00000000


	//----- nvinfo : EIATTR_MIN_STACK_SIZE
	.align		4
.L_102:
        /*0168*/ 	.byte	0x04, 0x12
        /*016a*/ 	.short	(.L_104 - .L_103)
	.align		4
.L_103:
        /*016c*/ 	.word	index@(_Z14count_sphereNNiiifiPKfS0_PKiS2_Pl)
        /*0170*/ 	.word	0x00000000
.L_104:


//--------------------- .nv.compat                --------------------------
	.section	.nv.compat,"",@"SHT_CUDA_COMPAT_INFO"
	.align	4
        /*0000*/ 	.byte	0x02, 0x09, 0x00, 0x00, 0x02, 0x02, 0x01, 0x00, 0x02, 0x05, 0x05, 0x00, 0x03, 0x07, 0x01, 0x01
        /*0010*/ 	.byte	0x02, 0x03, 0x00, 0x00, 0x02, 0x06, 0x01, 0x00, 0x04, 0x0b, 0x08, 0x00, 0x01, 0x00, 0x00, 0x00
        /*0020*/ 	.byte	0x00, 0x00, 0x00, 0x00


//--------------------- .nv.info._ZN3cub18CUB_300001_SM_10006detail4scan16DeviceScanKernelINS2_10policy_hubIlllmN4cuda3std3__44plusIvEEE10Policy1000EN6thrust24THRUST_300001_SM_1000_NS10device_ptrIlEESF_NS0_13ScanTileStateIlLb1EEES9_NS0_8NullTypeEmlLb0ESI_EEvT0_T1_T2_iT3_T4_T5_ --------------------------
	.section	.nv.info._ZN3cub18CUB_300001_SM_10006detail4scan16DeviceScanKernelINS2_10policy_hubIlllmN4cuda3std3__44plusIvEEE10Policy1000EN6thrust24THRUST_300001_SM_1000_NS10device_ptrIlEESF_NS0_13ScanTileStateIlLb1EEES9_NS0_8NullTypeEmlLb0ESI_EEvT0_T1_T2_iT3_T4_T5_,"",@"SHT_CUDA_INFO"
	.sectionflags	@""
	.align	4


	//----- nvinfo : EIATTR_CUDA_API_VERSION
	.align		4
        /*0000*/ 	.byte	0x04, 0x37
        /*0002*/ 	.short	(.L_106 - .L_105)
.L_105:
        /*0004*/ 	.word	0x00000082


	//----- nvinfo : EIATTR_KPARAM_INFO
	.align		4
.L_106:
        /*0008*/ 	.byte	0x04, 0x17
        /*000a*/ 	.short	(.L_108 - .L_107)
.L_107:
        /*000c*/ 	.word	0x00000000
        /*0010*/ 	.short	0x0006
        /*0012*/ 	.short	0x0020
        /*0014*/ 	.byte	0x00, 0xf0, 0x21, 0x00


	//----- nvinfo : EIATTR_KPARAM_INFO
	.align		4
.L_108:
        /*0018*/ 	.byte	0x04, 0x17
        /*001a*/ 	.short	(.L_110 - .L_109)
.L_109:
        /*001c*/ 	.word	0x00000000
        /*0020*/ 	.short	0x0005
        /*0022*/ 	.short	0x001d
        /*0024*/ 	.byte	0x00, 0xf0, 0x05, 0x00


	//----- nvinfo : EIATTR_KPARAM_INFO
	.align		4
.L_110:
        /*0028*/ 	.byte	0x04, 0x17
        /*002a*/ 	.short	(.L_112 - .L_111)
.L_111:
        /*002c*/ 	.word	0x00000000
        /*0030*/ 	.short	0x0004
        /*0032*/ 	.short	0x001c
        /*0034*/ 	.byte	0x00, 0xf0, 0x05, 0x00


	//----- nvinfo : EIATTR_KPARAM_INFO
	.align		4
.L_112:
        /*0038*/ 	.byte	0x04, 0x17
        /*003a*/ 	.short	(.L_114 - .L_113)
.L_113:
        /*003c*/ 	.word	0x00000000
        /*0040*/ 	.short	0x0003
        /*0042*/ 	.short	0x0018
        /*0044*/ 	.byte	0x00, 0xf0, 0x11, 0x00


	//----- nvinfo : EIATTR_KPARAM_INFO
	.align		4
.L_114:
        /*0048*/ 	.byte	0x04, 0x17
        /*004a*/ 	.short	(.L_116 - .L_115)
.L_115:
        /*004c*/ 	.word	0x00000000
        /*0050*/ 	.short	0x0002
        /*0052*/ 	.short	0x0010
        /*0054*/ 	.byte	0x00, 0xf0, 0x21, 0x00


	//----- nvinfo : EIATTR_KPARAM_INFO
	.align		4
.L_116:
        /*0058*/ 	.byte	0x04, 0x17
        /*005a*/ 	.short	(.L_118 - .L_117)
.L_117:
        /*005c*/ 	.word	0x00000000
        /*0060*/ 	.short	0x0001
        /*0062*/ 	.short	0x0008
        /*0064*/ 	.byte	0x00, 0xf0, 0x21, 0x00


	//----- nvinfo : EIATTR_KPARAM_INFO
	.align		4
.L_118:
        /*0068*/ 	.byte	0x04, 0x17
        /*006a*/ 	.short	(.L_120 - .L_119)
.L_119:
        /*006c*/ 	.word	0x00000000
        /*0070*/ 	.short	0x0000
        /*0072*/ 	.short	0x0000
        /*0074*/ 	.byte	0x00, 0xf0, 0x21, 0x00


	//----- nvinfo : EIATTR_SPARSE_MMA_MASK
	.align		4
.L_120:
        /*0078*/ 	.byte	0x03, 0x50
        /*007a*/ 	.short	0x0000


	//----- nvinfo : EIATTR_MAXREG_COUNT
	.align		4
        /*007c*/ 	.byte	0x03, 0x1b
        /*007e*/ 	.short	0x00a8


	//----- nvinfo : EIATTR_NUM_BARRIERS
	.align		4
        /*0080*/ 	.byte	0x02, 0x4c
        /*0082*/ 	.byte	0x01
	.zero		1


	//----- nvinfo : EIATTR_ANNOTATIONS
	.align		4
        /*0084*/ 	.byte	0x04, 0x55
        /*0086*/ 	.short	(.L_122 - .L_121)


	//   ....[0]....
.L_121:
        /*0088*/ 	.word	0x00000001
        /*008c*/ 	.byte	0x50, 0x01, 0x00, 0x00, 0x01, 0x00, 0x00, 0x00, 0x70, 0x01, 0x00, 0x00, 0x01, 0x00, 0x00, 0x00
        /*009c*/ 	.byte	0xa0, 0x1f, 0x00, 0x00, 0x01, 0x00, 0x00, 0x00, 0x10, 0x20, 0x00, 0x00


	//----- nvinfo : EIATTR_MERCURY_ISA_VERSION
	.align		4
.L_122:
        /*00a8*/ 	.byte	0x03, 0x5f
        /*00aa*/ 	.short	0x0101


	//----- nvinfo : EIATTR_COOP_GROUP_MASK_REGIDS
	.align		4
        /*00ac*/ 	.byte	0x04, 0x29
        /*00ae*/ 	.short	(.L_124 - .L_123)


	//   ....[0]....
.L_123:
        /*00b0*/ 	.word	0xffffffff


	//   ....[1]....
        /*00b4*/ 	.word	0xffffffff


	//   ....[2]....
        /*00b8*/ 	.word	0xffffffff


	//   ....[3]....
        /*00bc*/ 	.word	0xffffffff


	//   ....[4]....
        /*00c0*/ 	.word	0xffffffff


	//   ....[5]....
        /*00c4*/ 	.word	0xffffffff


	//   ....[6]....
        /*00c8*/ 	.word	0xffffffff


	//   ....[7]....
        /*00cc*/ 	.word	0xffffffff


	//   ....[8]....
        /*00d0*/ 	.word	0xffffffff


	//   ....[9]....
        /*00d4*/ 	.word	0xffffffff


	//   ....[10]....
        /*00d8*/ 	.word	0xffffffff


	//   ....[11]....
        /*00dc*/ 	.word	0xffffffff


	//   ....[12]....
        /*00e0*/ 	.word	0xffffffff


	//   ....[13]....
        /*00e4*/ 	.word	0xffffffff


	//   ....[14]....
        /*00e8*/ 	.word	0xffffffff


	//   ....[15]....
        /*00ec*/ 	.word	0xffffffff


	//   ....[16]....
        /*00f0*/ 	.word	0xffffffff


	//   ....[17]....
        /*00f4*/ 	.word	0xffffffff


	//   ....[18]....
        /*00f8*/ 	.word	0xffffffff


	//   ....[19]....
        /*00fc*/ 	.word	0xffffffff


	//   ....[20]....
        /*0100*/ 	.word	0xffffffff


	//   ....[21]....
        /*0104*/ 	.word	0xffffffff


	//   ....[22]....
        /*0108*/ 	.word	0xffffffff


	//   ....[23]....
        /*010c*/ 	.word	0xffffffff


	//   ....[24]....
        /*0110*/ 	.word	0xffffffff


	//   ....[25]....
        /*0114*/ 	.word	0xffffffff


	//   ....[26]....
        /*0118*/ 	.word	0xffffffff


	//   ....[27]....
        /*011c*/ 	.word	0xffffffff


	//   ....[28]....
        /*0120*/ 	.word	0xffffffff


	//   ....[29]....
        /*0124*/ 	.word	0xffffffff


	//   ....[30]....
        /*0128*/ 	.word	0xffffffff


	//   ....[31]....
        /*012c*/ 	.word	0xffffffff


	//   ....[32]....
        /*0130*/ 	.word	0xffffffff


	//   ....[33]....
        /*0134*/ 	.word	0xffffffff


	//   ....[34]....
        /*0138*/ 	.word	0xffffffff


	//   ....[35]....
        /*013c*/ 	.word	0xffffffff


	//   ....[36]....
        /*0140*/ 	.word	0xffffffff


	//   ....[37]....
        /*0144*/ 	.word	0xffffffff


	//   ....[38]....
        /*0148*/ 	.word	0xffffffff


	//   ....[39]....
        /*014c*/ 	.word	0xffffffff


	//   ....[40]....
        /*0150*/ 	.word	0xffffffff


	//   ....[41]....
        /*0154*/ 	.word	0xffffffff


	//   ....[42]....
        /*0158*/ 	.word	0xffffffff


	//   ....[43]....
        /*015c*/ 	.word	0xffffffff


	//   ....[44]....
        /*0160*/ 	.word	0xffffffff


	//   ....[45]....
        /*0164*/ 	.word	0xffffffff


	//   ....[46]....
        /*0168*/ 	.word	0xffffffff


	//   ....[47]....
        /*016c*/ 	.word	0xffffffff


	//   ....[48]....
        /*0170*/ 	.word	0xffffffff


	//   ....[49]....
        /*0174*/ 	.word	0xffffffff


	//   ....[50]....
        /*0178*/ 	.word	0xffffffff


	//   ....[51]....
        /*017c*/ 	.word	0xffffffff


	//   ....[52]....
        /*0180*/ 	.word	0xffffffff


	//   ....[53]....
        /*0184*/ 	.word	0xffffffff


	//   ....[54]....
        /*0188*/ 	.word	0xffffffff


	//   ....[55]....
        /*018c*/ 	.word	0xffffffff


	//   ....[56]....
        /*0190*/ 	.word	0xffffffff


	//   ....[57]....
        /*0194*/ 	.word	0xffffffff


	//   ....[58]....
        /*0198*/ 	.word	0xffffffff


	//   ....[59]....
        /*019c*/ 	.word	0xffffffff


	//   ....[60]....
        /*01a0*/ 	.word	0xffffffff


	//   ....[61]....
        /*01a4*/ 	.word	0xffffffff


	//   ....[62]....
        /*01a8*/ 	.word	0xffffffff


	//   ....[63]....
        /*01ac*/ 	.word	0xffffffff


	//   ....[64]....
        /*01b0*/ 	.word	0xffffffff


	//   ....[65]....
        /*01b4*/ 	.word	0xffffffff


	//   ....[66]....
        /*01b8*/ 	.word	0xffffffff


	//   ....[67]....
        /*01bc*/ 	.word	0xffffffff


	//   ....[68]....
        /*01c0*/ 	.word	0xffffffff


	//   ....[69]....
        /*01c4*/ 	.word	0xffffffff


	//   ....[70]....
        /*01c8*/ 	.word	0xffffffff


	//   ....[71]....
        /*01cc*/ 	.word	0xffffffff


	//   ....[72]....
        /*01d0*/ 	.word	0xffffffff


	//   ....[73]....
        /*01d4*/ 	.word	0xffffffff


	//   ....[74]....
        /*01d8*/ 	.word	0xffffffff


	//   ....[75]....
        /*01dc*/ 	.word	0xffffffff


	//   ....[76]....
        /*01e0*/ 	.word	0xffffffff


	//   ....[77]....
        /*01e4*/ 	.word	0xffffffff


	//   ....[78]....
        /*01e8*/ 	.word	0xffffffff


	//   ....[79]....
        /*01ec*/ 	.word	0xffffffff


	//   ....[80]....
        /*01f0*/ 	.word	0xffffffff


	//   ....[81]....
        /*01f4*/ 	.word	0xffffffff


	//   ....[82]....
        /*01f8*/ 	.word	0xffffffff


	//   ....[83]....
        /*01fc*/ 	.word	0xffffffff


	//   ....[84]....
        /*0200*/ 	.word	0xffffffff


	//   ....[85]....
        /*0204*/ 	.word	0xffffffff


	//   ....[86]....
        /*0208*/ 	.word	0xffffffff


	//   ....[87]....
        /*020c*/ 	.word	0xffffffff


	//   ....[88]....
        /*0210*/ 	.word	0xffffffff


	//   ....[89]....
        /*0214*/ 	.word	0xffffffff


	//   ....[90]....
        /*0218*/ 	.word	0xffffffff


	//   ....[91]....
        /*021c*/ 	.word	0xffffffff


	//   ....[92]....
        /*0220*/ 	.word	0xffffffff


	//   ....[93]....
        /*0224*/ 	.word	0xffffffff


	//   ....[94]....
        /*0228*/ 	.word	0xffffffff


	//   ....[95]....
        /*022c*/ 	.word	0xffffffff


	//   ....[96]....
        /*0230*/ 	.word	0xffffffff


	//   ....[97]....
        /*0234*/ 	.word	0xffffffff


	//   ....[98]....
        /*0238*/ 	.word	0xffffffff


	//   ....[99]....
        /*023c*/ 	.word	0xffffffff


	//   ....[100]....
        /*0240*/ 	.word	0x05000000


	//   ....[101]....
        /*0244*/ 	.word	0x05000000


	//   ....[102]....
        /*0248*/ 	.word	0x05000000


	//   ....[103]....
        /*024c*/ 	.word	0x05000000


	//   ....[104]....
        /*0250*/ 	.word	0x05000000


	//   ....[105]....
        /*0254*/ 	.word	0x05000000


	//   ....[106]....
        /*0258*/ 	.word	0x05000000


	//   ....[107]....
        /*025c*/ 	.word	0x05000000


	//   ....[108]....
        /*0260*/ 	.word	0x05000000


	//   ....[109]....
        /*0264*/ 	.word	0x05000000


	//   ....[110]....
        /*0268*/ 	.word	0x05000000


	//   ....[111]....
        /*026c*/ 	.word	0x05000000


	//   ....[112]....
        /*0270*/ 	.word	0x05000000


	//   ....[113]....
        /*0274*/ 	.word	0x05000000


	//   ....[114]....
        /*0278*/ 	.word	0x05000000


	//   ....[115]....
        /*027c*/ 	.word	0x05000000


	//   ....[116]....
        /*0280*/ 	.word	0x05000000


	//   ....[117]....
        /*0284*/ 	.word	0x05000000


	//   ....[118]....
        /*0288*/ 	.word	0x05000000


	//   ....[119]....
        /*028c*/ 	.word	0x05000000


	//   ....[120]....
        /*0290*/ 	.word	0x05000000


	//   ....[121]....
        /*0294*/ 	.word	0x05000000


	//   ....[122]....
        /*0298*/ 	.word	0x05000000


	//   ....[123]....
        /*029c*/ 	.word	0x05000000


	//   ....[124]....
        /*02a0*/ 	.word	0x05000000


	//   ....[125]....
        /*02a4*/ 	.word	0x05000000


	//   ....[126]....
        /*02a8*/ 	.word	0x05000000


	//   ....[127]....
        /*02ac*/ 	.word	0x05000000


	//   ....[128]....
        /*02b0*/ 	.word	0x05000000


	//   ....[129]....
        /*02b4*/ 	.word	0x05000000


	//   ....[130]....
        /*02b8*/ 	.word	0x05000000


	//   ....[131]....
        /*02bc*/ 	.word	0x05000000


	//   ....[132]....
        /*02c0*/ 	.word	0x05000000


	//   ....[133]....
        /*02c4*/ 	.word	0x05000000


	//   ....[134]....
        /*02c8*/ 	.word	0x05000000


	//   ....[135]....
        /*02cc*/ 	.word	0x05000000


	//   ....[136]....
        /*02d0*/ 	.word	0x05000000


	//   ....[137]....
        /*02d4*/ 	.word	0x05000000


	//   ....[138]....
        /*02d8*/ 	.word	0x05000000


	//   ....[139]....
        /*02dc*/ 	.word	0x05000000


	//   ....[140]....
        /*02e0*/ 	.word	0x05000000


	//   ....[141]....
        /*02e4*/ 	.word	0x05000000


	//   ....[142]....
        /*02e8*/ 	.word	0x05000000


	//   ....[143]....
        /*02ec*/ 	.word	0x05000000


	//   ....[144]....
        /*02f0*/ 	.word	0x05000000


	//   ....[145]....
        /*02f4*/ 	.word	0x05000000


	//   ....[146]....
        /*02f8*/ 	.word	0x05000000


	//   ....[147]....
        /*02fc*/ 	.word	0x05000000


	//   ....[148]....
        /*0300*/ 	.word	0x05000000


	//   ....[149]....
        /*0304*/ 	.word	0x05000000


	//   ....[150]....
        /*0308*/ 	.word	0x05000000


	//   ....[151]....
        /*030c*/ 	.word	0x05000000


	//   ....[152]....
        /*0310*/ 	.word	0x05000000


	//   ....[153]....
        /*0314*/ 	.word	0x05000000


	//   ....[154]....
        /*0318*/ 	.word	0x05000000


	//   ....[155]....
        /*031c*/ 	.word	0x05000000


	//----- nvinfo : EIATTR_COOP_GROUP_INSTR_OFFSETS
	.align		4
.L_124:
        /*0320*/ 	.byte	0x04, 0x28
        /*0322*/ 	.short	(.L_126 - .L_125)


	//   ....[0]....
.L_125:
        /*0324*/ 	.word	0x000003a0


	//   ....[1]....
        /*0328*/ 	.word	0x00000540


	//   ....[2]....
        /*032c*/ 	.word	0x00000560


	//   ....[3]....
        /*0330*/ 	.word	0x000005b0


	//   ....[4]....
        /*0334*/ 	.word	0x000005d0


	//   ....[5]....
        /*0338*/ 	.word	0x00000620


	//   ....[6]....
        /*033c*/ 	.word	0x00000640


	//   ....[7]....
        /*0340*/ 	.word	0x00000680


	//   ....[8]....
        /*0344*/ 	.word	0x000006b0


	//   ....[9]....
        /*0348*/ 	.word	0x000006f0


	//   ....[10]....
        /*034c*/ 	.word	0x00000730


	//   ....[11]....
        /*0350*/ 	.word	0x00000cd0


	//   ....[12]....
        /*0354*/ 	.word	0x00000ce0


	//   ....[13]....
        /*0358*/ 	.word	0x00000d70


	//   ....[14]....
        /*035c*/ 	.word	0x00000d80


	//   ....[15]....
        /*0360*/ 	.word	0x00000dd0


	//   ....[16]....
        /*0364*/ 	.word	0x00000df0


	//   ....[17]....
        /*0368*/ 	.word	0x00000e30


	//   ....[18]....
        /*036c*/ 	.word	0x00000e60


	//   ....[19]....
        /*0370*/ 	.word	0x00000ea0


	//   ....[20]....
        /*0374*/ 	.word	0x00000ed0


	//   ....[21]....
        /*0378*/ 	.word	0x00001420


	//   ....[22]....
        /*037c*/ 	.word	0x000014c0


	//   ....[23]....
        /*0380*/ 	.word	0x00001530


	//   ....[24]....
        /*0384*/ 	.word	0x00001590


	//   ....[25]....
        /*0388*/ 	.word	0x000015a0


	//   ....[26]....
        /*038c*/ 	.word	0x00001620


	//   ....[27]....
        /*0390*/ 	.word	0x00001640


	//   ....[28]....
        /*0394*/ 	.word	0x00001680


	//   ....[29]....
        /*0398*/ 	.word	0x000016c0


	//   ....[30]....
        /*039c*/ 	.word	0x00001710


	//   ....[31]....
        /*03a0*/ 	.word	0x00001750


	//   ....[32]....
        /*03a4*/ 	.word	0x000017a0


	//   ....[33]....
        /*03a8*/ 	.word	0x00001800


	//   ....[34]....
        /*03ac*/ 	.word	0x00001810


	//   ....[35]....
        /*03b0*/ 	.word	0x00001900


	//   ....[36]....
        /*03b4*/ 	.word	0x000019a0


	//   ....[37]....
        /*03b8*/ 	.word	0x00001a10


	//   ....[38]....
        /*03bc*/ 	.word	0x00001a80


	//   ....[39]....
        /*03c0*/ 	.word	0x00001a90


	//   ....[40]....
        /*03c4*/ 	.word	0x00001b00


	//   ....[41]....
        /*03c8*/ 	.word	0x00001b10


	//   ....[42]....
        /*03cc*/ 	.word	0x00001b60


	//   ....[43]....
        /*03d0*/ 	.word	0x00001b80


	//   ....[44]....
        /*03d4*/ 	.word	0x00001bc0


	//   ....[45]....
        /*03d8*/ 	.word	0x00001bf0


	//   ....[46]....
        /*03dc*/ 	.word	0x00001c30


	//   ....[47]....
        /*03e0*/ 	.word	0x00001c80


	//   ....[48]....
        /*03e4*/ 	.word	0x00001c90


	//   ....[49]....
        /*03e8*/ 	.word	0x00002270


	//   ....[50]....
        /*03ec*/ 	.word	0x00002990


	//   ....[51]....
        /*03f0*/ 	.word	0x00002b20


	//   ....[52]....
        /*03f4*/ 	.word	0x00002b50


	//   ....[53]....
        /*03f8*/ 	.word	0x00002ba0


	//   ....[54]....
        /*03fc*/ 	.word	0x00002bb0


	//   ....[55]....
        /*0400*/ 	.word	0x00002c00


	//   ....[56]....
        /*0404*/ 	.word	0x00002c20


	//   ....[57]....
        /*0408*/ 	.word	0x00002c60


	//   ....[58]....
        /*040c*/ 	.word	0x00002c90


	//   ....[59]....
        /*0410*/ 	.word	0x00002cd0


	//   ....[60]....
        /*0414*/ 	.word	0x00002d10


	//   ....[61]....
        /*0418*/ 	.word	0x00003240


	//   ....[62]....
        /*041c*/ 	.word	0x00003270


	//   ....[63]....
        /*0420*/ 	.word	0x000032d0


	//   ....[64]....
        /*0424*/ 	.word	0x000032e0


	//   ....[65]....
        /*0428*/ 	.word	0x00003330


	//   ....[66]....
        /*042c*/ 	.word	0x00003350


	//   ....[67]....
        /*0430*/ 	.word	0x00003390


	//   ....[68]....
        /*0434*/ 	.word	0x000033c0


	//   ....[69]....
        /*0438*/ 	.word	0x00003400


	//   ....[70]....
        /*043c*/ 	.word	0x00003430


	//   ....[71]....
        /*0440*/ 	.word	0x000039d0


	//   ....[72]....
        /*0444*/ 	.word	0x00003a70


	//   ....[73]....
        /*0448*/ 	.word	0x00003ae0


	//   ....[74]....
        /*044c*/ 	.word	0x00003b70


	//   ....[75]....
        /*0450*/ 	.word	0x00003b90


	//   ....[76]....
        /*0454*/ 	.word	0x00003be0


	//   ....[77]....
        /*0458*/ 	.word	0x00003c10


	//   ....[78]....
        /*045c*/ 	.word	0x00003c50


	//   ....[79]....
        /*0460*/ 	.word	0x00003c80


	//   ....[80]....
        /*0464*/ 	.word	0x00003cd0


	//   ....[81]....
        /*0468*/ 	.word	0x00003d10


	//   ....[82]....
        /*046c*/ 	.word	0x00003d60


	//   ....[83]....
        /*0470*/ 	.word	0x00003dc0


	//   ....[84]....
        /*0474*/ 	.word	0x00003dd0


	//   ....[85]....
        /*0478*/ 	.word	0x00003ea0


	//   ....[86]....
        /*047c*/ 	.word	0x00003f40


	//   ....[87]....
        /*0480*/ 	.word	0x00003fa0


	//   ....[88]....
        /*0484*/ 	.word	0x00004010


	//   ....[89]....
        /*0488*/ 	.word	0x00004030


	//   ....[90]....
        /*048c*/ 	.word	0x00004080


	//   ....[91]....
        /*0490*/ 	.word	0x000040a0


	//   ....[92]....
        /*0494*/ 	.word	0x000040e0


	//   ....[93]....
        /*0498*/ 	.word	0x00004110


	//   ....[94]....
        /*049c*/ 	.word	0x00004170


	//   ....[95]....
        /*04a0*/ 	.word	0x000041b0


	//   ....[96]....
        /*04a4*/ 	.word	0x000041f0


	//   ....[97]....
        /*04a8*/ 	.word	0x00004240


	//   ....[98]....
        /*04ac*/ 	.word	0x00004250


	//   ....[99]....
        /*04b0*/ 	.word	0x000047f0


	//   ....[100]....
        /*04b4*/ 	.word	0x00004bb0


	//   ....[101]....
        /*04b8*/ 	.word	0x00004c30


	//   ....[102]....
        /*04bc*/ 	.word	0x00004cc0


	//   ....[103]....
        /*04c0*/ 	.word	0x00004d80


	//   ....[104]....
        /*04c4*/ 	.word	0x00004df0


	//   ....[105]....
        /*04c8*/ 	.word	0x00004e90


	//   ....[106]....
        /*04cc*/ 	.word	0x00004f10


	//   ....[107]....
        /*04d0*/ 	.word	0x00004f80


	//   ....[108]....
        /*04d4*/ 	.word	0x00005020


	//   ....[109]....
        /*04d8*/ 	.word	0x000050a0


	//   ....[110]....
        /*04dc*/ 	.word	0x00005130


	//   ....[111]....
        /*04e0*/ 	.word	0x000051a0


	//   ....[112]....
        /*04e4*/ 	.word	0x00005240


	//   ....[113]....
        /*04e8*/ 	.word	0x00005280


	//   ....[114]....
        /*04ec*/ 	.word	0x00005330


	//   ....[115]....
        /*04f0*/ 	.word	0x000053b0


	//   ....[116]....
        /*04f4*/ 	.word	0x00005430


	//   ....[117]....
        /*04f8*/ 	.word	0x00005500


	//   ....[118]....
        /*04fc*/ 	.word	0x00005550


	//   ....[119]....
        /*0500*/ 	.word	0x00005630


	//   ....[120]....
        /*0504*/ 	.word	0x000056b0


	//   ....[121]....
        /*0508*/ 	.word	0x00005730


	//   ....[122]....
        /*050c*/ 	.word	0x00005790


	//   ....[123]....
        /*0510*/ 	.word	0x00005830


	//   ....[124]....
        /*0514*/ 	.word	0x00005880


	//   ....[125]....
        /*0518*/ 	.word	0x00005930


	//   ....[126]....
        /*051c*/ 	.word	0x00005980


	//   ....[127]....
        /*0520*/ 	.word	0x00005a30


	//   ....[128]....
        /*0524*/ 	.word	0x00005aa0


	//   ....[129]....
        /*0528*/ 	.word	0x00005b20


	//   ....[130]....
        /*052c*/ 	.word	0x00005bb0


	//   ....[131]....
        /*0530*/ 	.word	0x00005c60


	//   ....[132]....
        /*0534*/ 	.word	0x00005cc0


	//   ....[133]....
        /*0538*/ 	.word	0x00005d70


	//   ....[134]....
        /*053c*/ 	.word	0x00005dc0


	//   ....[135]....
        /*0540*/ 	.word	0x00005e50


	//   ....[136]....
        /*0544*/ 	.word	0x00005ec0


	//   ....[137]....
        /*0548*/ 	.word	0x00005f40


	//   ....[138]....
        /*054c*/ 	.word	0x00005fc0


	//   ....[139]....
        /*0550*/ 	.word	0x00006040


	//   ....[140]....
        /*0554*/ 	.word	0x000060e0


	//   ....[141]....
        /*0558*/ 	.word	0x00006190


	//   ....[142]....
        /*055c*/ 	.word	0x00006210


	//   ....[143]....
        /*0560*/ 	.word	0x00006290


	//   ....[144]....
        /*0564*/ 	.word	0x00006310


	//   ....[145]....
        /*0568*/ 	.word	0x000063d0


	//   ....[146]....
        /*056c*/ 	.word	0x00006430


	//   ....[147]....
        /*0570*/ 	.word	0x000064e0


	//   ....[148]....
        /*0574*/ 	.word	0x00006530


	//   ....[149]....
        /*0578*/ 	.word	0x000065e0


	//   ....[150]....
        /*057c*/ 	.word	0x00006660


	//   ....[151]....
        /*0580*/ 	.word	0x000066f0


	//   ....[152]....
        /*0584*/ 	.word	0x00006740


	//   ....[153]....
        /*0588*/ 	.word	0x000067f0


	//   ....[154]....
        /*058c*/ 	.word	0x00006860


	//   ....[155]....
        /*0590*/ 	.word	0x00006890


	//----- nvinfo : EIATTR_VRC_CTA_INIT_COUNT
	.align		4
.L_126:
        /*0594*/ 	.byte	0x02, 0x4a
	.zero		1
	.zero		1


	//----- nvinfo : EIATTR_EXIT_INSTR_OFFSETS
	.align		4
        /*0598*/ 	.byte	0x04, 0x1c
        /*059a*/ 	.short	(.L_128 - .L_127)


	//   ....[0]....
.L_127:
        /*059c*/ 	.word	0x00002400


	//   ....[1]....
        /*05a0*/ 	.word	0x00002450


	//   ....[2]....
        /*05a4*/ 	.word	0x00004b40


	//   ....[3]....
        /*05a8*/ 	.word	0x00004b60


	//----- nvinfo : EIATTR_MAX_THREADS
	.align		4
.L_128:
        /*05ac*/ 	.byte	0x04, 0x05
        /*05ae*/ 	.short	(.L_130 - .L_129)
.L_129:
        /*05b0*/ 	.word	0x00000140
        /*05b4*/ 	.word	0x00000001
        /*05b8*/ 	.word	0x00000001


	//----- nvinfo : EIATTR_CRS_STACK_SIZE
	.align		4
.L_130:
        /*05bc*/ 	.byte	0x04, 0x1e
        /*05be*/ 	.short	(.L_132 - .L_131)
.L_131:
        /*05c0*/ 	.word	0x00000000


	//----- nvinfo : EIATTR_CBANK_PARAM_SIZE
	.align		4
.L_132:
        /*05c4*/ 	.byte	0x03, 0x19
        /*05c6*/ 	.short	0x0028


	//----- nvinfo : EIATTR_PARAM_CBANK
	.align		4
        /*05c8*/ 	.byte	0x04, 0x0a
        /*05ca*/ 	.short	(.L_134 - .L_133)
	.align		4
.L_133:
        /*05cc*/ 	.word	index@(.nv.constant0._ZN3cub18CUB_300001_SM_10006detail4scan16DeviceScanKernelINS2_10policy_hubIlllmN4cuda3std3__44plusIvEEE10Policy1000EN6thrust24THRUST_300001_SM_1000_NS10device_ptrIlEESF_NS0_13ScanTileStateIlLb1EEES9_NS0_8NullTypeEmlLb0ESI_EEvT0_T1_T2_iT3_T4_T5_)
        /*05d0*/ 	.short	0x0380
        /*05d2*/ 	.short	0x0028


	//----- nvinfo : EIATTR_SW_WAR
	.align		4
.L_134:
        /*05d4*/ 	.byte	0x04, 0x36
        /*05d6*/ 	.short	(.L_136 - .L_135)
.L_135:
        /*05d8*/ 	.word	0x00000008
.L_136:


//--------------------- .nv.info._ZN3cub18CUB_300001_SM_10006detail4scan16DeviceScanKernelINS2_10policy_hubIllljN4cuda3std3__44plusIvEEE10Policy1000EN6thrust24THRUST_300001_SM_1000_NS10device_ptrIlEESF_NS0_13ScanTileStateIlLb1EEES9_NS0_8NullTypeEjlLb0ESI_EEvT0_T1_T2_iT3_T4_T5_ --------------------------
	.section	.nv.info._ZN3cub18CUB_300001_SM_10006detail4scan16DeviceScanKernelINS2_10policy_hubIllljN4cuda3std3__44plusIvEEE10Policy1000EN6thrust24THRUST_300001_SM_1000_NS10device_ptrIlEESF_NS0_13ScanTileStateIlLb1EEES9_NS0_8NullTypeEjlLb0ESI_EEvT0_T1_T2_iT3_T4_T5_,"",@"SHT_CUDA_INFO"
	.sectionflags	@""
	.align	4


	//----- nvinfo : EIATTR_CUDA_API_VERSION
	.align		4
        /*0000*/ 	.byte	0x04, 0x37
        /*0002*/ 	.short	(.L_138 - .L_137)
.L_137:
        /*0004*/ 	.word	0x00000082


	//----- nvinfo : EIATTR_KPARAM_INFO
	.align		4
.L_138:
        /*0008*/ 	.byte	0x04, 0x17
        /*000a*/ 	.short	(.L_140 - .L_139)
.L_139:
        /*000c*/ 	.word	0x00000000
        /*0010*/ 	.short	0x0006
        /*0012*/ 	.short	0x0020
        /*0014*/ 	.byte	0x00, 0xf0, 0x11, 0x00


	//----- nvinfo : EIATTR_KPARAM_INFO
	.align		4
.L_140:
        /*0018*/ 	.byte	0x04, 0x17
        /*001a*/ 	.short	(.L_142 - .L_141)
.L_141:
        /*001c*/ 	.word	0x00000000
        /*0020*/ 	.short	0x0005
        /*0022*/ 	.short	0x001d
        /*0024*/ 	.byte	0x00, 0xf0, 0x05, 0x00


	//----- nvinfo : EIATTR_KPARAM_INFO
	.align		4
.L_142:
        /*0028*/ 	.byte	0x04, 0x17
        /*002a*/ 	.short	(.L_144 - .L_143)
.L_143:
        /*002c*/ 	.word	0x00000000
        /*0030*/ 	.short	0x0004
        /*0032*/ 	.short	0x001c
        /*0034*/ 	.byte	0x00, 0xf0, 0x05, 0x00


	//----- nvinfo : EIATTR_KPARAM_INFO
	.align		4
.L_144:
        /*0038*/ 	.byte	0x04, 0x17
        /*003a*/ 	.short	(.L_146 - .L_145)
.L_145:
        /*003c*/ 	.word	0x00000000
        /*0040*/ 	.short	0x0003
        /*0042*/ 	.short	0x0018
        /*0044*/ 	.byte	0x00, 0xf0, 0x11, 0x00


	//----- nvinfo : EIATTR_KPARAM_INFO
	.align		4
.L_146:
        /*0048*/ 	.byte	0x04, 0x17
        /*004a*/ 	.short	(.L_148 - .L_147)
.L_147:
        /*004c*/ 	.word	0x00000000
        /*0050*/ 	.short	0x0002
        /*0052*/ 	.short	0x0010
        /*0054*/ 	.byte	0x00, 0xf0, 0x21, 0x00


	//----- nvinfo : EIATTR_KPARAM_INFO
	.align		4
.L_148:
        /*0058*/ 	.byte	0x04, 0x17
        /*005a*/ 	.short	(.L_150 - .L_149)
.L_149:
        /*005c*/ 	.word	0x00000000
        /*0060*/ 	.short	0x0001
        /*0062*/ 	.short	0x0008
        /*0064*/ 	.byte	0x00, 0xf0, 0x21, 0x00


	//----- nvinfo : EIATTR_KPARAM_INFO
	.align		4
.L_150:
        /*0068*/ 	.byte	0x04, 0x17
        /*006a*/ 	.short	(.L_152 - .L_151)
.L_151:
        /*006c*/ 	.word	0x00000000
        /*0070*/ 	.short	0x0000
        /*0072*/ 	.short	0x0000
        /*0074*/ 	.byte	0x00, 0xf0, 0x21, 0x00


	//----- nvinfo : EIATTR_SPARSE_MMA_MASK
	.align		4
.L_152:
        /*0078*/ 	.byte	0x03, 0x50
        /*007a*/ 	.short	0x0000


	//----- nvinfo : EIATTR_MAXREG_COUNT
	.align		4
        /*007c*/ 	.byte	0x03, 0x1b
        /*007e*/ 	.short	0x0080


	//----- nvinfo : EIATTR_NUM_BARRIERS
	.align		4
        /*0080*/ 	.byte	0x02, 0x4c
        /*0082*/ 	.byte	0x01
	.zero		1


	//----- nvinfo : EIATTR_ANNOTATIONS
	.align		4
        /*0084*/ 	.byte	0x04, 0x55
        /*0086*/ 	.short	(.L_154 - .L_153)


	//   ....[0]....
.L_153:
        /*0088*/ 	.word	0x00000001
        /*008c*/ 	.byte	0x30, 0x04, 0x00, 0x00, 0x01, 0x00, 0x00, 0x00, 0x50, 0x04, 0x00, 0x00, 0x01, 0x00, 0x00, 0x00
        /*009c*/ 	.byte	0xd0, 0x08, 0x00, 0x00, 0x01, 0x00, 0x00, 0x00, 0x00, 0x09, 0x00, 0x00, 0x01, 0x00, 0x00, 0x00
        /*00ac*/ 	.byte	0x60, 0x15, 0x00, 0x00, 0x01, 0x00, 0x00, 0x00, 0x70, 0x15, 0x00, 0x00, 0x01, 0x00, 0x00, 0x00
        /*00bc*/ 	.byte	0x20, 0x24, 0x00, 0x00, 0x01, 0x00, 0x00, 0x00, 0x30, 0x24, 0x00, 0x00, 0x01, 0x00, 0x00, 0x00
        /*00cc*/ 	.byte	0xf0, 0x2f, 0x00, 0x00, 0x01, 0x00, 0x00, 0x00, 0xf0, 0x34, 0x00, 0x00, 0x01, 0x00, 0x00, 0x00
        /*00dc*/ 	.byte	0xa0, 0x40, 0x00, 0x00, 0x01, 0x00, 0x00, 0x00, 0x90, 0x4f, 0x00, 0x00


	//----- nvinfo : EIATTR_MERCURY_ISA_VERSION
	.align		4
.L_154:
        /*00e8*/ 	.byte	0x03, 0x5f
        /*00ea*/ 	.short	0x0101


	//----- nvinfo : EIATTR_COOP_GROUP_MASK_REGIDS
	.align		4
        /*00ec*/ 	.byte	0x04, 0x29
        /*00ee*/ 	.short	(.L_156 - .L_155)


	//   ....[0]....
.L_155:
        /*00f0*/ 	.word	0xffffffff


	//   ....[1]....
        /*00f4*/ 	.word	0xffffffff


	//   ....[2]....
        /*00f8*/ 	.word	0xffffffff


	//   ....[3]....
        /*00fc*/ 	.word	0xffffffff


	//   ....[4]....
        /*0100*/ 	.word	0xffffffff


	//   ....[5]....
        /*0104*/ 	.word	0xffffffff


	//   ....[6]....
        /*0108*/ 	.word	0xffffffff


	//   ....[7]....
        /*010c*/ 	.word	0xffffffff


	//   ....[8]....
        /*0110*/ 	.word	0xffffffff


	//   ....[9]....
        /*0114*/ 	.word	0xffffffff


	//   ....[10]....
        /*0118*/ 	.word	0xffffffff


	//   ....[11]....
        /*011c*/ 	.word	0xffffffff


	//   ....[12]....
        /*0120*/ 	.word	0xffffffff


	//   ....[13]....
        /*0124*/ 	.word	0xffffffff


	//   ....[14]....
        /*0128*/ 	.word	0xffffffff


	//   ....[15]....
        /*012c*/ 	.word	0xffffffff


	//   ....[16]....
        /*0130*/ 	.word	0xffffffff


	//   ....[17]....
        /*0134*/ 	.word	0xffffffff


	//   ....[18]....
        /*0138*/ 	.word	0xffffffff


	//   ....[19]....
        /*013c*/ 	.word	0xffffffff


	//   ....[20]....
        /*0140*/ 	.word	0xffffffff


	//   ....[21]....
        /*0144*/ 	.word	0xffffffff


	//   ....[22]....
        /*0148*/ 	.word	0xffffffff


	//   ....[23]....
        /*014c*/ 	.word	0xffffffff


	//   ....[24]....
        /*0150*/ 	.word	0xffffffff


	//   ....[25]....
        /*0154*/ 	.word	0xffffffff


	//   ....[26]....
        /*0158*/ 	.word	0xffffffff


	//   ....[27]....
        /*015c*/ 	.word	0xffffffff


	//   ....[28]....
        /*0160*/ 	.word	0xffffffff


	//   ....[29]....
        /*0164*/ 	.word	0xffffffff


	//   ....[30]....
        /*0168*/ 	.word	0xffffffff


	//   ....[31]....
        /*016c*/ 	.word	0xffffffff


	//   ....[32]....
        /*0170*/ 	.word	0xffffffff


	//   ....[33]....
        /*0174*/ 	.word	0xffffffff


	//   ....[34]....
        /*0178*/ 	.word	0xffffffff


	//   ....[35]....
        /*017c*/ 	.word	0xffffffff


	//   ....[36]....
        /*0180*/ 	.word	0xffffffff


	//   ....[37]....
        /*0184*/ 	.word	0xffffffff


	//   ....[38]....
        /*0188*/ 	.word	0xffffffff


	//   ....[39]....
        /*018c*/ 	.word	0xffffffff


	//   ....[40]....
        /*0190*/ 	.word	0xffffffff


	//   ....[41]....
        /*0194*/ 	.word	0xffffffff


	//   ....[42]....
        /*0198*/ 	.word	0xffffffff


	//   ....[43]....
        /*019c*/ 	.word	0xffffffff


	//   ....[44]....
        /*01a0*/ 	.word	0xffffffff


	//   ....[45]....
        /*01a4*/ 	.word	0xffffffff


	//   ....[46]....
        /*01a8*/ 	.word	0xffffffff


	//   ....[47]....
        /*01ac*/ 	.word	0xffffffff


	//   ....[48]....
        /*01b0*/ 	.word	0xffffffff


	//   ....[49]....
        /*01b4*/ 	.word	0xffffffff


	//   ....[50]....
        /*01b8*/ 	.word	0xffffffff


	//   ....[51]....
        /*01bc*/ 	.word	0xffffffff


	//   ....[52]....
        /*01c0*/ 	.word	0xffffffff


	//   ....[53]....
        /*01c4*/ 	.word	0xffffffff


	//   ....[54]....
        /*01c8*/ 	.word	0xffffffff


	//   ....[55]....
        /*01cc*/ 	.word	0xffffffff


	//   ....[56]....
        /*01d0*/ 	.word	0xffffffff


	//   ....[57]....
        /*01d4*/ 	.word	0xffffffff


	//   ....[58]....
        /*01d8*/ 	.word	0xffffffff


	//   ....[59]....
        /*01dc*/ 	.word	0xffffffff


	//   ....[60]....
        /*01e0*/ 	.word	0xffffffff


	//   ....[61]....
        /*01e4*/ 	.word	0xffffffff


	//   ....[62]....
        /*01e8*/ 	.word	0xffffffff


	//   ....[63]....
        /*01ec*/ 	.word	0xffffffff


	//   ....[64]....
        /*01f0*/ 	.word	0xffffffff


	//   ....[65]....
        /*01f4*/ 	.word	0xffffffff


	//   ....[66]....
        /*01f8*/ 	.word	0xffffffff


	//   ....[67]....
        /*01fc*/ 	.word	0xffffffff


	//   ....[68]....
        /*0200*/ 	.word	0xffffffff


	//   ....[69]....
        /*0204*/ 	.word	0xffffffff


	//   ....[70]....
        /*0208*/ 	.word	0xffffffff


	//   ....[71]....
        /*020c*/ 	.word	0xffffffff


	//   ....[72]....
        /*0210*/ 	.word	0xffffffff


	//   ....[73]....
        /*0214*/ 	.word	0xffffffff


	//   ....[74]....
        /*0218*/ 	.word	0xffffffff


	//   ....[75]....
        /*021c*/ 	.word	0xffffffff


	//   ....[76]....
        /*0220*/ 	.word	0xffffffff


	//   ....[77]....
        /*0224*/ 	.word	0xffffffff


	//   ....[78]....
        /*0228*/ 	.word	0xffffffff


	//   ....[79]....
        /*022c*/ 	.word	0xffffffff


	//   ....[80]....
        /*0230*/ 	.word	0xffffffff


	//   ....[81]....
        /*0234*/ 	.word	0xffffffff


	//   ....[82]....
        /*0238*/ 	.word	0xffffffff


	//   ....[83]....
        /*023c*/ 	.word	0xffffffff


	//   ....[84]....
        /*0240*/ 	.word	0xffffffff


	//   ....[85]....
        /*0244*/ 	.word	0xffffffff


	//   ....[86]....
        /*0248*/ 	.word	0xffffffff


	//   ....[87]....
        /*024c*/ 	.word	0xffffffff


	//   ....[88]....
        /*0250*/ 	.word	0xffffffff


	//   ....[89]....
        /*0254*/ 	.word	0xffffffff


	//   ....[90]....
        /*0258*/ 	.word	0xffffffff


	//   ....[91]....
        /*025c*/ 	.word	0xffffffff


	//   ....[92]....
        /*0260*/ 	.word	0xffffffff


	//   ....[93]....
        /*0264*/ 	.word	0xffffffff


	//   ....[94]....
        /*0268*/ 	.word	0xffffffff


	//   ....[95]....
        /*026c*/ 	.word	0xffffffff


	//   ....[96]....
        /*0270*/ 	.word	0xffffffff


	//   ....[97]....
        /*0274*/ 	.word	0xffffffff


	//   ....[98]....
        /*0278*/ 	.word	0xffffffff


	//   ....[99]....
        /*027c*/ 	.word	0xffffffff


	//   ....[100]....
        /*0280*/ 	.word	0x0500000c


	//   ....[101]....
        /*0284*/ 	.word	0x0500000c


	//   ....[102]....
        /*0288*/ 	.word	0x0500000c


	//   ....[103]....
        /*028c*/ 	.word	0x0500000c


	//   ....[104]....
        /*0290*/ 	.word	0x0500000c


	//   ....[105]....
        /*0294*/ 	.word	0x0500000c


	//   ....[106]....
        /*0298*/ 	.word	0x0500000c


	//   ....[107]....
        /*029c*/ 	.word	0x0500000c


	//   ....[108]....
        /*02a0*/ 	.word	0x0500000c


	//   ....[109]....
        /*02a4*/ 	.word	0x0500000c


	//   ....[110]....
        /*02a8*/ 	.word	0x0500000c


	//   ....[111]....
        /*02ac*/ 	.word	0x0500000c


	//   ....[112]....
        /*02b0*/ 	.word	0x0500000c


	//   ....[113]....
        /*02b4*/ 	.word	0x0500000c


	//   ....[114]....
        /*02b8*/ 	.word	0x0500000c


	//   ....[115]....
        /*02bc*/ 	.word	0x0500000c


	//   ....[116]....
        /*02c0*/ 	.word	0x0500000c


	//   ....[117]....
        /*02c4*/ 	.word	0x0500000c


	//   ....[118]....
        /*02c8*/ 	.word	0x0500000c


	//   ....[119]....
        /*02cc*/ 	.word	0x0500000c


	//   ....[120]....
        /*02d0*/ 	.word	0x0500000c


	//   ....[121]....
        /*02d4*/ 	.word	0x0500000c


	//   ....[122]....
        /*02d8*/ 	.word	0x0500000c


	//   ....[123]....
        /*02dc*/ 	.word	0x0500000c


	//   ....[124]....
        /*02e0*/ 	.word	0x0500000c


	//   ....[125]....
        /*02e4*/ 	.word	0x0500000c


	//   ....[126]....
        /*02e8*/ 	.word	0x0500000c


	//   ....[127]....
        /*02ec*/ 	.word	0x0500000c


	//   ....[128]....
        /*02f0*/ 	.word	0x0500000c


	//   ....[129]....
        /*02f4*/ 	.word	0x0500000c


	//   ....[130]....
        /*02f8*/ 	.word	0x0500000c


	//   ....[131]....
        /*02fc*/ 	.word	0x0500000c


	//   ....[132]....
        /*0300*/ 	.word	0x0500000c


	//   ....[133]....
        /*0304*/ 	.word	0x0500000c


	//   ....[134]....
        /*0308*/ 	.word	0x0500000c


	//   ....[135]....
        /*030c*/ 	.word	0x0500000c


	//   ....[136]....
        /*0310*/ 	.word	0x0500000c


	//   ....[137]....
        /*0314*/ 	.word	0x0500000c


	//   ....[138]....
        /*0318*/ 	.word	0x0500000c


	//   ....[139]....
        /*031c*/ 	.word	0x0500000c


	//   ....[140]....
        /*0320*/ 	.word	0x0500000c


	//   ....[141]....
        /*0324*/ 	.word	0x0500000c


	//   ....[142]....
        /*0328*/ 	.word	0x0500000c


	//   ....[143]....
        /*032c*/ 	.word	0x0500000c


	//   ....[144]....
        /*0330*/ 	.word	0x0500000c


	//   ....[145]....
        /*0334*/ 	.word	0x0500000c


	//   ....[146]....
        /*0338*/ 	.word	0x0500000c


	//   ....[147]....
        /*033c*/ 	.word	0x0500000c


	//   ....[148]....
        /*0340*/ 	.word	0x0500000c


	//   ....[149]....
        /*0344*/ 	.word	0x0500000c


	//   ....[150]....
        /*0348*/ 	.word	0x0500000c


	//   ....[151]....
        /*034c*/ 	.word	0x0500000c


	//   ....[152]....
        /*0350*/ 	.word	0x0500000c


	//   ....[153]....
        /*0354*/ 	.word	0x0500000c


	//   ....[154]....
        /*0358*/ 	.word	0x0500000c


	//   ....[155]....
        /*035c*/ 	.word	0x0500000c


	//----- nvinfo : EIATTR_COOP_GROUP_INSTR_OFFSETS
	.align		4
.L_156:
        /*0360*/ 	.byte	0x04, 0x28
        /*0362*/ 	.short	(.L_158 - .L_157)


	//   ....[0]....
.L_157:
        /*0364*/ 	.word	0x00000340


	//   ....[1]....
        /*0368*/ 	.word	0x000004f0


	//   ....[2]....
        /*036c*/ 	.word	0x00000510


	//   ....[3]....
        /*0370*/ 	.word	0x00000560


	//   ....[4]....
        /*0374*/ 	.word	0x00000580


	//   ....[5]....
        /*0378*/ 	.word	0x000005d0


	//   ....[6]....
        /*037c*/ 	.word	0x000005f0


	//   ....[7]....
        /*0380*/ 	.word	0x00000630


	//   ....[8]....
        /*0384*/ 	.word	0x00000660


	//   ....[9]....
        /*0388*/ 	.word	0x000006a0


	//   ....[10]....
        /*038c*/ 	.word	0x000006e0


	//   ....[11]....
        /*0390*/ 	.word	0x00000dc0


	//   ....[12]....
        /*0394*/ 	.word	0x00000df0


	//   ....[13]....
        /*0398*/ 	.word	0x00000e40


	//   ....[14]....
        /*039c*/ 	.word	0x00000e50


	//   ....[15]....
        /*03a0*/ 	.word	0x00000ea0


	//   ....[16]....
        /*03a4*/ 	.word	0x00000ec0


	//   ....[17]....
        /*03a8*/ 	.word	0x00000f00


	//   ....[18]....
        /*03ac*/ 	.word	0x00000f30


	//   ....[19]....
        /*03b0*/ 	.word	0x00000f70


	//   ....[20]....
        /*03b4*/ 	.word	0x00000fb0


	//   ....[21]....
        /*03b8*/ 	.word	0x000016b0


	//   ....[22]....
        /*03bc*/ 	.word	0x000018e0


	//   ....[23]....
        /*03c0*/ 	.word	0x00001970


	//   ....[24]....
        /*03c4*/ 	.word	0x00001a00


	//   ....[25]....
        /*03c8*/ 	.word	0x00001a20


	//   ....[26]....
        /*03cc*/ 	.word	0x00001a70


	//   ....[27]....
        /*03d0*/ 	.word	0x00001ab0


	//   ....[28]....
        /*03d4*/ 	.word	0x00001af0


	//   ....[29]....
        /*03d8*/ 	.word	0x00001b30


	//   ....[30]....
        /*03dc*/ 	.word	0x00001b70


	//   ....[31]....
        /*03e0*/ 	.word	0x00001bb0


	//   ....[32]....
        /*03e4*/ 	.word	0x00001bf0


	//   ....[33]....
        /*03e8*/ 	.word	0x00001c40


	//   ....[34]....
        /*03ec*/ 	.word	0x00001c50


	//   ....[35]....
        /*03f0*/ 	.word	0x00001d50


	//   ....[36]....
        /*03f4*/ 	.word	0x00001f50


	//   ....[37]....
        /*03f8*/ 	.word	0x00001fc0


	//   ....[38]....
        /*03fc*/ 	.word	0x00002030


	//   ....[39]....
        /*0400*/ 	.word	0x00002050


	//   ....[40]....
        /*0404*/ 	.word	0x000020a0


	//   ....[41]....
        /*0408*/ 	.word	0x000020d0


	//   ....[42]....
        /*040c*/ 	.word	0x00002120


	//   ....[43]....
        /*0410*/ 	.word	0x00002160


	//   ....[44]....
        /*0414*/ 	.word	0x000021a0


	//   ....[45]....
        /*0418*/ 	.word	0x000021d0


	//   ....[46]....
        /*041c*/ 	.word	0x00002210


	//   ....[47]....
        /*0420*/ 	.word	0x00002260


	//   ....[48]....
        /*0424*/ 	.word	0x00002270


	//   ....[49]....
        /*0428*/ 	.word	0x000027d0


	//   ....[50]....
        /*042c*/ 	.word	0x00002f00


	//   ....[51]....
        /*0430*/ 	.word	0x000030c0


	//   ....[52]....
        /*0434*/ 	.word	0x000030f0


	//   ....[53]....
        /*0438*/ 	.word	0x00003140


	//   ....[54]....
        /*043c*/ 	.word	0x00003150


	//   ....[55]....
        /*0440*/ 	.word	0x000031a0


	//   ....[56]....
        /*0444*/ 	.word	0x000031c0


	//   ....[57]....
        /*0448*/ 	.word	0x00003200


	//   ....[58]....
        /*044c*/ 	.word	0x00003230


	//   ....[59]....
        /*0450*/ 	.word	0x00003270


	//   ....[60]....
        /*0454*/ 	.word	0x000032a0


	//   ....[61]....
        /*0458*/ 	.word	0x000038e0


	//   ....[62]....
        /*045c*/ 	.word	0x000038f0


	//   ....[63]....
        /*0460*/ 	.word	0x00003990


	//   ....[64]....
        /*0464*/ 	.word	0x000039a0


	//   ....[65]....
        /*0468*/ 	.word	0x000039f0


	//   ....[66]....
        /*046c*/ 	.word	0x00003a10


	//   ....[67]....
        /*0470*/ 	.word	0x00003a50


	//   ....[68]....
        /*0474*/ 	.word	0x00003a80


	//   ....[69]....
        /*0478*/ 	.word	0x00003ac0


	//   ....[70]....
        /*047c*/ 	.word	0x00003af0


	//   ....[71]....
        /*0480*/ 	.word	0x000041e0


	//   ....[72]....
        /*0484*/ 	.word	0x00004410


	//   ....[73]....
        /*0488*/ 	.word	0x000044a0


	//   ....[74]....
        /*048c*/ 	.word	0x00004540


	//   ....[75]....
        /*0490*/ 	.word	0x00004560


	//   ....[76]....
        /*0494*/ 	.word	0x000045b0


	//   ....[77]....
        /*0498*/ 	.word	0x000045f0


	//   ....[78]....
        /*049c*/ 	.word	0x00004630


	//   ....[79]....
        /*04a0*/ 	.word	0x00004670


	//   ....[80]....
        /*04a4*/ 	.word	0x000046b0


	//   ....[81]....
        /*04a8*/ 	.word	0x000046f0


	//   ....[82]....
        /*04ac*/ 	.word	0x00004730


	//   ....[83]....
        /*04b0*/ 	.word	0x00004780


	//   ....[84]....
        /*04b4*/ 	.word	0x00004790


	//   ....[85]....
        /*04b8*/ 	.word	0x00004890


	//   ....[86]....
        /*04bc*/ 	.word	0x00004a90


	//   ....[87]....
        /*04c0*/ 	.word	0x00004b00


	//   ....[88]....
        /*04c4*/ 	.word	0x00004b70


	//   ....[89]....
        /*04c8*/ 	.word	0x00004ba0


	//   ....[90]....
        /*04cc*/ 	.word	0x00004bf0


	//   ....[91]....
        /*04d0*/ 	.word	0x00004c20


	//   ....[92]....
        /*04d4*/ 	.word	0x00004c60


	//   ....[93]....
        /*04d8*/ 	.word	0x00004ca0


	//   ....[94]....
        /*04dc*/ 	.word	0x00004ce0


	//   ....[95]....
        /*04e0*/ 	.word	0x00004d20


	//   ....[96]....
        /*04e4*/ 	.word	0x00004d70


	//   ....[97]....
        /*04e8*/ 	.word	0x00004dc0


	//   ....[98]....
        /*04ec*/ 	.word	0x00004dd0


	//   ....[99]....
        /*04f0*/ 	.word	0x00005360


	//   ....[100]....
        /*04f4*/ 	.word	0x00005730


	//   ....[101]....
        /*04f8*/ 	.word	0x000057b0


	//   ....[102]....
        /*04fc*/ 	.word	0x00005840


	//   ....[103]....
        /*0500*/ 	.word	0x000058f0


	//   ....[104]....
        /*0504*/ 	.word	0x00005940


	//   ....[105]....
        /*0508*/ 	.word	0x00005a00


	//   ....[106]....
        /*050c*/ 	.word	0x00005a50


	//   ....[107]....
        /*0510*/ 	.word	0x00005af0


	//   ....[108]....
        /*0514*/ 	.word	0x00005b50


	//   ....[109]....
        /*0518*/ 	.word	0x00005bf0


	//   ....[110]....
        /*051c*/ 	.word	0x00005c50


	//   ....[111]....
        /*0520*/ 	.word	0x00005cf0


	//   ....[112]....
        /*0524*/ 	.word	0x00005d50


	//   ....[113]....
        /*0528*/ 	.word	0x00005e30


	//   ....[114]....
        /*052c*/ 	.word	0x00005ea0


	//   ....[115]....
        /*0530*/ 	.word	0x00005f20


	//   ....[116]....
        /*0534*/ 	.word	0x00005fa0


	//   ....[117]....
        /*0538*/ 	.word	0x00006070


	//   ....[118]....
        /*053c*/ 	.word	0x000060c0


	//   ....[119]....
        /*0540*/ 	.word	0x00006190


	//   ....[120]....
        /*0544*/ 	.word	0x000061f0


	//   ....[121]....
        /*0548*/ 	.word	0x00006280


	//   ....[122]....
        /*054c*/ 	.word	0x00006320


	//   ....[123]....
        /*0550*/ 	.word	0x000063b0


	//   ....[124]....
        /*0554*/ 	.word	0x00006400


	//   ....[125]....
        /*0558*/ 	.word	0x000064b0


	//   ....[126]....
        /*055c*/ 	.word	0x00006500


	//   ....[127]....
        /*0560*/ 	.word	0x000065d0


	//   ....[128]....
        /*0564*/ 	.word	0x00006640


	//   ....[129]....
        /*0568*/ 	.word	0x000066c0


	//   ....[130]....
        /*056c*/ 	.word	0x00006750


	//   ....[131]....
        /*0570*/ 	.word	0x00006810


	//   ....[132]....
        /*0574*/ 	.word	0x00006860


	//   ....[133]....
        /*0578*/ 	.word	0x00006910


	//   ....[134]....
        /*057c*/ 	.word	0x00006960


	//   ....[135]....
        /*0580*/ 	.word	0x00006a20


	//   ....[136]....
        /*0584*/ 	.word	0x00006a80


	//   ....[137]....
        /*0588*/ 	.word	0x00006b20


	//   ....[138]....
        /*058c*/ 	.word	0x00006b80


	//   ....[139]....
        /*0590*/ 	.word	0x00006c20


	//   ....[140]....
        /*0594*/ 	.word	0x00006c80


	//   ....[141]....
        /*0598*/ 	.word	0x00006d60


	//   ....[142]....
        /*059c*/ 	.word	0x00006dd0


	//   ....[143]....
        /*05a0*/ 	.word	0x00006e50


	//   ....[144]....
        /*05a4*/ 	.word	0x00006ed0


	//   ....[145]....
        /*05a8*/ 	.word	0x00006fa0


	//   ....[146]....
        /*05ac*/ 	.word	0x00006ff0


	//   ....[147]....
        /*05b0*/ 	.word	0x000070d0


	//   ....[148]....
        /*05b4*/ 	.word	0x00007130


	//   ....[149]....
        /*05b8*/ 	.word	0x000071f0


	//   ....[150]....
        /*05bc*/ 	.word	0x00007270


	//   ....[151]....
        /*05c0*/ 	.word	0x00007320


	//   ....[152]....
        /*05c4*/ 	.word	0x00007370


	//   ....[153]....
        /*05c8*/ 	.word	0x00007420


	//   ....[154]....
        /*05cc*/ 	.word	0x00007470


	//   ....[155]....
        /*05d0*/ 	.word	0x00007550


	//----- nvinfo : EIATTR_VRC_CTA_INIT_COUNT
	.align		4
.L_158:
        /*05d4*/ 	.byte	0x02, 0x4a
	.zero		1
	.zero		1


	//----- nvinfo : EIATTR_EXIT_INSTR_OFFSETS
	.align		4
        /*05d8*/ 	.byte	0x04, 0x1c
        /*05da*/ 	.short	(.L_160 - .L_159)


	//   ....[0]....
.L_159:
        /*05dc*/ 	.word	0x000029c0


	//   ....[1]....
        /*05e0*/ 	.word	0x000029e0


	//   ....[2]....
        /*05e4*/ 	.word	0x000056c0


	//   ....[3]....
        /*05e8*/ 	.word	0x000056e0


	//----- nvinfo : EIATTR_MAX_THREADS
	.align		4
.L_160:
        /*05ec*/ 	.byte	0x04, 0x05
        /*05ee*/ 	.short	(.L_162 - .L_161)
.L_161:
        /*05f0*/ 	.word	0x000001a0
        /*05f4*/ 	.word	0x00000001
        /*05f8*/ 	.word	0x00000001


	//----- nvinfo : EIATTR_CRS_STACK_SIZE
	.align		4
.L_162:
        /*05fc*/ 	.byte	0x04, 0x1e
        /*05fe*/ 	.short	(.L_164 - .L_163)
.L_163:
        /*0600*/ 	.word	0x00000000


	//----- nvinfo : EIATTR_CBANK_PARAM_SIZE
	.align		4
.L_164:
        /*0604*/ 	.byte	0x03, 0x19
        /*0606*/ 	.short	0x0024


	//----- nvinfo : EIATTR_PARAM_CBANK
	.align		4
        /*0608*/ 	.byte	0x04, 0x0a
        /*060a*/ 	.short	(.L_166 - .L_165)
	.align		4
.L_165:
        /*060c*/ 	.word	index@(.nv.constant0._ZN3cub18CUB_300001_SM_10006detail4scan16DeviceScanKernelINS2_10policy_hubIllljN4cuda3std3__44plusIvEEE10Policy1000EN6thrust24THRUST_300001_SM_1000_NS10device_ptrIlEESF_NS0_13ScanTileStateIlLb1EEES9_NS0_8NullTypeEjlLb0ESI_EEvT0_T1_T2_iT3_T4_T5_)
        /*0610*/ 	.short	0x0380
        /*0612*/ 	.short	0x0024


	//----- nvinfo : EIATTR_SW_WAR
	.align		4
.L_166:
        /*0614*/ 	.byte	0x04, 0x36
        /*0616*/ 	.short	(.L_168 - .L_167)
.L_167:
        /*0618*/ 	.word	0x00000008
.L_168:


//--------------------- .nv.info._ZN3cub18CUB_300001_SM_10006detail4scan20DeviceScanInitKernelINS0_13ScanTileStateIlLb1EEEEEvT_i --------------------------
	.section	.nv.info._ZN3cub18CUB_300001_SM_10006detail4scan20DeviceScanInitKernelINS0_13ScanTileStateIlLb1EEEEEvT_i,"",@"SHT_CUDA_INFO"
	.sectionflags	@""
	.align	4


	//----- nvinfo : EIATTR_CUDA_API_VERSION
	.align		4
        /*0000*/ 	.byte	0x04, 0x37
        /*0002*/ 	.short	(.L_170 - .L_169)
.L_169:
        /*0004*/ 	.word	0x00000082


	//----- nvinfo : EIATTR_KPARAM_INFO
	.align		4
.L_170:
        /*0008*/ 	.byte	0x04, 0x17
        /*000a*/ 	.short	(.L_172 - .L_171)
.L_171:
        /*000c*/ 	.word	0x00000000
        /*0010*/ 	.short	0x0001
        /*0012*/ 	.short	0x0008
        /*0014*/ 	.byte	0x00, 0xf0, 0x11, 0x00


	//----- nvinfo : EIATTR_KPARAM_INFO
	.align		4
.L_172:
        /*0018*/ 	.byte	0x04, 0x17
        /*001a*/ 	.short	(.L_174 - .L_173)
.L_173:
        /*001c*/ 	.word	0x00000000
        /*0020*/ 	.short	0x0000
        /*0022*/ 	.short	0x0000
        /*0024*/ 	.byte	0x00, 0xf0, 0x21, 0x00


	//----- nvinfo : EIATTR_SPARSE_MMA_MASK
	.align		4
.L_174:
        /*0028*/ 	.byte	0x03, 0x50
        /*002a*/ 	.short	0x0000


	//----- nvinfo : EIATTR_MAXREG_COUNT
	.align		4
        /*002c*/ 	.byte	0x03, 0x1b
        /*002e*/ 	.short	0x00ff


	//----- nvinfo : EIATTR_MERCURY_ISA_VERSION
	.align		4
        /*0030*/ 	.byte	0x03, 0x5f
        /*0032*/ 	.short	0x0101


	//----- nvinfo : EIATTR_VRC_CTA_INIT_COUNT
	.align		4
        /*0034*/ 	.byte	0x02, 0x4a
	.zero		1
	.zero		1


	//----- nvinfo : EIATTR_EXIT_INSTR_OFFSETS
	.align		4
        /*0038*/ 	.byte	0x04, 0x1c
        /*003a*/ 	.short	(.L_176 - .L_175)


	//   ....[0]....
.L_175:
        /*003c*/ 	.word	0x00000100


	//   ....[1]....
        /*0040*/ 	.word	0x00000140


	//----- nvinfo : EIATTR_CBANK_PARAM_SIZE
	.align		4
.L_176:
        /*0044*/ 	.byte	0x03, 0x19
        /*0046*/ 	.short	0x000c


	//----- nvinfo : EIATTR_PARAM_CBANK
	.align		4
        /*0048*/ 	.byte	0x04, 0x0a
        /*004a*/ 	.short	(.L_178 - .L_177)
	.align		4
.L_177:
        /*004c*/ 	.word	index@(.nv.constant0._ZN3cub18CUB_300001_SM_10006detail4scan20DeviceScanInitKernelINS0_13ScanTileStateIlLb1EEEEEvT_i)
        /*0050*/ 	.short	0x0380
        /*0052*/ 	.short	0x000c


	//----- nvinfo : EIATTR_SW_WAR
	.align		4
.L_178:
        /*0054*/ 	.byte	0x04, 0x36
        /*0056*/ 	.short	(.L_180 - .L_179)
.L_179:
        /*0058*/ 	.word	0x00000008
.L_180:


//--------------------- .nv.info._ZN3cub18CUB_300001_SM_10006detail11EmptyKernelIvEEvv --------------------------
	.section	.nv.info._ZN3cub18CUB_300001_SM_10006detail11EmptyKernelIvEEvv,"",@"SHT_CUDA_INFO"
	.sectionflags	@""
	.align	4


	//----- nvinfo : EIATTR_CUDA_API_VERSION
	.align		4
        /*0000*/ 	.byte	0x04, 0x37
        /*0002*/ 	.short	(.L_182 - .L_181)
.L_181:
        /*0004*/ 	.word	0x00000082


	//----- nvinfo : EIATTR_SPARSE_MMA_MASK
	.align		4
.L_182:
        /*0008*/ 	.byte	0x03, 0x50
        /*000a*/ 	.short	0x0000


	//----- nvinfo : EIATTR_MAXREG_COUNT
	.align		4
        /*000c*/ 	.byte	0x03, 0x1b
        /*000e*/ 	.short	0x00ff


	//----- nvinfo : EIATTR_MERCURY_ISA_VERSION
	.align		4
        /*0010*/ 	.byte	0x03, 0x5f
        /*0012*/ 	.short	0x0101


	//----- nvinfo : EIATTR_VRC_CTA_INIT_COUNT
	.align		4
        /*0014*/ 	.byte	0x02, 0x4a
	.zero		1
	.zero		1


	//----- nvinfo : EIATTR_EXIT_INSTR_OFFSETS
	.align		4
        /*0018*/ 	.byte	0x04, 0x1c
        /*001a*/ 	.short	(.L_184 - .L_183)


	//   ....[0]....
.L_183:
        /*001c*/ 	.word	0x00000010


	//----- nvinfo : EIATTR_SW_WAR
	.align		4
.L_184:
        /*0020*/ 	.byte	0x04, 0x36
        /*0022*/ 	.short	(.L_186 - .L_185)
.L_185:
        /*0024*/ 	.word	0x00000008
.L_186:


//--------------------- .nv.info._Z9build_NN3iiiPKfS0_PKiS2_PiPf --------------------------
	.section	.nv.info._Z9build_NN3iiiPKfS0_PKiS2_PiPf,"",@"SHT_CUDA_INFO"
	.sectionflags	@""
	.align	4


	//----- nvinfo : EIATTR_CUDA_API_VERSION
	.align		4
        /*0000*/ 	.byte	0x04, 0x37
        /*0002*/ 	.short	(.L_188 - .L_187)
.L_187:
        /*0004*/ 	.word	0x00000082


	//----- nvinfo : EIATTR_KPARAM_INFO
	.align		4
.L_188:
        /*0008*/ 	.byte	0x04, 0x17
        /*000a*/ 	.short	(.L_190 - .L_189)
.L_189:
        /*000c*/ 	.word	0x00000000
        /*0010*/ 	.short	0x0008
        /*0012*/ 	.short	0x0038
        /*0014*/ 	.byte	0x00, 0xf5, 0x21, 0x00


	//----- nvinfo : EIATTR_KPARAM_INFO
	.align		4
.L_190:
        /*0018*/ 	.byte	0x04, 0x17
        /*001a*/ 	.short	(.L_192 - .L_191)
.L_191:
        /*001c*/ 	.word	0x00000000
        /*0020*/ 	.short	0x0007
        /*0022*/ 	.short	0x0030
        /*0024*/ 	.byte	0x00, 0xf5, 0x21, 0x00


	//----- nvinfo : EIATTR_KPARAM_INFO
	.align		4
.L_192:
        /*0028*/ 	.byte	0x04, 0x17
        /*002a*/ 	.short	(.L_194 - .L_193)
.L_193:
        /*002c*/ 	.word	0x00000000
        /*0030*/ 	.short	0x0006
        /*0032*/ 	.short	0x0028
        /*0034*/ 	.byte	0x00, 0xf5, 0x21, 0x00


	//----- nvinfo : EIATTR_KPARAM_INFO
	.align		4
.L_194:
        /*0038*/ 	.byte	0x04, 0x17
        /*003a*/ 	.short	(.L_196 - .L_195)
.L_195:
        /*003c*/ 	.word	0x00000000
        /*0040*/ 	.short	0x0005
        /*0042*/ 	.short	0x0020
        /*0044*/ 	.byte	0x00, 0xf5, 0x21, 0x00


	//----- nvinfo : EIATTR_KPARAM_INFO
	.align		4
.L_196:
        /*0048*/ 	.byte	0x04, 0x17
        /*004a*/ 	.short	(.L_198 - .L_197)
.L_197:
        /*004c*/ 	.word	0x00000000
        /*0050*/ 	.short	0x0004
        /*0052*/ 	.short	0x0018
        /*0054*/ 	.byte	0x00, 0xf5, 0x21, 0x00


	//----- nvinfo : EIATTR_KPARAM_INFO
	.align		4
.L_198:
        /*0058*/ 	.byte	0x04, 0x17
        /*005a*/ 	.short	(.L_200 - .L_199)
.L_199:
        /*005c*/ 	.word	0x00000000
        /*0060*/ 	.short	0x0003
        /*0062*/ 	.short	0x0010
        /*0064*/ 	.byte	0x00, 0xf5, 0x21, 0x00


	//----- nvinfo : EIATTR_KPARAM_INFO
	.align		4
.L_200:
        /*0068*/ 	.byte	0x04, 0x17
        /*006a*/ 	.short	(.L_202 - .L_201)
.L_201:
        /*006c*/ 	.word	0x00000000
        /*0070*/ 	.short	0x0002
        /*0072*/ 	.short	0x0008
        /*0074*/ 	.byte	0x00, 0xf0, 0x11, 0x00


	//----- nvinfo : EIATTR_KPARAM_INFO
	.align		4
.L_202:
        /*0078*/ 	.byte	0x04, 0x17
        /*007a*/ 	.short	(.L_204 - .L_203)
.L_203:
        /*007c*/ 	.word	0x00000000
        /*0080*/ 	.short	0x0001
        /*0082*/ 	.short	0x0004
        /*0084*/ 	.byte	0x00, 0xf0, 0x11, 0x00


	//----- nvinfo : EIATTR_KPARAM_INFO
	.align		4
.L_204:
        /*0088*/ 	.byte	0x04, 0x17
        /*008a*/ 	.short	(.L_206 - .L_205)
.L_205:
        /*008c*/ 	.word	0x00000000
        /*0090*/ 	.short	0x0000
        /*0092*/ 	.short	0x0000
        /*0094*/ 	.byte	0x00, 0xf0, 0x11, 0x00


	//----- nvinfo : EIATTR_SPARSE_MMA_MASK
	.align		4
.L_206:
        /*0098*/ 	.byte	0x03, 0x50
        /*009a*/ 	.short	0x0000


	//----- nvinfo : EIATTR_MAXREG_COUNT
	.align		4
        /*009c*/ 	.byte	0x03, 0x1b
        /*009e*/ 	.short	0x00ff


	//----- nvinfo : EIATTR_MERCURY_ISA_VERSION
	.align		4
        /*00a0*/ 	.byte	0x03, 0x5f
        /*00a2*/ 	.short	0x0101


	//----- nvinfo : EIATTR_VRC_CTA_INIT_COUNT
	.align		4
        /*00a4*/ 	.byte	0x02, 0x4a
	.zero		1
	.zero		1


	//----- nvinfo : EIATTR_EXIT_INSTR_OFFSETS
	.align		4
        /*00a8*/ 	.byte	0x04, 0x1c
        /*00aa*/ 	.short	(.L_208 - .L_207)


	//   ....[0]....
.L_207:
        /*00ac*/ 	.word	0x00000040


	//   ....[1]....
        /*00b0*/ 	.word	0x000027f0


	//----- nvinfo : EIATTR_CRS_STACK_SIZE
	.align		4
.L_208:
        /*00b4*/ 	.byte	0x04, 0x1e
        /*00b6*/ 	.short	(.L_210 - .L_209)
.L_209:
        /*00b8*/ 	.word	0x00000000


	//----- nvinfo : EIATTR_CBANK_PARAM_SIZE
	.align		4
.L_210:
        /*00bc*/ 	.byte	0x03, 0x19
        /*00be*/ 	.short	0x0040


	//----- nvinfo : EIATTR_PARAM_CBANK
	.align		4
        /*00c0*/ 	.byte	0x04, 0x0a
        /*00c2*/ 	.short	(.L_212 - .L_211)
	.align		4
.L_211:
        /*00c4*/ 	.word	index@(.nv.constant0._Z9build_NN3iiiPKfS0_PKiS2_PiPf)
        /*00c8*/ 	.short	0x0380
        /*00ca*/ 	.short	0x0040


	//----- nvinfo : EIATTR_SW_WAR
	.align		4
.L_212:
        /*00cc*/ 	.byte	0x04, 0x36
        /*00ce*/ 	.short	(.L_214 - .L_213)
.L_213:
        /*00d0*/ 	.word	0x00000008
.L_214:


//--------------------- .nv.info._Z16build_cubeNN_idxiiifiPKfS0_PKiS2_PKlPi --------------------------
	.section	.nv.info._Z16build_cubeNN_idxiiifiPKfS0_PKiS2_PKlPi,"",@"SHT_CUDA_INFO"
	.sectionflags	@""
	.align	4


	//----- nvinfo : EIATTR_CUDA_API_VERSION
	.align		4
        /*0000*/ 	.byte	0x04, 0x37
        /*0002*/ 	.short	(.L_216 - .L_215)
.L_215:
        /*0004*/ 	.word	0x00000082


	//----- nvinfo : EIATTR_KPARAM_INFO
	.align		4
.L_216:
        /*0008*/ 	.byte	0x04, 0x17
        /*000a*/ 	.short	(.L_218 - .L_217)
.L_217:
        /*000c*/ 	.word	0x00000000
        /*0010*/ 	.short	0x000a
        /*0012*/ 	.short	0x0040
        /*0014*/ 	.byte	0x00, 0xf5, 0x21, 0x00


	//----- nvinfo : EIATTR_KPARAM_INFO
	.align		4
.L_218:
        /*0018*/ 	.byte	0x04, 0x17
        /*001a*/ 	.short	(.L_220 - .L_219)
.L_219:
        /*001c*/ 	.word	0x00000000
        /*0020*/ 	.short	0x0009
        /*0022*/ 	.short	0x0038
        /*0024*/ 	.byte	0x00, 0xf5, 0x21, 0x00


	//----- nvinfo : EIATTR_KPARAM_INFO
	.align		4
.L_220:
        /*0028*/ 	.byte	0x04, 0x17
        /*002a*/ 	.short	(.L_222 - .L_221)
.L_221:
        /*002c*/ 	.word	0x00000000
        /*0030*/ 	.short	0x0008
        /*0032*/ 	.short	0x0030
        /*0034*/ 	.byte	0x00, 0xf5, 0x21, 0x00


	//----- nvinfo : EIATTR_KPARAM_INFO
	.align		4
.L_222:
        /*0038*/ 	.byte	0x04, 0x17
        /*003a*/ 	.short	(.L_224 - .L_223)
.L_223:
        /*003c*/ 	.word	0x00000000
        /*0040*/ 	.short	0x0007
        /*0042*/ 	.short	0x0028
        /*0044*/ 	.byte	0x00, 0xf5, 0x21, 0x00


	//----- nvinfo : EIATTR_KPARAM_INFO
	.align		4
.L_224:
        /*0048*/ 	.byte	0x04, 0x17
        /*004a*/ 	.short	(.L_226 - .L_225)
.L_225:
        /*004c*/ 	.word	0x00000000
        /*0050*/ 	.short	0x0006
        /*0052*/ 	.short	0x0020
        /*0054*/ 	.byte	0x00, 0xf5, 0x21, 0x00


	//----- nvinfo : EIATTR_KPARAM_INFO
	.align		4
.L_226:
        /*0058*/ 	.byte	0x04, 0x17
        /*005a*/ 	.short	(.L_228 - .L_227)
.L_227:
        /*005c*/ 	.word	0x00000000
        /*0060*/ 	.short	0x0005
        /*0062*/ 	.short	0x0018
        /*0064*/ 	.byte	0x00, 0xf5, 0x21, 0x00


	//----- nvinfo : EIATTR_KPARAM_INFO
	.align		4
.L_228:
        /*0068*/ 	.byte	0x04, 0x17
        /*006a*/ 	.short	(.L_230 - .L_229)
.L_229:
        /*006c*/ 	.word	0x00000000
        /*0070*/ 	.short	0x0004
        /*0072*/ 	.short	0x0010
        /*0074*/ 	.byte	0x00, 0xf0, 0x11, 0x00


	//----- nvinfo : EIATTR_KPARAM_INFO
	.align		4
.L_230:
        /*0078*/ 	.byte	0x04, 0x17
        /*007a*/ 	.short	(.L_232 - .L_231)
.L_231:
        /*007c*/ 	.word	0x00000000
        /*0080*/ 	.short	0x0003
        /*0082*/ 	.short	0x000c
        /*0084*/ 	.byte	0x00, 0xf0, 0x11, 0x00


	//----- nvinfo : EIATTR_KPARAM_INFO
	.align		4
.L_232:
        /*0088*/ 	.byte	0x04, 0x17
        /*008a*/ 	.short	(.L_234 - .L_233)
.L_233:
        /*008c*/ 	.word	0x00000000
        /*0090*/ 	.short	0x0002
        /*0092*/ 	.short	0x0008
        /*0094*/ 	.byte	0x00, 0xf0, 0x11, 0x00


	//----- nvinfo : EIATTR_KPARAM_INFO
	.align		4
.L_234:
        /*0098*/ 	.byte	0x04, 0x17
        /*009a*/ 	.short	(.L_236 - .L_235)
.L_235:
        /*009c*/ 	.word	0x00000000
        /*00a0*/ 	.short	0x0001
        /*00a2*/ 	.short	0x0004
        /*00a4*/ 	.byte	0x00, 0xf0, 0x11, 0x00


	//----- nvinfo : EIATTR_KPARAM_INFO
	.align		4
.L_236:
        /*00a8*/ 	.byte	0x04, 0x17
        /*00aa*/ 	.short	(.L_238 - .L_237)
.L_237:
        /*00ac*/ 	.word	0x00000000
        /*00b0*/ 	.short	0x0000
        /*00b2*/ 	.short	0x0000
        /*00b4*/ 	.byte	0x00, 0xf0, 0x11, 0x00


	//----- nvinfo : EIATTR_SPARSE_MMA_MASK
	.align		4
.L_238:
        /*00b8*/ 	.byte	0x03, 0x50
        /*00ba*/ 	.short	0x0000


	//----- nvinfo : EIATTR_MAXREG_COUNT
	.align		4
        /*00bc*/ 	.byte	0x03, 0x1b
        /*00be*/ 	.short	0x00ff


	//----- nvinfo : EIATTR_MERCURY_ISA_VERSION
	.align		4
        /*00c0*/ 	.byte	0x03, 0x5f
        /*00c2*/ 	.short	0x0101


	//----- nvinfo : EIATTR_VRC_CTA_INIT_COUNT
	.align		4
        /*00c4*/ 	.byte	0x02, 0x4a
	.zero		1
	.zero		1


	//----- nvinfo : EIATTR_EXIT_INSTR_OFFSETS
	.align		4
        /*00c8*/ 	.byte	0x04, 0x1c
        /*00ca*/ 	.short	(.L_240 - .L_239)


	//   ....[0]....
.L_239:
        /*00cc*/ 	.word	0x00000040


	//   ....[1]....
        /*00d0*/ 	.word	0x000013c0


	//----- nvinfo : EIATTR_CRS_STACK_SIZE
	.align		4
.L_240:
        /*00d4*/ 	.byte	0x04, 0x1e
        /*00d6*/ 	.short	(.L_242 - .L_241)
.L_241:
        /*00d8*/ 	.word	0x00000000


	//----- nvinfo : EIATTR_CBANK_PARAM_SIZE
	.align		4
.L_242:
        /*00dc*/ 	.byte	0x03, 0x19
        /*00de*/ 	.short	0x0048


	//----- nvinfo : EIATTR_PARAM_CBANK
	.align		4
        /*00e0*/ 	.byte	0x04, 0x0a
        /*00e2*/ 	.short	(.L_244 - .L_243)
	.align		4
.L_243:
        /*00e4*/ 	.word	index@(.nv.constant0._Z16build_cubeNN_idxiiifiPKfS0_PKiS2_PKlPi)
        /*00e8*/ 	.short	0x0380
        /*00ea*/ 	.short	0x0048


	//----- nvinfo : EIATTR_SW_WAR
	.align		4
.L_244:
        /*00ec*/ 	.byte	0x04, 0x36
        /*00ee*/ 	.short	(.L_246 - .L_245)
.L_245:
        /*00f0*/ 	.word	0x00000008
.L_246:


//--------------------- .nv.info._Z12count_cubeNNiiifiPKfS0_PKiS2_Pl --------------------------
	.section	.nv.info._Z12count_cubeNNiiifiPKfS0_PKiS2_Pl,"",@"SHT_CUDA_INFO"
	.sectionflags	@""
	.align	4


	//----- nvinfo : EIATTR_CUDA_API_VERSION
	.align		4
        /*0000*/ 	.byte	0x04, 0x37
        /*0002*/ 	.short	(.L_248 - .L_247)
.L_247:
        /*0004*/ 	.word	0x00000082


	//----- nvinfo : EIATTR_KPARAM_INFO
	.align		4
.L_248:
        /*0008*/ 	.byte	0x04, 0x17
        /*000a*/ 	.short	(.L_250 - .L_249)
.L_249:
        /*000c*/ 	.word	0x00000000
        /*0010*/ 	.short	0x0009
        /*0012*/ 	.short	0x0038
        /*0014*/ 	.byte	0x00, 0xf5, 0x21, 0x00


	//----- nvinfo : EIATTR_KPARAM_INFO
	.align		4
.L_250:
        /*0018*/ 	.byte	0x04, 0x17
        /*001a*/ 	.short	(.L_252 - .L_251)
.L_251:
        /*001c*/ 	.word	0x00000000
        /*0020*/ 	.short	0x0008
        /*0022*/ 	.short	0x0030
        /*0024*/ 	.byte	0x00, 0xf5, 0x21, 0x00


	//----- nvinfo : EIATTR_KPARAM_INFO
	.align		4
.L_252:
        /*0028*/ 	.byte	0x04, 0x17
        /*002a*/ 	.short	(.L_254 - .L_253)
.L_253:
        /*002c*/ 	.word	0x00000000
        /*0030*/ 	.short	0x0007
        /*0032*/ 	.short	0x0028
        /*0034*/ 	.byte	0x00, 0xf5, 0x21, 0x00


	//----- nvinfo : EIATTR_KPARAM_INFO
	.align		4
.L_254:
        /*0038*/ 	.byte	0x04, 0x17
        /*003a*/ 	.short	(.L_256 - .L_255)
.L_255:
        /*003c*/ 	.word	0x00000000
        /*0040*/ 	.short	0x0006
        /*0042*/ 	.short	0x0020
        /*0044*/ 	.byte	0x00, 0xf5, 0x21, 0x00


	//----- nvinfo : EIATTR_KPARAM_INFO
	.align		4
.L_256:
        /*0048*/ 	.byte	0x04, 0x17
        /*004a*/ 	.short	(.L_258 - .L_257)
.L_257:
        /*004c*/ 	.word	0x00000000
        /*0050*/ 	.short	0x0005
        /*0052*/ 	.short	0x0018
        /*0054*/ 	.byte	0x00, 0xf5, 0x21, 0x00


	//----- nvinfo : EIATTR_KPARAM_INFO
	.align		4
.L_258:
        /*0058*/ 	.byte	0x04, 0x17
        /*005a*/ 	.short	(.L_260 - .L_259)
.L_259:
        /*005c*/ 	.word	0x00000000
        /*0060*/ 	.short	0x0004
        /*0062*/ 	.short	0x0010
        /*0064*/ 	.byte	0x00, 0xf0, 0x11, 0x00


	//----- nvinfo : EIATTR_KPARAM_INFO
	.align		4
.L_260:
        /*0068*/ 	.byte	0x04, 0x17
        /*006a*/ 	.short	(.L_262 - .L_261)
.L_261:
        /*006c*/ 	.word	0x00000000
        /*0070*/ 	.short	0x0003
        /*0072*/ 	.short	0x000c
        /*0074*/ 	.byte	0x00, 0xf0, 0x11, 0x00


	//----- nvinfo : EIATTR_KPARAM_INFO
	.align		4
.L_262:
        /*0078*/ 	.byte	0x04, 0x17
        /*007a*/ 	.short	(.L_264 - .L_263)
.L_263:
        /*007c*/ 	.word	0x00000000
        /*0080*/ 	.short	0x0002
        /*0082*/ 	.short	0x0008
        /*0084*/ 	.byte	0x00, 0xf0, 0x11, 0x00


	//----- nvinfo : EIATTR_KPARAM_INFO
	.align		4
.L_264:
        /*0088*/ 	.byte	0x04, 0x17
        /*008a*/ 	.short	(.L_266 - .L_265)
.L_265:
        /*008c*/ 	.word	0x00000000
        /*0090*/ 	.short	0x0001
        /*0092*/ 	.short	0x0004
        /*0094*/ 	.byte	0x00, 0xf0, 0x11, 0x00


	//----- nvinfo : EIATTR_KPARAM_INFO
	.align		4
.L_266:
        /*0098*/ 	.byte	0x04, 0x17
        /*009a*/ 	.short	(.L_268 - .L_267)
.L_267:
        /*009c*/ 	.word	0x00000000
        /*00a0*/ 	.short	0x0000
        /*00a2*/ 	.short	0x0000
        /*00a4*/ 	.byte	0x00, 0xf0, 0x11, 0x00


	//----- nvinfo : EIATTR_SPARSE_MMA_MASK
	.align		4
.L_268:
        /*00a8*/ 	.byte	0x03, 0x50
        /*00aa*/ 	.short	0x0000


	//----- nvinfo : EIATTR_MAXREG_COUNT
	.align		4
        /*00ac*/ 	.byte	0x03, 0x1b
        /*00ae*/ 	.short	0x00ff


	//----- nvinfo : EIATTR_MERCURY_ISA_VERSION
	.align		4
        /*00b0*/ 	.byte	0x03, 0x5f
        /*00b2*/ 	.short	0x0101


	//----- nvinfo : EIATTR_VRC_CTA_INIT_COUNT
	.align		4
        /*00b4*/ 	.byte	0x02, 0x4a
	.zero		1
	.zero		1


	//----- nvinfo : EIATTR_EXIT_INSTR_OFFSETS
	.align		4
        /*00b8*/ 	.byte	0x04, 0x1c
        /*00ba*/ 	.short	(.L_270 - .L_269)


	//   ....[0]....
.L_269:
        /*00bc*/ 	.word	0x00000040


	//   ....[1]....
        /*00c0*/ 	.word	0x00000ae0


	//----- nvinfo : EIATTR_CRS_STACK_SIZE
	.align		4
.L_270:
        /*00c4*/ 	.byte	0x04, 0x1e
        /*00c6*/ 	.short	(.L_272 - .L_271)
.L_271:
        /*00c8*/ 	.word	0x00000000


	//----- nvinfo : EIATTR_CBANK_PARAM_SIZE
	.align		4
.L_272:
        /*00cc*/ 	.byte	0x03, 0x19
        /*00ce*/ 	.short	0x0040


	//----- nvinfo : EIATTR_PARAM_CBANK
	.align		4
        /*00d0*/ 	.byte	0x04, 0x0a
        /*00d2*/ 	.short	(.L_274 - .L_273)
	.align		4
.L_273:
        /*00d4*/ 	.word	index@(.nv.constant0._Z12count_cubeNNiiifiPKfS0_PKiS2_Pl)
        /*00d8*/ 	.short	0x0380
        /*00da*/ 	.short	0x0040


	//----- nvinfo : EIATTR_SW_WAR
	.align		4
.L_274:
        /*00dc*/ 	.byte	0x04, 0x36
        /*00de*/ 	.short	(.L_276 - .L_275)
.L_275:
        /*00e0*/ 	.word	0x00000008
.L_276:


//--------------------- .nv.info._Z18build_sphereNN_idxiiifPKfS0_PKiS2_PKlPiPf --------------------------
	.section	.nv.info._Z18build_sphereNN_idxiiifPKfS0_PKiS2_PKlPiPf,"",@"SHT_CUDA_INFO"
	.sectionflags	@""
	.align	4


	//----- nvinfo : EIATTR_CUDA_API_VERSION
	.align		4
        /*0000*/ 	.byte	0x04, 0x37
        /*0002*/ 	.short	(.L_278 - .L_277)
.L_277:
        /*0004*/ 	.word	0x00000082


	//----- nvinfo : EIATTR_KPARAM_INFO
	.align		4
.L_278:
        /*0008*/ 	.byte	0x04, 0x17
        /*000a*/ 	.short	(.L_280 - .L_279)
.L_279:
        /*000c*/ 	.word	0x00000000
        /*0010*/ 	.short	0x000a
        /*0012*/ 	.short	0x0040
        /*0014*/ 	.byte	0x00, 0xf5, 0x21, 0x00


	//----- nvinfo : EIATTR_KPARAM_INFO
	.align		4
.L_280:
        /*0018*/ 	.byte	0x04, 0x17
        /*001a*/ 	.short	(.L_282 - .L_281)
.L_281:
        /*001c*/ 	.word	0x00000000
        /*0020*/ 	.short	0x0009
        /*0022*/ 	.short	0x0038
        /*0024*/ 	.byte	0x00, 0xf5, 0x21, 0x00


	//----- nvinfo : EIATTR_KPARAM_INFO
	.align		4
.L_282:
        /*0028*/ 	.byte	0x04, 0x17
        /*002a*/ 	.short	(.L_284 - .L_283)
.L_283:
        /*002c*/ 	.word	0x00000000
        /*0030*/ 	.short	0x0008
        /*0032*/ 	.short	0x0030
        /*0034*/ 	.byte	0x00, 0xf5, 0x21, 0x00


	//----- nvinfo : EIATTR_KPARAM_INFO
	.align		4
.L_284:
        /*0038*/ 	.byte	0x04, 0x17
        /*003a*/ 	.short	(.L_286 - .L_285)
.L_285:
        /*003c*/ 	.word	0x00000000
        /*0040*/ 	.short	0x0007
        /*0042*/ 	.short	0x0028
        /*0044*/ 	.byte	0x00, 0xf5, 0x21, 0x00


	//----- nvinfo : EIATTR_KPARAM_INFO
	.align		4
.L_286:
        /*0048*/ 	.byte	0x04, 0x17
        /*004a*/ 	.short	(.L_288 - .L_287)
.L_287:
        /*004c*/ 	.word	0x00000000
        /*0050*/ 	.short	0x0006
        /*0052*/ 	.short	0x0020
        /*0054*/ 	.byte	0x00, 0xf5, 0x21, 0x00


	//----- nvinfo : EIATTR_KPARAM_INFO
	.align		4
.L_288:
        /*0058*/ 	.byte	0x04, 0x17
        /*005a*/ 	.short	(.L_290 - .L_289)
.L_289:
        /*005c*/ 	.word	0x00000000
        /*0060*/ 	.short	0x0005
        /*0062*/ 	.short	0x0018
        /*0064*/ 	.byte	0x00, 0xf5, 0x21, 0x00


	//----- nvinfo : EIATTR_KPARAM_INFO
	.align		4
.L_290:
        /*0068*/ 	.byte	0x04, 0x17
        /*006a*/ 	.short	(.L_292 - .L_291)
.L_291:
        /*006c*/ 	.word	0x00000000
        /*0070*/ 	.short	0x0004
        /*0072*/ 	.short	0x0010
        /*0074*/ 	.byte	0x00, 0xf5, 0x21, 0x00


	//----- nvinfo : EIATTR_KPARAM_INFO
	.align		4
.L_292:
        /*0078*/ 	.byte	0x04, 0x17
        /*007a*/ 	.short	(.L_294 - .L_293)
.L_293:
        /*007c*/ 	.word	0x00000000
        /*0080*/ 	.short	0x0003
        /*0082*/ 	.short	0x000c
        /*0084*/ 	.byte	0x00, 0xf0, 0x11, 0x00


	//----- nvinfo : EIATTR_KPARAM_INFO
	.align		4
.L_294:
        /*0088*/ 	.byte	0x04, 0x17
        /*008a*/ 	.short	(.L_296 - .L_295)
.L_295:
        /*008c*/ 	.word	0x00000000
        /*0090*/ 	.short	0x0002
        /*0092*/ 	.short	0x0008
        /*0094*/ 	.byte	0x00, 0xf0, 0x11, 0x00


	//----- nvinfo : EIATTR_KPARAM_INFO
	.align		4
.L_296:
        /*0098*/ 	.byte	0x04, 0x17
        /*009a*/ 	.short	(.L_298 - .L_297)
.L_297:
        /*009c*/ 	.word	0x00000000
        /*00a0*/ 	.short	0x0001
        /*00a2*/ 	.short	0x0004
        /*00a4*/ 	.byte	0x00, 0xf0, 0x11, 0x00


	//----- nvinfo : EIATTR_KPARAM_INFO
	.align		4
.L_298:
        /*00a8*/ 	.byte	0x04, 0x17
        /*00aa*/ 	.short	(.L_300 - .L_299)
.L_299:
        /*00ac*/ 	.word	0x00000000
        /*00b0*/ 	.short	0x0000
        /*00b2*/ 	.short	0x0000
        /*00b4*/ 	.byte	0x00, 0xf0, 0x11, 0x00


	//----- nvinfo : EIATTR_SPARSE_MMA_MASK
	.align		4
.L_300:
        /*00b8*/ 	.byte	0x03, 0x50
        /*00ba*/ 	.short	0x0000


	//----- nvinfo : EIATTR_MAXREG_COUNT
	.align		4
        /*00bc*/ 	.byte	0x03, 0x1b
        /*00be*/ 	.short	0x00ff


	//----- nvinfo : EIATTR_MERCURY_ISA_VERSION
	.align		4
        /*00c0*/ 	.byte	0x03, 0x5f
        /*00c2*/ 	.short	0x0101


	//----- nvinfo : EIATTR_VRC_CTA_INIT_COUNT
	.align		4
        /*00c4*/ 	.byte	0x02, 0x4a
	.zero		1
	.zero		1


	//----- nvinfo : EIATTR_EXIT_INSTR_OFFSETS
	.align		4
        /*00c8*/ 	.byte	0x04, 0x1c
        /*00ca*/ 	.short	(.L_302 - .L_301)


	//   ....[0]....
.L_301:
        /*00cc*/ 	.word	0x00000040


	//   ....[1]....
        /*00d0*/ 	.word	0x00001730


	//----- nvinfo : EIATTR_CRS_STACK_SIZE
	.align		4
.L_302:
        /*00d4*/ 	.byte	0x04, 0x1e
        /*00d6*/ 	.short	(.L_304 - .L_303)
.L_303:
        /*00d8*/ 	.word	0x00000000


	//----- nvinfo : EIATTR_CBANK_PARAM_SIZE
	.align		4
.L_304:
        /*00dc*/ 	.byte	0x03, 0x19
        /*00de*/ 	.short	0x0048


	//----- nvinfo : EIATTR_PARAM_CBANK
	.align		4
        /*00e0*/ 	.byte	0x04, 0x0a
        /*00e2*/ 	.short	(.L_306 - .L_305)
	.align		4
.L_305:
        /*00e4*/ 	.word	index@(.nv.constant0._Z18build_sphereNN_idxiiifPKfS0_PKiS2_PKlPiPf)
        /*00e8*/ 	.short	0x0380
        /*00ea*/ 	.short	0x0048


	//----- nvinfo : EIATTR_SW_WAR
	.align		4
.L_306:
        /*00ec*/ 	.byte	0x04, 0x36
        /*00ee*/ 	.short	(.L_308 - .L_307)
.L_307:
        /*00f0*/ 	.word	0x00000008
.L_308:


//--------------------- .nv.info._Z14count_sphereNNiiifiPKfS0_PKiS2_Pl --------------------------
	.section	.nv.info._Z14count_sphereNNiiifiPKfS0_PKiS2_Pl,"",@"SHT_CUDA_INFO"
	.sectionflags	@""
	.align	4


	//----- nvinfo : EIATTR_CUDA_API_VERSION
	.align		4
        /*0000*/ 	.byte	0x04, 0x37
        /*0002*/ 	.short	(.L_310 - .L_309)
.L_309:
        /*0004*/ 	.word	0x00000082


	//----- nvinfo : EIATTR_KPARAM_INFO
	.align		4
.L_310:
        /*0008*/ 	.byte	0x04, 0x17
        /*000a*/ 	.short	(.L_312 - .L_311)
.L_311:
        /*000c*/ 	.word	0x00000000
        /*0010*/ 	.short	0x0009
        /*0012*/ 	.short	0x0038
        /*0014*/ 	.byte	0x00, 0xf5, 0x21, 0x00


	//----- nvinfo : EIATTR_KPARAM_INFO
	.align		4
.L_312:
        /*0018*/ 	.byte	0x04, 0x17
        /*001a*/ 	.short	(.L_314 - .L_313)
.L_313:
        /*001c*/ 	.word	0x00000000
        /*0020*/ 	.short	0x0008
        /*0022*/ 	.short	0x0030
        /*0024*/ 	.byte	0x00, 0xf5, 0x21, 0x00


	//----- nvinfo : EIATTR_KPARAM_INFO
	.align		4
.L_314:
        /*0028*/ 	.byte	0x04, 0x17
        /*002a*/ 	.short	(.L_316 - .L_315)
.L_315:
        /*002c*/ 	.word	0x00000000
        /*0030*/ 	.short	0x0007
        /*0032*/ 	.short	0x0028
        /*0034*/ 	.byte	0x00, 0xf5, 0x21, 0x00


	//----- nvinfo : EIATTR_KPARAM_INFO
	.align		4
.L_316:
        /*0038*/ 	.byte	0x04, 0x17
        /*003a*/ 	.short	(.L_318 - .L_317)
.L_317:
        /*003c*/ 	.word	0x00000000
        /*0040*/ 	.short	0x0006
        /*0042*/ 	.short	0x0020
        /*0044*/ 	.byte	0x00, 0xf5, 0x21, 0x00


	//----- nvinfo : EIATTR_KPARAM_INFO
	.align		4
.L_318:
        /*0048*/ 	.byte	0x04, 0x17
        /*004a*/ 	.short	(.L_320 - .L_319)
.L_319:
        /*004c*/ 	.word	0x00000000
        /*0050*/ 	.short	0x0005
        /*0052*/ 	.short	0x0018
        /*0054*/ 	.byte	0x00, 0xf5, 0x21, 0x00


	//----- nvinfo : EIATTR_KPARAM_INFO
	.align		4
.L_320:
        /*0058*/ 	.byte	0x04, 0x17
        /*005a*/ 	.short	(.L_322 - .L_321)
.L_321:
        /*005c*/ 	.word	0x00000000
        /*0060*/ 	.short	0x0004
        /*0062*/ 	.short	0x0010
        /*0064*/ 	.byte	0x00, 0xf0, 0x11, 0x00


	//----- nvinfo : EIATTR_KPARAM_INFO
	.align		4
.L_322:
        /*0068*/ 	.byte	0x04, 0x17
        /*006a*/ 	.short	(.L_324 - .L_323)
.L_323:
        /*006c*/ 	.word	0x00000000
        /*0070*/ 	.short	0x0003
        /*0072*/ 	.short	0x000c
        /*0074*/ 	.byte	0x00, 0xf0, 0x11, 0x00


	//----- nvinfo : EIATTR_KPARAM_INFO
	.align		4
.L_324:
        /*0078*/ 	.byte	0x04, 0x17
        /*007a*/ 	.short	(.L_326 - .L_325)
.L_325:
        /*007c*/ 	.word	0x00000000
        /*0080*/ 	.short	0x0002
        /*0082*/ 	.short	0x0008
        /*0084*/ 	.byte	0x00, 0xf0, 0x11, 0x00


	//----- nvinfo : EIATTR_KPARAM_INFO
	.align		4
.L_326:
        /*0088*/ 	.byte	0x04, 0x17
        /*008a*/ 	.short	(.L_328 - .L_327)
.L_327:
        /*008c*/ 	.word	0x00000000
        /*0090*/ 	.short	0x0001
        /*0092*/ 	.short	0x0004
        /*0094*/ 	.byte	0x00, 0xf0, 0x11, 0x00


	//----- nvinfo : EIATTR_KPARAM_INFO
	.align		4
.L_328:
        /*0098*/ 	.byte	0x04, 0x17
        /*009a*/ 	.short	(.L_330 - .L_329)
.L_329:
        /*009c*/ 	.word	0x00000000
        /*00a0*/ 	.short	0x0000
        /*00a2*/ 	.short	0x0000
        /*00a4*/ 	.byte	0x00, 0xf0, 0x11, 0x00


	//----- nvinfo : EIATTR_SPARSE_MMA_MASK
	.align		4
.L_330:
        /*00a8*/ 	.byte	0x03, 0x50
        /*00aa*/ 	.short	0x0000


	//----- nvinfo : EIATTR_MAXREG_COUNT
	.align		4
        /*00ac*/ 	.byte	0x03, 0x1b
        /*00ae*/ 	.short	0x00ff


	//----- nvinfo : EIATTR_MERCURY_ISA_VERSION
	.align		4
        /*00b0*/ 	.byte	0x03, 0x5f
        /*00b2*/ 	.short	0x0101


	//----- nvinfo : EIATTR_VRC_CTA_INIT_COUNT
	.align		4
        /*00b4*/ 	.byte	0x02, 0x4a
	.zero		1
	.zero		1


	//----- nvinfo : EIATTR_EXIT_INSTR_OFFSETS
	.align		4
        /*00b8*/ 	.byte	0x04, 0x1c
        /*00ba*/ 	.short	(.L_332 - .L_331)


	//   ....[0]....
.L_331:
        /*00bc*/ 	.word	0x00000040


	//   ....[1]....
        /*00c0*/ 	.word	0x00001190


	//----- nvinfo : EIATTR_CRS_STACK_SIZE
	.align		4
.L_332:
        /*00c4*/ 	.byte	0x04, 0x1e
        /*00c6*/ 	.short	(.L_334 - .L_333)
.L_333:
        /*00c8*/ 	.word	0x00000000


	//----- nvinfo : EIATTR_CBANK_PARAM_SIZE
	.align		4
.L_334:
        /*00cc*/ 	.byte	0x03, 0x19
        /*00ce*/ 	.short	0x0040


	//----- nvinfo : EIATTR_PARAM_CBANK
	.align		4
        /*00d0*/ 	.byte	0x04, 0x0a
        /*00d2*/ 	.short	(.L_336 - .L_335)
	.align		4
.L_335:
        /*00d4*/ 	.word	index@(.nv.constant0._Z14count_sphereNNiiifiPKfS0_PKiS2_Pl)
        /*00d8*/ 	.short	0x0380
        /*00da*/ 	.short	0x0040


	//----- nvinfo : EIATTR_SW_WAR
	.align		4
.L_336:
        /*00dc*/ 	.byte	0x04, 0x36
        /*00de*/ 	.short	(.L_338 - .L_337)
.L_337:
        /*00e0*/ 	.word	0x00000008
.L_338:


//--------------------- .nv.callgraph             --------------------------
	.section	.nv.callgraph,"",@"SHT_CUDA_CALLGRAPH"
	.align	4
	.sectionentsize	8
	.align		4
        /*0000*/ 	.word	0x00000000
	.align		4
        /*0004*/ 	.word	0xffffffff
	.align		4
        /*0008*/ 	.word	0x00000000
	.align		4
        /*000c*/ 	.word	0xfffffffe
	.align		4
        /*0010*/ 	.word	0x00000000
	.align		4
        /*0014*/ 	.word	0xfffffffd
	.align		4
        /*0018*/ 	.word	0x00000000
	.align		4
        /*001c*/ 	.word	0xfffffffc


//--------------------- .nv.constant4             --------------------------
	.section	.nv.constant4,"a",@progbits
	.align	8
	.align		8
.nv.constant4:
        /*0000*/ 	.dword	_ZN34_INTERNAL_40022ec2_4_k_cu_3a528e0e4cuda3std3__45__cpo5beginE
	.align		8
        /*0008*/ 	.dword	_ZN34_INTERNAL_40022ec2_4_k_cu_3a528e0e4cuda3std3__45__cpo3endE
	.align		8
        /*0010*/ 	.dword	_ZN34_INTERNAL_40022ec2_4_k_cu_3a528e0e4cuda3std3__45__cpo6cbeginE
	.align		8
        /*0018*/ 	.dword	_ZN34_INTERNAL_40022ec2_4_k_cu_3a528e0e4cuda3std3__45__cpo4cendE
	.align		8
        /*0020*/ 	.dword	_ZN34_INTERNAL_40022ec2_4_k_cu_3a528e0e4cuda3std3__45__cpo6rbeginE
	.align		8
        /*0028*/ 	.dword	_ZN34_INTERNAL_40022ec2_4_k_cu_3a528e0e4cuda3std3__45__cpo4rendE
	.align		8
        /*0030*/ 	.dword	_ZN34_INTERNAL_40022ec2_4_k_cu_3a528e0e4cuda3std3__45__cpo7crbeginE
	.align		8
        /*0038*/ 	.dword	_ZN34_INTERNAL_40022ec2_4_k_cu_3a528e0e4cuda3std3__45__cpo5crendE
	.align		8
        /*0040*/ 	.dword	_ZN34_INTERNAL_40022ec2_4_k_cu_3a528e0e4cuda3std3__436_GLOBAL__N__40022ec2_4_k_cu_3a528e0e6ignoreE
	.align		8
        /*0048*/ 	.dword	_ZN34_INTERNAL_40022ec2_4_k_cu_3a528e0e4cuda3std3__419piecewise_constructE
	.align		8
        /*0050*/ 	.dword	_ZN34_INTERNAL_40022ec2_4_k_cu_3a528e0e4cuda3std3__48in_placeE
	.align		8
        /*0058*/ 	.dword	_ZN34_INTERNAL_40022ec2_4_k_cu_3a528e0e4cuda3std3__420unreachable_sentinelE
	.align		8
        /*0060*/ 	.dword	_ZN34_INTERNAL_40022ec2_4_k_cu_3a528e0e4cuda3std3__47nulloptE
	.align		8
        /*0068*/ 	.dword	_ZN34_INTERNAL_40022ec2_4_k_cu_3a528e0e4cuda3std3__48unexpectE
	.align		8
        /*0070*/ 	.dword	_ZN34_INTERNAL_40022ec2_4_k_cu_3a528e0e4cuda3std6ranges3__45__cpo4swapE
	.align		8
        /*0078*/ 	.dword	_ZN34_INTERNAL_40022ec2_4_k_cu_3a528e0e4cuda3std6ranges3__45__cpo9iter_moveE
	.align		8
        /*0080*/ 	.dword	_ZN34_INTERNAL_40022ec2_4_k_cu_3a528e0e4cuda3std6ranges3__45__cpo5beginE
	.align		8
        /*0088*/ 	.dword	_ZN34_INTERNAL_40022ec2_4_k_cu_3a528e0e4cuda3std6ranges3__45__cpo3endE
	.align		8
        /*0090*/ 	.dword	_ZN34_INTERNAL_40022ec2_4_k_cu_3a528e0e4cuda3std6ranges3__45__cpo6cbeginE
	.align		8
        /*0098*/ 	.dword	_ZN34_INTERNAL_40022ec2_4_k_cu_3a528e0e4cuda3std6ranges3__45__cpo4cendE
	.align		8
        /*00a0*/ 	.dword	_ZN34_INTERNAL_40022ec2_4_k_cu_3a528e0e4cuda3std6ranges3__45__cpo7advanceE
	.align		8
        /*00a8*/ 	.dword	_ZN34_INTERNAL_40022ec2_4_k_cu_3a528e0e4cuda3std6ranges3__45__cpo9iter_swapE
	.align		8
        /*00b0*/ 	.dword	_ZN34_INTERNAL_40022ec2_4_k_cu_3a528e0e4cuda3std6ranges3__45__cpo4nextE
	.align		8
        /*00b8*/ 	.dword	_ZN34_INTERNAL_40022ec2_4_k_cu_3a528e0e4cuda3std6ranges3__45__cpo4prevE
	.align		8
        /*00c0*/ 	.dword	_ZN34_INTERNAL_40022ec2_4_k_cu_3a528e0e4cuda3std6ranges3__45__cpo4dataE
	.align		8
        /*00c8*/ 	.dword	_ZN34_INTERNAL_40022ec2_4_k_cu_3a528e0e4cuda3std6ranges3__45__cpo5cdataE
	.align		8
        /*00d0*/ 	.dword	_ZN34_INTERNAL_40022ec2_4_k_cu_3a528e0e4cuda3std6ranges3__45__cpo4sizeE
	.align		8
        /*00d8*/ 	.dword	_ZN34_INTERNAL_40022ec2_4_k_cu_3a528e0e4cuda3std6ranges3__45__cpo5ssizeE
	.align		8
        /*00e0*/ 	.dword	_ZN34_INTERNAL_40022ec2_4_k_cu_3a528e0e4cuda3std6ranges3__45__cpo8distanceE
	.align		8
        /*00e8*/ 	.dword	_ZN34_INTERNAL_40022ec2_4_k_cu_3a528e0e6thrust24THRUST_300001_SM_1000_NS8cuda_cub3parE
	.align		8
        /*00f0*/ 	.dword	_ZN34_INTERNAL_40022ec2_4_k_cu_3a528e0e6thrust24THRUST_300001_SM_1000_NS8cuda_cub10par_nosyncE
	.align		8
        /*00f8*/ 	.dword	_ZN34_INTERNAL_40022ec2_4_k_cu_3a528e0e6thrust24THRUST_300001_SM_1000_NS6system6detail10sequential3seqE
	.align		8
        /*0100*/ 	.dword	_ZN34_INTERNAL_40022ec2_4_k_cu_3a528e0e6thrust24THRUST_300001_SM_1000_NS12placeholders2_1E
	.align		8
        /*0108*/ 	.dword	_ZN34_INTERNAL_40022ec2_4_k_cu_3a528e0e6thrust24THRUST_300001_SM_1000_NS12placeholders2_2E
	.align		8
        /*0110*/ 	.dword	_ZN34_INTERNAL_40022ec2_4_k_cu_3a528e0e6thrust24THRUST_300001_SM_1000_NS12placeholders2_3E
	.align		8
        /*0118*/ 	.dword	_ZN34_INTERNAL_40022ec2_4_k_cu_3a528e0e6thrust24THRUST_300001_SM_1000_NS12placeholders2_4E
	.align		8
        /*0120*/ 	.dword	_ZN34_INTERNAL_40022ec2_4_k_cu_3a528e0e6thrust24THRUST_300001_SM_1000_NS12placeholders2_5E
	.align		8
        /*0128*/ 	.dword	_ZN34_INTERNAL_40022ec2_4_k_cu_3a528e0e6thrust24THRUST_300001_SM_1000_NS12placeholders2_6E
	.align		8
        /*0130*/ 	.dword	_ZN34_INTERNAL_40022ec2_4_k_cu_3a528e0e6thrust24THRUST_300001_SM_1000_NS12placeholders2_7E
	.align		8
        /*0138*/ 	.dword	_ZN34_INTERNAL_40022ec2_4_k_cu_3a528e0e6thrust24THRUST_300001_SM_1000_NS12placeholders2_8E
	.align		8
        /*0140*/ 	.dword	_ZN34_INTERNAL_40022ec2_4_k_cu_3a528e0e6thrust24THRUST_300001_SM_1000_NS12placeholders2_9E
	.align		8
        /*0148*/ 	.dword	_ZN34_INTERNAL_40022ec2_4_k_cu_3a528e0e6thrust24THRUST_300001_SM_1000_NS12placeholders3_10E
	.align		8
        /*0150*/ 	.dword	_ZN34_INTERNAL_40022ec2_4_k_cu_3a528e0e6thrust24THRUST_300001_SM_1000_NS3seqE


//--------------------- .text._ZN3cub18CUB_300001_SM_10006detail4scan16DeviceScanKernelINS2_10policy_hubIlllmN4cuda3std3__44plusIvEEE10Policy1000EN6thrust24THRUST_300001_SM_1000_NS10device_ptrIlEESF_NS0_13ScanTileStateIlLb1EEES9_NS0_8NullTypeEmlLb0ESI_EEvT0_T1_T2_iT3_T4_T5_ --------------------------
	.section	.text._ZN3cub18CUB_300001_SM_10006detail4scan16DeviceScanKernelINS2_10policy_hubIlllmN4cuda3std3__44plusIvEEE10Policy1000EN6thrust24THRUST_300001_SM_1000_NS10device_ptrIlEESF_NS0_13ScanTileStateIlLb1EEES9_NS0_8NullTypeEmlLb0ESI_EEvT0_T1_T2_iT3_T4_T5_,"ax",@progbits
	.align	128
        .global         _ZN3cub18CUB_300001_SM_10006detail4scan16DeviceScanKernelINS2_10policy_hubIlllmN4cuda3std3__44plusIvEEE10Policy1000EN6thrust24THRUST_300001_SM_1000_NS10device_ptrIlEESF_NS0_13ScanTileStateIlLb1EEES9_NS0_8NullTypeEmlLb0ESI_EEvT0_T1_T2_iT3_T4_T5_
        .type           _ZN3cub18CUB_300001_SM_10006detail4scan16DeviceScanKernelINS2_10policy_hubIlllmN4cuda3std3__44plusIvEEE10Policy1000EN6thrust24THRUST_300001_SM_1000_NS10device_ptrIlEESF_NS0_13ScanTileStateIlLb1EEES9_NS0_8NullTypeEmlLb0ESI_EEvT0_T1_T2_iT3_T4_T5_,@function
        .size           _ZN3cub18CUB_300001_SM_10006detail4scan16DeviceScanKernelINS2_10policy_hubIlllmN4cuda3std3__44plusIvEEE10Policy1000EN6thrust24THRUST_300001_SM_1000_NS10device_ptrIlEESF_NS0_13ScanTileStateIlLb1EEES9_NS0_8NullTypeEmlLb0ESI_EEvT0_T1_T2_iT3_T4_T5_,(.L_x_453 - _ZN3cub18CUB_300001_SM_10006detail4scan16DeviceScanKernelINS2_10policy_hubIlllmN4cuda3std3__44plusIvEEE10Policy1000EN6thrust24THRUST_300001_SM_1000_NS10device_ptrIlEESF_NS0_13ScanTileStateIlLb1EEES9_NS0_8NullTypeEmlLb0ESI_EEvT0_T1_T2_iT3_T4_T5_)
        .other          _ZN3cub18CUB_300001_SM_10006detail4scan16DeviceScanKernelINS2_10policy_hubIlllmN4cuda3std3__44plusIvEEE10Policy1000EN6thrust24THRUST_300001_SM_1000_NS10device_ptrIlEESF_NS0_13ScanTileStateIlLb1EEES9_NS0_8NullTypeEmlLb0ESI_EEvT0_T1_T2_iT3_T4_T5_,@"STO_CUDA_ENTRY STV_DEFAULT"
_ZN3cub18CUB_300001_SM_10006detail4scan16DeviceScanKernelINS2_10policy_hubIlllmN4cuda3std3__44plusIvEEE10Policy1000EN6thrust24THRUST_300001_SM_1000_NS10device_ptrIlEESF_NS0_13ScanTileStateIlLb1EEES9_NS0_8NullTypeEmlLb0ESI_EEvT0_T1_T2_iT3_T4_T5_:
.text._ZN3cub18CUB_300001_SM_10006detail4scan16DeviceScanKernelINS2_10policy_hubIlllmN4cuda3std3__44plusIvEEE10Policy1000EN6thrust24THRUST_300001_SM_1000_NS10device_ptrIlEESF_NS0_13ScanTileStateIlLb1EEES9_NS0_8NullTypeEmlLb0ESI_EEvT0_T1_T2_iT3_T4_T5_:
[----:B------:R-:W0:Y:S08]  /*0000*/  LDC R1, c[0x0][0x37c] ;  /* 0x0000df00ff017b82 */ /* 0x000e300000000800 */
[----:B------:R-:W1:Y:S01]  /*0010*/  S2UR UR8, SR_CTAID.X ;  /* 0x00000000000879c3 */ /* 0x000e620000002500 */
[----:B------:R-:W1:Y:S01]  /*0020*/  LDCU UR6, c[0x0][0x398] ;  /* 0x00007300ff0677ac */ /* 0x000e620008000800 */
[----:B0-----:R-:W-:Y:S01]  /*0030*/  VIADD R1, R1, 0xfffffff8 ;  /* 0xfffffff801017836 */ /* 0x001fe20000000000 */
[----:B------:R-:W0:Y:S01]  /*0040*/  LDCU.64 UR4, c[0x0][0x3a0] ;  /* 0x00007400ff0477ac */ /* 0x000e220008000a00 */
[----:B------:R-:W2:Y:S01]  /*0050*/  LDCU.64 UR10, c[0x0][0x358] ;  /* 0x00006b00ff0a77ac */ /* 0x000ea20008000a00 */
[----:B-1----:R-:W-:-:S04]  /*0060*/  UIADD3 UR6, UPT, UPT, UR8, UR6, URZ ;  /* 0x0000000608067290 */ /* 0x002fc8000fffe0ff */
[----:B------:R-:W-:-:S04]  /*0070*/  UIMAD.WIDE UR12, UR6, 0xdc0, URZ ;  /* 0x00000dc0060c78a5 */ /* 0x000fc8000f8e02ff */
[----:B0-----:R-:W-:-:S04]  /*0080*/  UIADD3 UR4, UP0, UPT, -UR12, UR4, URZ ;  /* 0x000000040c047290 */ /* 0x001fc8000ff1e1ff */
[----:B------:R-:W-:Y:S02]  /*0090*/  UIADD3.X UR5, UPT, UPT, ~UR13, UR5, URZ, UP0, !UPT ;  /* 0x000000050d057290 */ /* 0x000fe400087fe5ff */
[----:B------:R-:W-:-:S04]  /*00a0*/  UISETP.GE.U32.AND UP0, UPT, UR4, 0xdc1, UPT ;  /* 0x00000dc10400788c */ /* 0x000fc8000bf06070 */
[----:B------:R-:W-:-:S09]  /*00b0*/  UISETP.GE.U32.AND.EX UP0, UPT, UR5, URZ, UPT, UP0 ;  /* 0x000000ff0500728c */ /* 0x000fd2000bf06100 */
[----:B--2---:R-:W-:Y:S05]  /*00c0*/  BRA.U !UP0, `(.L_x_0) ;  /* 0x0000002108d07547 */ /* 0x004fea000b800000 */
[----:B------:R-:W0:Y:S01]  /*00d0*/  S2R R16, SR_TID.X ;  /* 0x0000000000107919 */ /* 0x000e220000002100 */
[----:B------:R-:W1:Y:S01]  /*00e0*/  LDCU.64 UR4, c[0x0][0x380] ;  /* 0x00007000ff0477ac */ /* 0x000e620008000a00 */
[C---:B0-----:R-:W-:Y:S02]  /*00f0*/  LOP3.LUT R0, R16.reuse, 0x1f, RZ, 0xc0, !PT ;  /* 0x0000001f10007812 */ /* 0x041fe400078ec0ff */
[----:B------:R-:W-:-:S05]  /*0100*/  LOP3.LUT R3, R16, 0x3e0, RZ, 0xc0, !PT ;  /* 0x000003e010037812 */ /* 0x000fca00078ec0ff */
[----:B------:R-:W-:-:S05]  /*0110*/  IMAD R0, R3, 0xb, R0 ;  /* 0x0000000b03007824 */ /* 0x000fca00078e0200 */
[----:B------:R-:W-:-:S05]  /*0120*/  IADD3 R0, P0, PT, R0, UR12, RZ ;  /* 0x0000000c00007c10 */ /* 0x000fca000ff1e0ff */
[----:B------:R-:W-:Y:S02]  /*0130*/  IMAD.SHL.U32 R2, R0, 0x8, RZ ;  /* 0x0000000800027824 */ /* 0x000fe400078e00ff */
[----:B------:R-:W-:-:S03]  /*0140*/  IMAD.X R3, RZ, RZ, UR13, P0 ;  /* 0x0000000dff037e24 */ /* 0x000fc600080e06ff */
[----:B------:R1:W-:Y:S02]  /*0150*/  STL [R1+0x4], R2 ;  /* 0x0000040201007387 */ /* 0x0003e40000100800 */
[----:B------:R-:W-:-:S05]  /*0160*/  SHF.L.U64.HI R4, R0, 0x3, R3 ;  /* 0x0000000300047819 */ /* 0x000fca0000010203 */
[----:B------:R0:W-:Y:S01]  /*0170*/  STL [R1], R4 ;  /* 0x0000000401007387 */ /* 0x0001e20000100800 */
[----:B-1----:R-:W-:-:S04]  /*0180*/  IADD3 R2, P0, PT, R2, UR4, RZ ;  /* 0x0000000402027c10 */ /* 0x002fc8000ff1e0ff */
[----:B------:R-:W-:-:S05]  /*0190*/  IADD3.X R3, PT, PT, R4, UR5, RZ, P0, !PT ;  /* 0x0000000504037c10 */ /* 0x000fca00087fe4ff */
[----:B0-----:R-:W2:Y:S04]  /*01a0*/  LDG.E.64 R4, desc[UR10][R2.64] ;  /* 0x0000000a02047981 */ /* 0x001ea8000c1e1b00 */
[----:B------:R-:W3:Y:S04]  /*01b0*/  LDG.E.64 R6, desc[UR10][R2.64+0x100] ;  /* 0x0001000a02067981 */ /* 0x000ee8000c1e1b00 */
[----:B------:R-:W4:Y:S04]  /*01c0*/  LDG.E.64 R8, desc[UR10][R2.64+0x200] ;  /* 0x0002000a02087981 */ /* 0x000f28000c1e1b00 */
[----:B------:R-:W5:Y:S04]  /*01d0*/  LDG.E.64 R10, desc[UR10][R2.64+0x300] ;  /* 0x0003000a020a7981 */ /* 0x000f68000c1e1b00 */
[----:B------:R-:W5:Y:S04]  /*01e0*/  LDG.E.64 R12, desc[UR10][R2.64+0x400] ;  /* 0x0004000a020c7981 */ /* 0x000f68000c1e1b00 */
[----:B------:R-:W5:Y:S04]  /*01f0*/  LDG.E.64 R14, desc[UR10][R2.64+0x500] ;  /* 0x0005000a020e7981 */ /* 0x000f68000c1e1b00 */
[----:B------:R-:W5:Y:S04]  /*0200*/  LDG.E.64 R18, desc[UR10][R2.64+0x600] ;  /* 0x0006000a02127981 */ /* 0x000f68000c1e1b00 */
[----:B------:R-:W5:Y:S04]  /*0210*/  LDG.E.64 R20, desc[UR10][R2.64+0x700] ;  /* 0x0007000a02147981 */ /* 0x000f68000c1e1b00 */
[----:B------:R-:W5:Y:S04]  /*0220*/  LDG.E.64 R22, desc[UR10][R2.64+0x800] ;  /* 0x0008000a02167981 */ /* 0x000f68000c1e1b00 */
[----:B------:R-:W5:Y:S04]  /*0230*/  LDG.E.64 R24, desc[UR10][R2.64+0x900] ;  /* 0x0009000a02187981 */ /* 0x000f68000c1e1b00 */
[----:B------:R-:W5:Y:S01]  /*0240*/  LDG.E.64 R26, desc[UR10][R2.64+0xa00] ;  /* 0x000a000a021a7981 */ /* 0x000f62000c1e1b00 */
[----:B------:R-:W0:Y:S01]  /*0250*/  S2UR UR5, SR_CgaCtaId ;  /* 0x00000000000579c3 */ /* 0x000e220000008800 */
[----:B------:R-:W-:Y:S01]  /*0260*/  SHF.R.U32.HI R45, RZ, 0x5, R16 ;  /* 0x00000005ff2d7819 */ /* 0x000fe20000011610 */
[----:B------:R-:W-:Y:S01]  /*0270*/  UMOV UR4, 0x400 ;  /* 0x0000040000047882 */ /* 0x000fe20000000000 */
[----:B------:R-:W1:Y:S01]  /*0280*/  S2R R28, SR_LANEID ;  /* 0x00000000001c7919 */ /* 0x000e620000000000 */
[----:B------:R-:W-:Y:S01]  /*0290*/  UISETP.NE.AND UP0, UPT, UR6, URZ, UPT ;  /* 0x000000ff0600728c */ /* 0x000fe2000bf05270 */
[----:B------:R-:W-:Y:S01]  /*02a0*/  BSSY.RECONVERGENT B0, `(.L_x_1) ;  /* 0x00001cf000007945 */ /* 0x000fe20003800200 */
[----:B0-----:R-:W-:Y:S01]  /*02b0*/  ULEA UR4, UR5, UR4, 0x18 ;  /* 0x0000000405047291 */ /* 0x001fe2000f8ec0ff */
[----:B-1----:R-:W-:-:S05]  /*02c0*/  IMAD R0, R45, 0x160, R28 ;  /* 0x000001602d007824 */ /* 0x002fca00078e021c */
[----:B------:R-:W-:-:S05]  /*02d0*/  LEA R29, R0, UR4, 0x3 ;  /* 0x00000004001d7c11 */ /* 0x000fca000f8e18ff */
[----:B------:R-:W-:Y:S01]  /*02e0*/  IMAD R0, R28, 0x50, R29 ;  /* 0x000000501c007824 */ /* 0x000fe200078e021d */
[----:B--2---:R0:W-:Y:S04]  /*02f0*/  STS.64 [R29], R4 ;  /* 0x000000041d007388 */ /* 0x0041e80000000a00 */
[----:B---3--:R0:W-:Y:S04]  /*0300*/  STS.64 [R29+0x100], R6 ;  /* 0x000100061d007388 */ /* 0x0081e80000000a00 */
[----:B----4-:R0:W-:Y:S04]  /*0310*/  STS.64 [R29+0x200], R8 ;  /* 0x000200081d007388 */ /* 0x0101e80000000a00 */
[----:B-----5:R0:W-:Y:S04]  /*0320*/  STS.64 [R29+0x300], R10 ;  /* 0x0003000a1d007388 */ /* 0x0201e80000000a00 */
[----:B------:R0:W-:Y:S04]  /*0330*/  STS.64 [R29+0x400], R12 ;  /* 0x0004000c1d007388 */ /* 0x0001e80000000a00 */
[----:B------:R0:W-:Y:S04]  /*0340*/  STS.64 [R29+0x500], R14 ;  /* 0x0005000e1d007388 */ /* 0x0001e80000000a00 */
[----:B------:R0:W-:Y:S04]  /*0350*/  STS.64 [R29+0x600], R18 ;  /* 0x000600121d007388 */ /* 0x0001e80000000a00 */
[----:B------:R0:W-:Y:S04]  /*0360*/  STS.64 [R29+0x700], R20 ;  /* 0x000700141d007388 */ /* 0x0001e80000000a00 */
[----:B------:R0:W-:Y:S04]  /*0370*/  STS.64 [R29+0x800], R22 ;  /* 0x000800161d007388 */ /* 0x0001e80000000a00 */
[----:B------:R0:W-:Y:S04]  /*0380*/  STS.64 [R29+0x900], R24 ;  /* 0x000900181d007388 */ /* 0x0001e80000000a00 */
[----:B------:R0:W-:Y:S01]  /*0390*/  STS.64 [R29+0xa00], R26 ;  /* 0x000a001a1d007388 */ /* 0x0001e20000000a00 */
[----:B------:R-:W-:-:S03]  /*03a0*/  NOP ;  /* 0x0000000000007918 */ /* 0x000fc60000000000 */
[----:B------:R0:W1:Y:S04]  /*03b0*/  LDS.64 R16, [R0] ;  /* 0x0000000000107984 */ /* 0x0000680000000a00 */
[----:B------:R0:W2:Y:S04]  /*03c0*/  LDS.64 R40, [R0+0x8] ;  /* 0x0000080000287984 */ /* 0x0000a80000000a00 */
[----:B------:R0:W3:Y:S04]  /*03d0*/  LDS.64 R36, [R0+0x10] ;  /* 0x0000100000247984 */ /* 0x0000e80000000a00 */
[----:B------:R0:W4:Y:S04]  /*03e0*/  LDS.64 R34, [R0+0x18] ;  /* 0x0000180000227984 */ /* 0x0001280000000a00 */
[----:B------:R0:W0:Y:S04]  /*03f0*/  LDS.64 R32, [R0+0x20] ;  /* 0x0000200000207984 */ /* 0x0000280000000a00 */
[----:B------:R0:W0:Y:S04]  /*0400*/  LDS.64 R18, [R0+0x28] ;  /* 0x0000280000127984 */ /* 0x0000280000000a00 */
[----:B------:R0:W0:Y:S04]  /*0410*/  LDS.64 R2, [R0+0x30] ;  /* 0x0000300000027984 */ /* 0x0000280000000a00 */
[----:B------:R0:W0:Y:S04]  /*0420*/  LDS.64 R4, [R0+0x38] ;  /* 0x0000380000047984 */ /* 0x0000280000000a00 */
[----:B------:R0:W0:Y:S04]  /*0430*/  LDS.64 R6, [R0+0x40] ;  /* 0x0000400000067984 */ /* 0x0000280000000a00 */
[----:B------:R0:W0:Y:S04]  /*0440*/  LDS.64 R12, [R0+0x48] ;  /* 0x00004800000c7984 */ /* 0x0000280000000a00 */
[----:B------:R0:W0:Y:S01]  /*0450*/  LDS.64 R14, [R0+0x50] ;  /* 0x00005000000e7984 */ /* 0x0000220000000a00 */
[----:B------:R-:W-:Y:S06]  /*0460*/  BAR.SYNC.DEFER_BLOCKING 0x0 ;  /* 0x0000000000007b1d */ /* 0x000fec0000010000 */
[----:B-1----:R-:W-:Y:S05]  /*0470*/  BRA.U UP0, `(.L_x_2) ;  /* 0x0000000500e07547 */ /* 0x002fea000b800000 */
[----:B0-23--:R-:W-:Y:S02]  /*0480*/  IADD3 R9, P0, P1, R36, R40, R16 ;  /* 0x0000002824097210 */ /* 0x00dfe4000791e010 */
[----:B------:R-:W-:Y:S02]  /*0490*/  ISETP.NE.AND P5, PT, R45, 0x5, PT ;  /* 0x000000052d00780c */ /* 0x000fe40003fa5270 */
[----:B----4-:R-:W-:Y:S02]  /*04a0*/  IADD3 R9, P2, P3, R32, R34, R9 ;  /* 0x0000002220097210 */ /* 0x010fe40007b5e009 */
[----:B------:R-:W-:Y:S02]  /*04b0*/  IADD3.X R11, PT, PT, R37, R41, R17, P0, P1 ;  /* 0x00000029250b7210 */ /* 0x000fe400007e2411 */
[----:B------:R-:W-:Y:S02]  /*04c0*/  IADD3 R9, P0, P1, R2, R18, R9 ;  /* 0x0000001202097210 */ /* 0x000fe4000791e009 */
[----:B------:R-:W-:-:S02]  /*04d0*/  IADD3.X R11, PT, PT, R33, R35, R11, P2, P3 ;  /* 0x00000023210b7210 */ /* 0x000fc400017e640b */
[----:B------:R-:W-:Y:S02]  /*04e0*/  ISETP.NE.AND P3, PT, R45, 0x9, PT ;  /* 0x000000092d00780c */ /* 0x000fe40003f65270 */
[----:B------:R-:W-:Y:S02]  /*04f0*/  IADD3.X R11, PT, PT, R3, R19, R11, P0, P1 ;  /* 0x00000013030b7210 */ /* 0x000fe400007e240b */
[----:B------:R-:W-:-:S04]  /*0500*/  IADD3 R9, P0, P1, R6, R4, R9 ;  /* 0x0000000406097210 */ /* 0x000fc8000791e009 */
[----:B------:R-:W-:Y:S02]  /*0510*/  IADD3.X R11, PT, PT, R7, R5, R11, P0, P1 ;  /* 0x00000005070b7210 */ /* 0x000fe400007e240b */
[----:B------:R-:W-:-:S04]  /*0520*/  IADD3 R42, P0, P1, R14, R12, R9 ;  /* 0x0000000c0e2a7210 */ /* 0x000fc8000791e009 */
[----:B------:R-:W-:Y:S01]  /*0530*/  IADD3.X R0, PT, PT, R15, R13, R11, P0, P1 ;  /* 0x0000000d0f007210 */ /* 0x000fe200007e240b */
[----:B------:R-:W0:Y:S01]  /*0540*/  SHFL.UP PT, R8, R42, 0x1, RZ ;  /* 0x042000002a087989 */ /* 0x000e2200000e00ff */
[----:B------:R-:W-:-:S03]  /*0550*/  ISETP.GE.AND P0, PT, R28, 0x1, PT ;  /* 0x000000011c00780c */ /* 0x000fc60003f06270 */
[----:B------:R-:W1:Y:S01]  /*0560*/  SHFL.UP PT, R9, R0, 0x1, RZ ;  /* 0x0420000000097989 */ /* 0x000e6200000e00ff */
[----:B0-----:R-:W-:Y:S02]  /*0570*/  SEL R21, R8, RZ, P0 ;  /* 0x000000ff08157207 */ /* 0x001fe40000000000 */
[----:B-1----:R-:W-:Y:S02]  /*0580*/  SEL R9, R9, RZ, P0 ;  /* 0x000000ff09097207 */ /* 0x002fe40000000000 */
[----:B------:R-:W-:-:S05]  /*0590*/  IADD3 R21, P0, PT, R21, R42, RZ ;  /* 0x0000002a15157210 */ /* 0x000fca0007f1e0ff */
[----:B------:R-:W-:Y:S01]  /*05a0*/  IMAD.X R20, R9, 0x1, R0, P0 ;  /* 0x0000000109147824 */ /* 0x000fe200000e0600 */
[----:B------:R-:W0:Y:S01]  /*05b0*/  SHFL.UP PT, R8, R21, 0x2, RZ ;  /* 0x0440000015087989 */ /* 0x000e2200000e00ff */
[----:B------:R-:W-:-:S03]  /*05c0*/  ISETP.GE.AND P0, PT, R28, 0x2, PT ;  /* 0x000000021c00780c */ /* 0x000fc60003f06270 */
[----:B------:R-:W1:Y:S01]  /*05d0*/  SHFL.UP PT, R9, R20, 0x2, RZ ;  /* 0x0440000014097989 */ /* 0x000e6200000e00ff */
[----:B0-----:R-:W-:-:S04]  /*05e0*/  SEL R8, R8, RZ, P0 ;  /* 0x000000ff08087207 */ /* 0x001fc80000000000 */
[----:B------:R-:W-:Y:S02]  /*05f0*/  IADD3 R11, P1, PT, R8, R21, RZ ;  /* 0x00000015080b7210 */ /* 0x000fe40007f3e0ff */
[----:B-1----:R-:W-:Y:S02]  /*0600*/  SEL R9, R9, RZ, P0 ;  /* 0x000000ff09097207 */ /* 0x002fe40000000000 */
[----:B------:R-:W-:Y:S01]  /*0610*/  ISETP.GE.AND P0, PT, R28, 0x4, PT ;  /* 0x000000041c00780c */ /* 0x000fe20003f06270 */
[----:B------:R-:W0:Y:S02]  /*0620*/  SHFL.UP PT, R8, R11, 0x4, RZ ;  /* 0x048000000b087989 */ /* 0x000e2400000e00ff */
[----:B------:R-:W-:-:S05]  /*0630*/  IMAD.X R10, R9, 0x1, R20, P1 ;  /* 0x00000001090a7824 */ /* 0x000fca00008e0614 */
[----:B------:R-:W1:Y:S01]  /*0640*/  SHFL.UP PT, R9, R10, 0x4, RZ ;  /* 0x048000000a097989 */ /* 0x000e6200000e00ff */
[----:B0-----:R-:W-:-:S04]  /*0650*/  SEL R8, R8, RZ, P0 ;  /* 0x000000ff08087207 */ /* 0x001fc80000000000 */
[----:B------:R-:W-:Y:S02]  /*0660*/  IADD3 R21, P1, PT, R8, R11, RZ ;  /* 0x0000000b08157210 */ /* 0x000fe40007f3e0ff */
[----:B-1----:R-:W-:-:S03]  /*0670*/  SEL R9, R9, RZ, P0 ;  /* 0x000000ff09097207 */ /* 0x002fc60000000000 */
[----:B------:R-:W0:Y:S01]  /*0680*/  SHFL.UP PT, R8, R21, 0x8, RZ ;  /* 0x0500000015087989 */ /* 0x000e2200000e00ff */
[----:B------:R-:W-:Y:S01]  /*0690*/  ISETP.GE.AND P0, PT, R28, 0x8, PT ;  /* 0x000000081c00780c */ /* 0x000fe20003f06270 */
[----:B------:R-:W-:-:S05]  /*06a0*/  IMAD.X R20, R9, 0x1, R10, P1 ;  /* 0x0000000109147824 */ /* 0x000fca00008e060a */
[----:B------:R-:W1:Y:S01]  /*06b0*/  SHFL.UP PT, R9, R20, 0x8, RZ ;  /* 0x0500000014097989 */ /* 0x000e6200000e00ff */
[----:B0-----:R-:W-:-:S04]  /*06c0*/  SEL R8, R8, RZ, P0 ;  /* 0x000000ff08087207 */ /* 0x001fc80000000000 */
[----:B------:R-:W-:Y:S02]  /*06d0*/  IADD3 R11, P1, PT, R8, R21, RZ ;  /* 0x00000015080b7210 */ /* 0x000fe40007f3e0ff */
[----:B-1----:R-:W-:-:S03]  /*06e0*/  SEL R9, R9, RZ, P0 ;  /* 0x000000ff09097207 */ /* 0x002fc60000000000 */
[----:B------:R-:W0:Y:S01]  /*06f0*/  SHFL.UP PT, R8, R11, 0x10, RZ ;  /* 0x060000000b087989 */ /* 0x000e2200000e00ff */
[C---:B------:R-:W-:Y:S01]  /*0700*/  ISETP.GE.AND P0, PT, R28.reuse, 0x10, PT ;  /* 0x000000101c00780c */ /* 0x040fe20003f06270 */
[----:B------:R-:W-:Y:S01]  /*0710*/  IMAD.X R10, R9, 0x1, R20, P1 ;  /* 0x00000001090a7824 */ /* 0x000fe200008e0614 */
[----:B------:R-:W-:-:S04]  /*0720*/  ISETP.NE.AND P1, PT, R28, 0x1f, PT ;  /* 0x0000001f1c00780c */ /* 0x000fc80003f25270 */
[----:B------:R-:W1:Y:S09]  /*0730*/  SHFL.UP PT, R9, R10, 0x10, RZ ;  /* 0x060000000a097989 */ /* 0x000e7200000e00ff */
[----:B------:R-:W-:Y:S02]  /*0740*/  @!P1 LEA R44, R45, UR4, 0x3 ;  /* 0x000000042d2c9c11 */ /* 0x000fe4000f8e18ff */
[----:B0-----:R-:W-:-:S04]  /*0750*/  SEL R8, R8, RZ, P0 ;  /* 0x000000ff08087207 */ /* 0x001fc80000000000 */
[----:B------:R-:W-:Y:S02]  /*0760*/  IADD3 R38, P2, PT, R8, R11, RZ ;  /* 0x0000000b08267210 */ /* 0x000fe40007f5e0ff */
[----:B-1----:R-:W-:-:S05]  /*0770*/  SEL R9, R9, RZ, P0 ;  /* 0x000000ff09097207 */ /* 0x002fca0000000000 */
[----:B------:R-:W-:Y:S01]  /*0780*/  IMAD.X R39, R9, 0x1, R10, P2 ;  /* 0x0000000109277824 */ /* 0x000fe200010e060a */
[----:B------:R-:W-:-:S04]  /*0790*/  ISETP.NE.AND P2, PT, R45, 0x8, PT ;  /* 0x000000082d00780c */ /* 0x000fc80003f45270 */
[----:B------:R-:W-:Y:S01]  /*07a0*/  @!P1 STS.64 [R44+0x20], R38 ;  /* 0x000020262c009388 */ /* 0x000fe20000000a00 */
[----:B------:R-:W-:Y:S06]  /*07b0*/  BAR.SYNC.DEFER_BLOCKING 0x0 ;  /* 0x0000000000007b1d */ /* 0x000fec0000010000 */
[----:B------:R-:W0:Y:S04]  /*07c0*/  LDS.128 R28, [UR4+0x20] ;  /* 0x00002004ff1c7984 */ /* 0x000e280008000c00 */
[----:B------:R-:W1:Y:S04]  /*07d0*/  LDS.128 R8, [UR4+0x30] ;  /* 0x00003004ff087984 */ /* 0x000e680008000c00 */
[----:B------:R-:W2:Y:S04]  /*07e0*/  LDS.128 R20, [UR4+0x40] ;  /* 0x00004004ff147984 */ /* 0x000ea80008000c00 */
[----:B------:R-:W3:Y:S01]  /*07f0*/  LDS.128 R24, [UR4+0x50] ;  /* 0x00005004ff187984 */ /* 0x000ee20008000c00 */
[----:B0-----:R-:W-:-:S04]  /*0800*/  IADD3 R43, P0, PT, R28, R30, RZ ;  /* 0x0000001e1c2b7210 */ /* 0x001fc80007f1e0ff */
[----:B-1----:R-:W-:Y:S01]  /*0810*/  IADD3 R8, P1, PT, R8, R43, RZ ;  /* 0x0000002b08087210 */ /* 0x002fe20007f3e0ff */
[----:B------:R-:W-:Y:S01]  /*0820*/  IMAD.X R30, R29, 0x1, R31, P0 ;  /* 0x000000011d1e7824 */ /* 0x000fe200000e061f */
[----:B------:R-:W-:-:S03]  /*0830*/  ISETP.NE.AND P0, PT, R45, 0x2, PT ;  /* 0x000000022d00780c */ /* 0x000fc60003f05270 */
[----:B------:R-:W-:Y:S01]  /*0840*/  IMAD.X R9, R9, 0x1, R30, P1 ;  /* 0x0000000109097824 */ /* 0x000fe200008e061e */
[----:B------:R-:W-:Y:S02]  /*0850*/  SEL R43, R43, R28, !P0 ;  /* 0x0000001c2b2b7207 */ /* 0x000fe40004000000 */
[----:B------:R-:W-:Y:S02]  /*0860*/  SEL R44, R30, R29, !P0 ;  /* 0x0000001d1e2c7207 */ /* 0x000fe40004000000 */
[----:B------:R-:W-:Y:S01]  /*0870*/  IADD3 R10, P1, PT, R10, R8, RZ ;  /* 0x000000080a0a7210 */ /* 0x000fe20007f3e0ff */
[----:B------:R-:W0:Y:S01]  /*0880*/  LDS.128 R28, [UR4+0x60] ;  /* 0x00006004ff1c7984 */ /* 0x000e220008000c00 */
[----:B------:R-:W-:-:S03]  /*0890*/  ISETP.NE.AND P0, PT, R45, 0x3, PT ;  /* 0x000000032d00780c */ /* 0x000fc60003f05270 */
[----:B------:R-:W-:Y:S01]  /*08a0*/  IMAD.X R11, R11, 0x1, R9, P1 ;  /* 0x000000010b0b7824 */ /* 0x000fe200008e0609 */
[----:B------:R-:W-:Y:S02]  /*08b0*/  SEL R44, R9, R44, !P0 ;  /* 0x0000002c092c7207 */ /* 0x000fe40004000000 */
[----:B------:R-:W1:Y:S01]  /*08c0*/  S2R R9, SR_LANEID ;  /* 0x0000000000097919 */ /* 0x000e620000000000 */
[----:B------:R-:W-:Y:S02]  /*08d0*/  SEL R43, R8, R43, !P0 ;  /* 0x0000002b082b7207 */ /* 0x000fe40004000000 */
[----:B--2---:R-:W-:Y:S02]  /*08e0*/  IADD3 R8, P1, PT, R20, R10, RZ ;  /* 0x0000000a14087210 */ /* 0x004fe40007f3e0ff */
[----:B------:R-:W-:-:S03]  /*08f0*/  ISETP.NE.AND P0, PT, R45, 0x4, PT ;  /* 0x000000042d00780c */ /* 0x000fc60003f05270 */
[----:B------:R-:W-:Y:S01]  /*0900*/  IMAD.X R20, R21, 0x1, R11, P1 ;  /* 0x0000000115147824 */ /* 0x000fe200008e060b */
[----:B------:R-:W-:Y:S02]  /*0910*/  SEL R43, R10, R43, !P0 ;  /* 0x0000002b0a2b7207 */ /* 0x000fe40004000000 */
[----:B------:R-:W-:Y:S02]  /*0920*/  SEL R11, R11, R44, !P0 ;  /* 0x0000002c0b0b7207 */ /* 0x000fe40004000000 */
[----:B------:R-:W2:Y:S01]  /*0930*/  S2R R44, SR_TID.X ;  /* 0x00000000002c7919 */ /* 0x000ea20000002100 */
[----:B------:R-:W-:Y:S02]  /*0940*/  SEL R43, R8, R43, !P5 ;  /* 0x0000002b082b7207 */ /* 0x000fe40006800000 */
[----:B------:R-:W-:Y:S02]  /*0950*/  ISETP.NE.AND P0, PT, R45, 0x6, PT ;  /* 0x000000062d00780c */ /* 0x000fe40003f05270 */
[----:B------:R-:W-:-:S02]  /*0960*/  IADD3 R8, P6, PT, R22, R8, RZ ;  /* 0x0000000816087210 */ /* 0x000fc40007fde0ff */
[----:B------:R-:W-:Y:S02]  /*0970*/  ISETP.NE.AND P1, PT, R45, 0x7, PT ;  /* 0x000000072d00780c */ /* 0x000fe40003f25270 */
[----:B------:R-:W-:Y:S01]  /*0980*/  SEL R43, R8, R43, !P0 ;  /* 0x0000002b082b7207 */ /* 0x000fe20004000000 */
[----:B------:R-:W-:Y:S01]  /*0990*/  IMAD.X R23, R23, 0x1, R20, P6 ;  /* 0x0000000117177824 */ /* 0x000fe200030e0614 */
[----:B---3--:R-:W-:Y:S02]  /*09a0*/  IADD3 R8, P4, PT, R24, R8, RZ ;  /* 0x0000000818087210 */ /* 0x008fe40007f9e0ff */
[----:B------:R-:W-:Y:S02]  /*09b0*/  SEL R20, R20, R11, !P5 ;  /* 0x0000000b14147207 */ /* 0x000fe40006800000 */
[----:B------:R-:W-:Y:S02]  /*09c0*/  SEL R10, R8, R43, !P1 ;  /* 0x0000002b080a7207 */ /* 0x000fe40004800000 */
[----:B-1----:R-:W-:-:S02]  /*09d0*/  ISETP.NE.AND P5, PT, R9, RZ, PT ;  /* 0x000000ff0900720c */ /* 0x002fc40003fa5270 */
[----:B------:R-:W-:Y:S02]  /*09e0*/  IADD3 R9, P6, PT, R26, R8, RZ ;  /* 0x000000081a097210 */ /* 0x000fe40007fde0ff */
[----:B------:R-:W-:Y:S01]  /*09f0*/  SEL R8, R23, R20, !P0 ;  /* 0x0000001417087207 */ /* 0x000fe20004000000 */
[----:B------:R-:W-:Y:S01]  /*0a00*/  IMAD.X R23, R25, 0x1, R23, P4 ;  /* 0x0000000119177824 */ /* 0x000fe200020e0617 */
[----:B------:R-:W-:Y:S02]  /*0a10*/  SEL R10, R9, R10, !P2 ;  /* 0x0000000a090a7207 */ /* 0x000fe40005000000 */
[----:B------:R-:W-:Y:S01]  /*0a20*/  IADD3 R42, P0, PT, R38, -R42, RZ ;  /* 0x8000002a262a7210 */ /* 0x000fe20007f1e0ff */
[----:B------:R-:W-:Y:S01]  /*0a30*/  IMAD.X R27, R27, 0x1, R23, P6 ;  /* 0x000000011b1b7824 */ /* 0x000fe200030e0617 */
[----:B0-----:R-:W-:Y:S02]  /*0a40*/  IADD3 R9, P4, PT, R28, R9, RZ ;  /* 0x000000091c097210 */ /* 0x001fe40007f9e0ff */
[----:B------:R-:W-:Y:S01]  /*0a50*/  SEL R20, R23, R8, !P1 ;  /* 0x0000000817147207 */ /* 0x000fe20004800000 */
[----:B------:R-:W-:Y:S01]  /*0a60*/  IMAD.X R39, R39, 0x1, ~R0, P0 ;  /* 0x0000000127277824 */ /* 0x000fe200000e0e00 */
[----:B------:R-:W-:Y:S01]  /*0a70*/  SEL R11, R42, RZ, P5 ;  /* 0x000000ff2a0b7207 */ /* 0x000fe20002800000 */
[----:B------:R-:W-:Y:S01]  /*0a80*/  IMAD.X R29, R29, 0x1, R27, P4 ;  /* 0x000000011d1d7824 */ /* 0x000fe200020e061b */
[----:B------:R-:W-:-:S02]  /*0a90*/  SEL R8, R9, R10, !P3 ;  /* 0x0000000a09087207 */ /* 0x000fc40005800000 */
[----:B------:R-:W-:Y:S02]  /*0aa0*/  SEL R0, R27, R20, !P2 ;  /* 0x000000141b007207 */ /* 0x000fe40005000000 */
[----:B------:R-:W-:Y:S02]  /*0ab0*/  IADD3 R11, P2, PT, R11, R8, RZ ;  /* 0x000000080b0b7210 */ /* 0x000fe40007f5e0ff */
[----:B------:R-:W-:Y:S02]  /*0ac0*/  SEL R8, R39, RZ, P5 ;  /* 0x000000ff27087207 */ /* 0x000fe40002800000 */
[----:B------:R-:W-:Y:S02]  /*0ad0*/  SEL R21, R29, R0, !P3 ;  /* 0x000000001d157207 */ /* 0x000fe40005800000 */
[C---:B--2---:R-:W-:Y:S02]  /*0ae0*/  ISETP.GE.U32.AND P0, PT, R44.reuse, 0x20, PT ;  /* 0x000000202c00780c */ /* 0x044fe40003f06070 */
[----:B------:R-:W-:Y:S01]  /*0af0*/  ISETP.NE.AND P1, PT, R44, RZ, PT ;  /* 0x000000ff2c00720c */ /* 0x000fe20003f25270 */
[----:B------:R-:W-:Y:S01]  /*0b00*/  IMAD.X R8, R8, 0x1, R21, P2 ;  /* 0x0000000108087824 */ /* 0x000fe200010e0615 */
[----:B------:R-:W-:-:S02]  /*0b10*/  ISETP.NE.AND P2, PT, R44, RZ, PT ;  /* 0x000000ff2c00720c */ /* 0x000fc40003f45270 */
[----:B------:R-:W-:Y:S02]  /*0b20*/  SEL R11, R42, R11, !P0 ;  /* 0x0000000b2a0b7207 */ /* 0x000fe40004000000 */
[----:B------:R-:W-:Y:S02]  /*0b30*/  SEL R8, R39, R8, !P0 ;  /* 0x0000000827087207 */ /* 0x000fe40004000000 */
[----:B------:R-:W-:Y:S02]  /*0b40*/  SEL R11, R11, RZ, P1 ;  /* 0x000000ff0b0b7207 */ /* 0x000fe40000800000 */
[----:B------:R-:W-:Y:S02]  /*0b50*/  IADD3 R10, P0, PT, R30, R9, RZ ;  /* 0x000000091e0a7210 */ /* 0x000fe40007f1e0ff */
[----:B------:R-:W-:Y:S02]  /*0b60*/  IADD3 R0, P3, PT, R16, R11, RZ ;  /* 0x0000000b10007210 */ /* 0x000fe40007f7e0ff */
[----:B------:R-:W-:Y:S01]  /*0b70*/  SEL R9, R8, RZ, P1 ;  /* 0x000000ff08097207 */ /* 0x000fe20000800000 */
[----:B------:R-:W-:-:S04]  /*0b80*/  IMAD.X R11, R31, 0x1, R29, P0 ;  /* 0x000000011f0b7824 */ /* 0x000fc800000e061d */
[----:B------:R-:W-:Y:S01]  /*0b90*/  IMAD.X R17, R17, 0x1, R9, P3 ;  /* 0x0000000111117824 */ /* 0x000fe200018e0609 */
[----:B------:R-:W-:Y:S06]  /*0ba0*/  @P2 BRA `(.L_x_3) ;  /* 0x0000001000f82947 */ /* 0x000fec0003800000 */
[----:B------:R-:W0:Y:S01]  /*0bb0*/  LDC.64 R20, c[0x0][0x390] ;  /* 0x0000e400ff147b82 */ /* 0x000e220000000a00 */
[----:B------:R-:W-:Y:S02]  /*0bc0*/  IMAD.MOV.U32 R8, RZ, RZ, 0x65 ;  /* 0x00000065ff087424 */ /* 0x000fe400078e00ff */
[----:B------:R-:W-:-:S05]  /*0bd0*/  IMAD.MOV.U32 R9, RZ, RZ, 0x0 ;  /* 0x00000000ff097424 */ /* 0x000fca00078e00ff */
[----:B0-----:R0:W-:Y:S01]  /*0be0*/  ST.E.128.STRONG.GPU desc[UR10][R20.64+0x200], R8 ;  /* 0x0002000814007985 */ /* 0x0011e2000c10fd0a */
[----:B------:R-:W-:Y:S05]  /*0bf0*/  BRA `(.L_x_3) ;  /* 0x0000001000e47947 */ /* 0x000fea0003800000 */
.L_x_2:
[----:B0-23--:R-:W-:Y:S01]  /*0c00*/  IADD3 R9, P0, P1, R36, R40, R16 ;  /* 0x0000002824097210 */ /* 0x00dfe2000791e010 */
[----:B------:R-:W0:Y:S01]  /*0c10*/  S2R R22, SR_LANEID ;  /* 0x0000000000167919 */ /* 0x000e220000000000 */
        /* <DEDUP_REMOVED lines=11> */
[----:B------:R-:W1:Y:S04]  /*0cd0*/  SHFL.UP PT, R8, R42, 0x1, RZ ;  /* 0x042000002a087989 */ /* 0x000e6800000e00ff */
[----:B------:R-:W2:Y:S01]  /*0ce0*/  SHFL.UP PT, R9, R0, 0x1, RZ ;  /* 0x0420000000097989 */ /* 0x000ea200000e00ff */
[C---:B0-----:R-:W-:Y:S02]  /*0cf0*/  ISETP.GE.AND P0, PT, R22.reuse, 0x1, PT ;  /* 0x000000011600780c */ /* 0x041fe40003f06270 */
[C---:B------:R-:W-:Y:S02]  /*0d00*/  ISETP.GE.AND P1, PT, R22.reuse, 0x2, PT ;  /* 0x000000021600780c */ /* 0x040fe40003f26270 */
[----:B------:R-:W-:-:S13]  /*0d10*/  ISETP.NE.AND P2, PT, R22, 0x1f, PT ;  /* 0x0000001f1600780c */ /* 0x000fda0003f45270 */
[----:B------:R-:W-:Y:S02]  /*0d20*/  @!P2 LEA R44, R45, UR4, 0x3 ;  /* 0x000000042d2cac11 */ /* 0x000fe4000f8e18ff */
[----:B-1----:R-:W-:Y:S02]  /*0d30*/  SEL R21, R8, RZ, P0 ;  /* 0x000000ff08157207 */ /* 0x002fe40000000000 */
[----:B--2---:R-:W-:Y:S02]  /*0d40*/  SEL R9, R9, RZ, P0 ;  /* 0x000000ff09097207 */ /* 0x004fe40000000000 */
[----:B------:R-:W-:-:S05]  /*0d50*/  IADD3 R21, P0, PT, R21, R42, RZ ;  /* 0x0000002a15157210 */ /* 0x000fca0007f1e0ff */
[----:B------:R-:W-:Y:S01]  /*0d60*/  IMAD.X R20, R9, 0x1, R0, P0 ;  /* 0x0000000109147824 */ /* 0x000fe200000e0600 */
[----:B------:R-:W0:Y:S04]  /*0d70*/  SHFL.UP PT, R8, R21, 0x2, RZ ;  /* 0x0440000015087989 */ /* 0x000e2800000e00ff */
        /* <DEDUP_REMOVED lines=24> */
[----:B-1----:R-:W-:Y:S02]  /*0f00*/  SEL R9, R9, RZ, P1 ;  /* 0x000000ff09097207 */ /* 0x002fe40000800000 */
[----:B------:R-:W-:-:S03]  /*0f10*/  ISETP.NE.AND P1, PT, R45, 0x2, PT ;  /* 0x000000022d00780c */ /* 0x000fc60003f25270 */
[----:B------:R-:W-:-:S05]  /*0f20*/  IMAD.X R39, R9, 0x1, R10, P0 ;  /* 0x0000000109277824 */ /* 0x000fca00000e060a */
[----:B------:R-:W-:Y:S01]  /*0f30*/  @!P2 STS.64 [R44+0x20], R38 ;  /* 0x000020262c00a388 */ /* 0x000fe20000000a00 */
[----:B------:R-:W-:Y:S01]  /*0f40*/  BAR.SYNC.DEFER_BLOCKING 0x0 ;  /* 0x0000000000007b1d */ /* 0x000fe20000010000 */
[----:B------:R-:W-:-:S05]  /*0f50*/  ISETP.NE.AND P2, PT, R45, 0x4, PT ;  /* 0x000000042d00780c */ /* 0x000fca0003f45270 */
[----:B------:R-:W0:Y:S04]  /*0f60*/  LDS.128 R28, [UR4+0x20] ;  /* 0x00002004ff1c7984 */ /* 0x000e280008000c00 */
[----:B------:R-:W1:Y:S04]  /*0f70*/  LDS.128 R8, [UR4+0x30] ;  /* 0x00003004ff087984 */ /* 0x000e680008000c00 */
[----:B------:R-:W2:Y:S04]  /*0f80*/  LDS.128 R20, [UR4+0x40] ;  /* 0x00004004ff147984 */ /* 0x000ea80008000c00 */
[----:B------:R-:W3:Y:S01]  /*0f90*/  LDS.128 R24, [UR4+0x50] ;  /* 0x00005004ff187984 */ /* 0x000ee20008000c00 */
[----:B0-----:R-:W-:-:S05]  /*0fa0*/  IADD3 R43, P0, PT, R28, R30, RZ ;  /* 0x0000001e1c2b7210 */ /* 0x001fca0007f1e0ff */
[----:B------:R-:W-:Y:S01]  /*0fb0*/  IMAD.X R30, R29, 0x1, R31, P0 ;  /* 0x000000011d1e7824 */ /* 0x000fe200000e061f */
[----:B-1----:R-:W-:Y:S02]  /*0fc0*/  IADD3 R8, P0, PT, R8, R43, RZ ;  /* 0x0000002b08087210 */ /* 0x002fe40007f1e0ff */
[----:B------:R-:W-:Y:S02]  /*0fd0*/  SEL R43, R43, R28, !P1 ;  /* 0x0000001c2b2b7207 */ /* 0x000fe40004800000 */
[----:B------:R-:W-:Y:S01]  /*0fe0*/  SEL R44, R30, R29, !P1 ;  /* 0x0000001d1e2c7207 */ /* 0x000fe20004800000 */
[----:B------:R-:W-:Y:S01]  /*0ff0*/  IMAD.X R9, R9, 0x1, R30, P0 ;  /* 0x0000000109097824 */ /* 0x000fe200000e061e */
[----:B------:R-:W-:Y:S01]  /*1000*/  IADD3 R10, P0, PT, R10, R8, RZ ;  /* 0x000000080a0a7210 */ /* 0x000fe20007f1e0ff */
[----:B------:R-:W0:Y:S01]  /*1010*/  LDS.128 R28, [UR4+0x60] ;  /* 0x00006004ff1c7984 */ /* 0x000e220008000c00 */
[----:B------:R-:W-:-:S03]  /*1020*/  ISETP.NE.AND P1, PT, R45, 0x3, PT ;  /* 0x000000032d00780c */ /* 0x000fc60003f25270 */
[----:B------:R-:W-:Y:S01]  /*1030*/  IMAD.X R11, R11, 0x1, R9, P0 ;  /* 0x000000010b0b7824 */ /* 0x000fe200000e0609 */
[----:B------:R-:W-:Y:S02]  /*1040*/  SEL R43, R8, R43, !P1 ;  /* 0x0000002b082b7207 */ /* 0x000fe40004800000 */
[----:B--2---:R-:W-:Y:S02]  /*1050*/  IADD3 R8, P0, PT, R20, R10, RZ ;  /* 0x0000000a14087210 */ /* 0x004fe40007f1e0ff */
[----:B------:R-:W-:Y:S02]  /*1060*/  SEL R44, R9, R44, !P1 ;  /* 0x0000002c092c7207 */ /* 0x000fe40004800000 */
[----:B------:R-:W-:Y:S01]  /*1070*/  SEL R43, R10, R43, !P2 ;  /* 0x0000002b0a2b7207 */ /* 0x000fe20005000000 */
[----:B------:R-:W-:Y:S01]  /*1080*/  IMAD.X R20, R21, 0x1, R11, P0 ;  /* 0x0000000115147824 */ /* 0x000fe200000e060b */
[----:B------:R-:W-:Y:S01]  /*1090*/  SEL R11, R11, R44, !P2 ;  /* 0x0000002c0b0b7207 */ /* 0x000fe20005000000 */
[----:B------:R-:W1:Y:S01]  /*10a0*/  S2R R21, SR_LANEID ;  /* 0x0000000000157919 */ /* 0x000e620000000000 */
[----:B------:R-:W-:-:S02]  /*10b0*/  ISETP.NE.AND P1, PT, R45, 0x5, PT ;  /* 0x000000052d00780c */ /* 0x000fc40003f25270 */
[C---:B------:R-:W-:Y:S01]  /*10c0*/  ISETP.NE.AND P2, PT, R45.reuse, 0x8, PT ;  /* 0x000000082d00780c */ /* 0x040fe20003f45270 */
[----:B------:R-:W2:Y:S01]  /*10d0*/  S2R R44, SR_TID.X ;  /* 0x00000000002c7919 */ /* 0x000ea20000002100 */
[----:B------:R-:W-:Y:S02]  /*10e0*/  SEL R43, R8, R43, !P1 ;  /* 0x0000002b082b7207 */ /* 0x000fe40004800000 */
[----:B------:R-:W-:Y:S02]  /*10f0*/  IADD3 R8, P3, PT, R22, R8, RZ ;  /* 0x0000000816087210 */ /* 0x000fe40007f7e0ff */
[----:B------:R-:W-:Y:S02]  /*1100*/  ISETP.NE.AND P0, PT, R45, 0x9, PT ;  /* 0x000000092d00780c */ /* 0x000fe40003f05270 */
[----:B------:R-:W-:Y:S01]  /*1110*/  SEL R43, R8, R43, !P5 ;  /* 0x0000002b082b7207 */ /* 0x000fe20006800000 */
[----:B------:R-:W-:Y:S01]  /*1120*/  IMAD.X R23, R23, 0x1, R20, P3 ;  /* 0x0000000117177824 */ /* 0x000fe200018e0614 */
[----:B---3--:R-:W-:-:S02]  /*1130*/  IADD3 R8, P6, PT, R24, R8, RZ ;  /* 0x0000000818087210 */ /* 0x008fc40007fde0ff */
[----:B------:R-:W-:Y:S02]  /*1140*/  SEL R20, R20, R11, !P1 ;  /* 0x0000000b14147207 */ /* 0x000fe40004800000 */
[----:B------:R-:W-:Y:S02]  /*1150*/  SEL R10, R8, R43, !P4 ;  /* 0x0000002b080a7207 */ /* 0x000fe40006000000 */
[----:B------:R-:W-:Y:S02]  /*1160*/  IADD3 R9, P1, PT, R26, R8, RZ ;  /* 0x000000081a097210 */ /* 0x000fe40007f3e0ff */
[----:B------:R-:W-:Y:S01]  /*1170*/  SEL R8, R23, R20, !P5 ;  /* 0x0000001417087207 */ /* 0x000fe20006800000 */
[----:B------:R-:W-:Y:S01]  /*1180*/  IMAD.X R23, R25, 0x1, R23, P6 ;  /* 0x0000000119177824 */ /* 0x000fe200030e0617 */
[----:B------:R-:W-:Y:S02]  /*1190*/  SEL R10, R9, R10, !P2 ;  /* 0x0000000a090a7207 */ /* 0x000fe40005000000 */
[----:B------:R-:W-:Y:S01]  /*11a0*/  IADD3 R45, P3, PT, R38, -R42, RZ ;  /* 0x8000002a262d7210 */ /* 0x000fe20007f7e0ff */
[----:B------:R-:W-:Y:S01]  /*11b0*/  IMAD.X R27, R27, 0x1, R23, P1 ;  /* 0x000000011b1b7824 */ /* 0x000fe200008e0617 */
[----:B0-----:R-:W-:-:S02]  /*11c0*/  IADD3 R9, P6, PT, R28, R9, RZ ;  /* 0x000000091c097210 */ /* 0x001fc40007fde0ff */
[----:B------:R-:W-:Y:S01]  /*11d0*/  SEL R20, R23, R8, !P4 ;  /* 0x0000000817147207 */ /* 0x000fe20006000000 */
[----:B------:R-:W-:Y:S01]  /*11e0*/  IMAD.X R0, R39, 0x1, ~R0, P3 ;  /* 0x0000000127007824 */ /* 0x000fe200018e0e00 */
[----:B------:R-:W-:Y:S01]  /*11f0*/  SEL R11, R9, R10, !P0 ;  /* 0x0000000a090b7207 */ /* 0x000fe20004000000 */
[----:B------:R-:W-:Y:S01]  /*1200*/  IMAD.X R29, R29, 0x1, R27, P6 ;  /* 0x000000011d1d7824 */ /* 0x000fe200030e061b */
[----:B-1----:R-:W-:Y:S02]  /*1210*/  ISETP.NE.AND P5, PT, R21, RZ, PT ;  /* 0x000000ff1500720c */ /* 0x002fe40003fa5270 */
[----:B------:R-:W-:Y:S02]  /*1220*/  SEL R20, R27, R20, !P2 ;  /* 0x000000141b147207 */ /* 0x000fe40005000000 */
[----:B------:R-:W-:Y:S02]  /*1230*/  SEL R8, R45, RZ, P5 ;  /* 0x000000ff2d087207 */ /* 0x000fe40002800000 */
[----:B------:R-:W-:-:S02]  /*1240*/  SEL R10, R0, RZ, P5 ;  /* 0x000000ff000a7207 */ /* 0x000fc40002800000 */
[----:B------:R-:W-:Y:S02]  /*1250*/  IADD3 R8, P2, PT, R8, R11, RZ ;  /* 0x0000000b08087210 */ /* 0x000fe40007f5e0ff */
[----:B------:R-:W-:Y:S02]  /*1260*/  SEL R11, R29, R20, !P0 ;  /* 0x000000141d0b7207 */ /* 0x000fe40004000000 */
[----:B--2---:R-:W-:Y:S02]  /*1270*/  ISETP.GT.U32.AND P0, PT, R44, 0x1f, PT ;  /* 0x0000001f2c00780c */ /* 0x004fe40003f04070 */
[----:B------:R-:W-:Y:S01]  /*1280*/  IADD3 R42, P1, PT, R30, R9, RZ ;  /* 0x000000091e2a7210 */ /* 0x000fe20007f3e0ff */
[----:B------:R-:W-:Y:S01]  /*1290*/  IMAD.X R9, R10, 0x1, R11, P2 ;  /* 0x000000010a097824 */ /* 0x000fe200010e060b */
[----:B------:R-:W-:-:S03]  /*12a0*/  ISETP.GE.U32.AND P3, PT, R44, 0x20, PT ;  /* 0x000000202c00780c */ /* 0x000fc60003f66070 */
[----:B------:R-:W-:Y:S01]  /*12b0*/  IMAD.X R39, R31, 0x1, R29, P1 ;  /* 0x000000011f277824 */ /* 0x000fe200008e061d */
[----:B------:R-:W-:Y:S02]  /*12c0*/  SEL R45, R45, R8, !P3 ;  /* 0x000000082d2d7207 */ /* 0x000fe40005800000 */
[----:B------:R-:W-:-:S03]  /*12d0*/  SEL R43, R0, R9, !P3 ;  /* 0x00000009002b7207 */ /* 0x000fc60005800000 */
[----:B------:R-:W-:Y:S05]  /*12e0*/  @P0 BRA `(.L_x_4) ;  /* 0x0000000800f80947 */ /* 0x000fea0003800000 */
[----:B------:R-:W0:Y:S01]  /*12f0*/  LDC.64 R20, c[0x0][0x390] ;  /* 0x0000e400ff147b82 */ /* 0x000e220000000a00 */
[----:B------:R-:W-:Y:S01]  /*1300*/  ISETP.NE.AND P0, PT, R44, RZ, PT ;  /* 0x000000ff2c00720c */ /* 0x000fe20003f05270 */
[----:B------:R-:W-:Y:S01]  /*1310*/  IMAD.U32 R23, RZ, RZ, UR6 ;  /* 0x00000006ff177e24 */ /* 0x000fe2000f8e00ff */
[----:B------:R-:W-:-:S05]  /*1320*/  LOP3.LUT R24, RZ, R44, RZ, 0x33, !PT ;  /* 0x0000002cff187212 */ /* 0x000fca00078e33ff */
[----:B------:R-:W-:-:S06]  /*1330*/  VIADD R24, R24, UR6 ;  /* 0x0000000618187c36 */ /* 0x000fcc0008000000 */
[----:B------:R-:W-:Y:S02]  /*1340*/  @!P0 IMAD.MOV.U32 R10, RZ, RZ, R42 ;  /* 0x000000ffff0a8224 */ /* 0x000fe400078e002a */
[----:B------:R-:W-:Y:S02]  /*1350*/  @!P0 IMAD.MOV.U32 R11, RZ, RZ, R39 ;  /* 0x000000ffff0b8224 */ /* 0x000fe400078e0027 */
[----:B------:R-:W-:Y:S02]  /*1360*/  @!P0 IMAD.MOV.U32 R8, RZ, RZ, 0x64 ;  /* 0x00000064ff088424 */ /* 0x000fe400078e00ff */
[----:B------:R-:W-:Y:S01]  /*1370*/  @!P0 IMAD.MOV.U32 R9, RZ, RZ, 0x0 ;  /* 0x00000000ff098424 */ /* 0x000fe200078e00ff */
[----:B------:R-:W-:Y:S01]  /*1380*/  @!P0 STS.64 [UR4+0x18], R10 ;  /* 0x0000180aff008988 */ /* 0x000fe20008000a04 */
[----:B0-----:R-:W-:-:S04]  /*1390*/  IMAD.WIDE R22, R23, 0x10, R20 ;  /* 0x0000001017167825 */ /* 0x001fc800078e0214 */
[----:B------:R-:W-:Y:S01]  /*13a0*/  IMAD.WIDE R20, R24, 0x10, R20 ;  /* 0x0000001018147825 */ /* 0x000fe200078e0214 */
[----:B------:R0:W-:Y:S01]  /*13b0*/  @!P0 ST.E.128.STRONG.GPU desc[UR10][R22.64+0x200], R8 ;  /* 0x0002000816008985 */ /* 0x0001e2000c10fd0a */
[----:B------:R-:W-:Y:S05]  /*13c0*/  NANOSLEEP 0x3c5 ;  /* 0x000003c50000795d */ /* 0x000fea0003800000 */
[----:B0-----:R-:W2:Y:S01]  /*13d0*/  LD.E.128.STRONG.GPU R8, desc[UR10][R20.64+0x200] ;  /* 0x0002000a14087980 */ /* 0x001ea2000c10fd00 */
[----:B------:R-:W-:Y:S01]  /*13e0*/  UMOV UR5, 0xffffffff ;  /* 0xffffffff00057882 */ /* 0x000fe20000000000 */
[----:B--2---:R-:W-:-:S04]  /*13f0*/  ISETP.NE.U32.AND P0, PT, R8, 0x63, PT ;  /* 0x000000630800780c */ /* 0x004fc80003f05070 */
[----:B------:R-:W-:Y:S01]  /*1400*/  ISETP.NE.AND.EX P0, PT, R9, RZ, PT, P0 ;  /* 0x000000ff0900720c */ /* 0x000fe20003f05300 */
[----:B------:R-:W-:-:S12]  /*1410*/  BRA.DIV UR5, `(.L_x_5) ;  /* 0x0000003605d47947 */ /* 0x000fd8000b800000 */
[----:B------:R-:W-:-:S13]  /*1420*/  VOTE.ANY P0, !P0 ;  /* 0x0000000000ff7806 */ /* 0x000fda0004000100 */
.L_x_38:
[----:B------:R-:W-:Y:S05]  /*1430*/  @!P0 BRA `(.L_x_6) ;  /* 0x0000000000288947 */ /* 0x000fea0003800000 */
[----:B------:R-:W-:-:S07]  /*1440*/  IMAD.MOV.U32 R22, RZ, RZ, 0x148 ;  /* 0x00000148ff167424 */ /* 0x000fce00078e00ff */
.L_x_8:
[----:B------:R-:W-:Y:S05]  /*1450*/  NANOSLEEP R22 ;  /* 0x000000160000735d */ /* 0x000fea0003800000 */
[----:B------:R-:W2:Y:S01]  /*1460*/  LD.E.128.STRONG.GPU R8, desc[UR10][R20.64+0x200] ;  /* 0x0002000a14087980 */ /* 0x000ea2000c10fd00 */
[----:B------:R-:W-:Y:S01]  /*1470*/  UMOV UR5, 0xffffffff ;  /* 0xffffffff00057882 */ /* 0x000fe20000000000 */
[----:B------:R-:W-:Y:S01]  /*1480*/  IMAD.SHL.U32 R22, R22, 0x2, RZ ;  /* 0x0000000216167824 */ /* 0x000fe200078e00ff */
[----:B--2---:R-:W-:-:S04]  /*1490*/  ISETP.NE.U32.AND P0, PT, R8, 0x63, PT ;  /* 0x000000630800780c */ /* 0x004fc80003f05070 */
[----:B------:R-:W-:Y:S01]  /*14a0*/  ISETP.NE.AND.EX P0, PT, R9, RZ, PT, P0 ;  /* 0x000000ff0900720c */ /* 0x000fe20003f05300 */
[----:B------:R-:W-:-:S12]  /*14b0*/  BRA.DIV UR5, `(.L_x_7) ;  /* 0x0000003605cc7947 */ /* 0x000fd8000b800000 */
[----:B------:R-:W-:-:S13]  /*14c0*/  VOTE.ANY P0, !P0 ;  /* 0x0000000000ff7806 */ /* 0x000fda0004000100 */
.L_x_41:
[----:B------:R-:W-:Y:S05]  /*14d0*/  @P0 BRA `(.L_x_8) ;  /* 0xfffffffc00dc0947 */ /* 0x000fea000383ffff */
.L_x_6:
[----:B------:R-:W-:Y:S01]  /*14e0*/  UMOV UR5, 0xffffffff ;  /* 0xffffffff00057882 */ /* 0x000fe20000000000 */
[----:B------:R-:W-:-:S04]  /*14f0*/  ISETP.NE.U32.AND P0, PT, R8, 0x65, PT ;  /* 0x000000650800780c */ /* 0x000fc80003f05070 */
[----:B------:R-:W-:Y:S01]  /*1500*/  ISETP.NE.AND.EX P0, PT, R9, RZ, PT, P0 ;  /* 0x000000ff0900720c */ /* 0x000fe20003f05300 */
[----:B------:R-:W-:-:S12]  /*1510*/  BRA.DIV UR5, `(.L_x_9) ;  /* 0x0000003605d47947 */ /* 0x000fd8000b800000 */
[----:B------:R-:W0:Y:S01]  /*1520*/  S2R R20, SR_GEMASK ;  /* 0x0000000000147919 */ /* 0x000e220000003c00 */
[----:B------:R-:W-:-:S04]  /*1530*/  VOTE.ANY R0, PT, !P0 ;  /* 0x0000000000007806 */ /* 0x000fc800040e0100 */
[----:B0-----:R-:W-:Y:S02]  /*1540*/  LOP3.LUT R0, R0, 0x80000000, R20, 0xec, !PT ;  /* 0x8000000000007812 */ /* 0x001fe400078eec14 */
[----:B------:R-:W0:Y:S03]  /*1550*/  S2R R20, SR_LANEID ;  /* 0x0000000000147919 */ /* 0x000e260000000000 */
[----:B------:R-:W-:-:S05]  /*1560*/  VIADD R21, R0, 0xffffffff ;  /* 0xffffffff00157836 */ /* 0x000fca0000000000 */
[----:B------:R-:W-:-:S04]  /*1570*/  LOP3.LUT R21, R0, R21, RZ, 0xc, !PT ;  /* 0x0000001500157212 */ /* 0x000fc800078e0cff */
[----:B------:R-:W1:Y:S02]  /*1580*/  POPC R23, R21 ;  /* 0x0000001500177309 */ /* 0x000e640000000000 */
[----:B-1----:R-:W1:Y:S04]  /*1590*/  SHFL.DOWN PT, R26, R10, 0x1, R23 ;  /* 0x082000000a1a7989 */ /* 0x002e6800000e0017 */
[----:B------:R-:W2:Y:S01]  /*15a0*/  SHFL.DOWN PT, R25, R11, 0x1, R23 ;  /* 0x082000000b197989 */ /* 0x000ea200000e0017 */
[C---:B0-----:R-:W-:Y:S01]  /*15b0*/  ISETP.GE.AND P0, PT, R20.reuse, R23, PT ;  /* 0x000000171400720c */ /* 0x041fe20003f06270 */
[----:B------:R-:W-:-:S03]  /*15c0*/  VIADD R28, R20, 0x2 ;  /* 0x00000002141c7836 */ /* 0x000fc60000000000 */
[----:B-1----:R-:W-:-:S04]  /*15d0*/  SEL R27, R26, RZ, !P0 ;  /* 0x000000ff1a1b7207 */ /* 0x002fc80004000000 */
[----:B------:R-:W-:Y:S01]  /*15e0*/  IADD3 R38, P1, PT, R10, R27, RZ ;  /* 0x0000001b0a267210 */ /* 0x000fe20007f3e0ff */
[----:B------:R-:W-:Y:S01]  /*15f0*/  VIADD R27, R20, 0x4 ;  /* 0x00000004141b7836 */ /* 0x000fe20000000000 */
[----:B--2---:R-:W-:Y:S02]  /*1600*/  SEL R25, R25, RZ, !P0 ;  /* 0x000000ff19197207 */ /* 0x004fe40004000000 */
[----:B------:R-:W-:Y:S01]  /*1610*/  ISETP.GT.AND P0, PT, R28, R23, PT ;  /* 0x000000171c00720c */ /* 0x000fe20003f04270 */
[----:B------:R-:W0:Y:S02]  /*1620*/  SHFL.DOWN PT, R22, R38, 0x2, R23 ;  /* 0x0840000026167989 */ /* 0x000e2400000e0017 */
[----:B------:R-:W-:-:S05]  /*1630*/  IMAD.X R44, R11, 0x1, R25, P1 ;  /* 0x000000010b2c7824 */ /* 0x000fca00008e0619 */
[----:B------:R-:W1:Y:S01]  /*1640*/  SHFL.DOWN PT, R25, R44, 0x2, R23 ;  /* 0x084000002c197989 */ /* 0x000e6200000e0017 */
[----:B0-----:R-:W-:-:S04]  /*1650*/  SEL R21, R22, RZ, !P0 ;  /* 0x000000ff16157207 */ /* 0x001fc80004000000 */
[----:B------:R-:W-:Y:S02]  /*1660*/  IADD3 R26, P1, PT, R21, R38, RZ ;  /* 0x00000026151a7210 */ /* 0x000fe40007f3e0ff */
[----:B-1----:R-:W-:-:S03]  /*1670*/  SEL R25, R25, RZ, !P0 ;  /* 0x000000ff19197207 */ /* 0x002fc60004000000 */
[----:B------:R-:W0:Y:S01]  /*1680*/  SHFL.DOWN PT, R22, R26, 0x4, R23 ;  /* 0x088000001a167989 */ /* 0x000e2200000e0017 */
[----:B------:R-:W-:Y:S01]  /*1690*/  ISETP.GT.AND P0, PT, R27, R23, PT ;  /* 0x000000171b00720c */ /* 0x000fe20003f04270 */
[----:B------:R-:W-:Y:S02]  /*16a0*/  IMAD.X R30, R25, 0x1, R44, P1 ;  /* 0x00000001191e7824 */ /* 0x000fe400008e062c */
[----:B------:R-:W-:-:S03]  /*16b0*/  VIADD R25, R20, 0x10 ;  /* 0x0000001014197836 */ /* 0x000fc60000000000 */
[----:B------:R-:W1:Y:S01]  /*16c0*/  SHFL.DOWN PT, R10, R30, 0x4, R23 ;  /* 0x088000001e0a7989 */ /* 0x000e6200000e0017 */
[----:B0-----:R-:W-:-:S04]  /*16d0*/  SEL R11, R22, RZ, !P0 ;  /* 0x000000ff160b7207 */ /* 0x001fc80004000000 */
[----:B------:R-:W-:Y:S01]  /*16e0*/  IADD3 R38, P1, PT, R11, R26, RZ ;  /* 0x0000001a0b267210 */ /* 0x000fe20007f3e0ff */
[----:B------:R-:W-:Y:S01]  /*16f0*/  VIADD R26, R20, 0x8 ;  /* 0x00000008141a7836 */ /* 0x000fe20000000000 */
[----:B-1----:R-:W-:-:S03]  /*1700*/  SEL R11, R10, RZ, !P0 ;  /* 0x000000ff0a0b7207 */ /* 0x002fc60004000000 */
[----:B------:R-:W0:Y:S01]  /*1710*/  SHFL.DOWN PT, R22, R38, 0x8, R23 ;  /* 0x0900000026167989 */ /* 0x000e2200000e0017 */
[----:B------:R-:W-:Y:S01]  /*1720*/  ISETP.GT.AND P0, PT, R26, R23, PT ;  /* 0x000000171a00720c */ /* 0x000fe20003f04270 */
[----:B------:R-:W-:Y:S02]  /*1730*/  IMAD.X R11, R11, 0x1, R30, P1 ;  /* 0x000000010b0b7824 */ /* 0x000fe400008e061e */
[----:B------:R-:W1:Y:S03]  /*1740*/  LDC.64 R30, c[0x0][0x390] ;  /* 0x0000e400ff1e7b82 */ /* 0x000e660000000a00 */
[----:B------:R-:W2:Y:S01]  /*1750*/  SHFL.DOWN PT, R10, R11, 0x8, R23 ;  /* 0x090000000b0a7989 */ /* 0x000ea200000e0017 */
[----:B0-----:R-:W-:-:S04]  /*1760*/  SEL R29, R22, RZ, !P0 ;  /* 0x000000ff161d7207 */ /* 0x001fc80004000000 */
[----:B------:R-:W-:Y:S02]  /*1770*/  IADD3 R29, P1, PT, R29, R38, RZ ;  /* 0x000000261d1d7210 */ /* 0x000fe40007f3e0ff */
[----:B-1----:R-:W-:Y:S02]  /*1780*/  IADD3 R30, P3, PT, R30, 0x200, RZ ;  /* 0x000002001e1e7810 */ /* 0x002fe40007f7e0ff */
[----:B--2---:R-:W-:Y:S01]  /*1790*/  SEL R10, R10, RZ, !P0 ;  /* 0x000000ff0a0a7207 */ /* 0x004fe20004000000 */
[----:B------:R-:W0:Y:S01]  /*17a0*/  SHFL.DOWN PT, R0, R29, 0x10, R23 ;  /* 0x0a0000001d007989 */ /* 0x000e2200000e0017 */
[----:B------:R-:W-:Y:S01]  /*17b0*/  ISETP.NE.U32.AND P0, PT, R8, 0x65, PT ;  /* 0x000000650800780c */ /* 0x000fe20003f05070 */
[----:B------:R-:W-:Y:S02]  /*17c0*/  IMAD.X R38, RZ, RZ, R31, P3 ;  /* 0x000000ffff267224 */ /* 0x000fe400018e061f */
[----:B------:R-:W-:Y:S01]  /*17d0*/  IMAD.X R10, R10, 0x1, R11, P1 ;  /* 0x000000010a0a7824 */ /* 0x000fe200008e060b */
[----:B------:R-:W-:-:S02]  /*17e0*/  ISETP.NE.AND.EX P0, PT, R9, RZ, PT, P0 ;  /* 0x000000ff0900720c */ /* 0x000fc40003f05300 */
[----:B------:R-:W-:Y:S02]  /*17f0*/  ISETP.GT.AND P1, PT, R25, R23, PT ;  /* 0x000000171900720c */ /* 0x000fe40003f24270 */
[----:B------:R-:W1:Y:S09]  /*1800*/  SHFL.DOWN PT, R22, R10, 0x10, R23 ;  /* 0x0a0000000a167989 */ /* 0x000e7200000e0017 */
[----:B------:R-:W-:-:S02]  /*1810*/  VOTE.ALL P0, P0 ;  /* 0x0000000000ff7806 */ /* 0x000fc40000000000 */
[----:B0-----:R-:W-:-:S04]  /*1820*/  SEL R0, R0, RZ, !P1 ;  /* 0x000000ff00007207 */ /* 0x001fc80004800000 */
[----:B------:R-:W-:Y:S02]  /*1830*/  IADD3 R29, P2, PT, R0, R29, RZ ;  /* 0x0000001d001d7210 */ /* 0x000fe40007f5e0ff */
[----:B-1----:R-:W-:-:S05]  /*1840*/  SEL R9, R22, RZ, !P1 ;  /* 0x000000ff16097207 */ /* 0x002fca0004800000 */
[----:B------:R-:W-:-:S07]  /*1850*/  IMAD.X R31, R9, 0x1, R10, P2 ;  /* 0x00000001091f7824 */ /* 0x000fce00010e060a */
.L_x_55:
[----:B------:R-:W-:Y:S05]  /*1860*/  @!P0 BRA `(.L_x_10) ;  /* 0x0000000400208947 */ /* 0x000fea0003800000 */
.L_x_16:
[----:B------:R-:W-:Y:S02]  /*1870*/  IMAD.MOV.U32 R8, RZ, RZ, R30 ;  /* 0x000000ffff087224 */ /* 0x000fe400078e001e */
[----:B------:R-:W-:Y:S02]  /*1880*/  IMAD.MOV.U32 R9, RZ, RZ, R38 ;  /* 0x000000ffff097224 */ /* 0x000fe400078e0026 */
[----:B------:R-:W-:-:S05]  /*1890*/  IMAD.WIDE R20, R24, 0x10, R8 ;  /* 0x0000001018147825 */ /* 0x000fca00078e0208 */
[----:B------:R-:W2:Y:S01]  /*18a0*/  LD.E.128.STRONG.GPU R8, desc[UR10][R20.64+-0x200] ;  /* 0xfffe000a14087980 */ /* 0x000ea2000c10fd00 */
[----:B------:R-:W-:Y:S05]  /*18b0*/  YIELD ;  /* 0x0000000000007946 */ /* 0x000fea0003800000 */
[----:B------:R-:W-:Y:S01]  /*18c0*/  UMOV UR5, 0xffffffff ;  /* 0xffffffff00057882 */ /* 0x000fe20000000000 */
[----:B--2---:R-:W-:-:S04]  /*18d0*/  ISETP.NE.U32.AND P0, PT, R8, 0x63, PT ;  /* 0x000000630800780c */ /* 0x004fc80003f05070 */
[----:B------:R-:W-:Y:S01]  /*18e0*/  ISETP.NE.AND.EX P0, PT, R9, RZ, PT, P0 ;  /* 0x000000ff0900720c */ /* 0x000fe20003f05300 */
[----:B------:R-:W-:-:S12]  /*18f0*/  BRA.DIV UR5, `(.L_x_11) ;  /* 0x0000003a057c7947 */ /* 0x000fd8000b800000 */
[----:B------:R-:W-:-:S13]  /*1900*/  VOTE.ANY P0, !P0 ;  /* 0x0000000000ff7806 */ /* 0x000fda0004000100 */
.L_x_58:
[----:B------:R-:W-:Y:S05]  /*1910*/  @!P0 BRA `(.L_x_12) ;  /* 0x0000000000288947 */ /* 0x000fea0003800000 */
[----:B------:R-:W-:-:S07]  /*1920*/  IMAD.MOV.U32 R22, RZ, RZ, 0x148 ;  /* 0x00000148ff167424 */ /* 0x000fce00078e00ff */
.L_x_14:
        /* <DEDUP_REMOVED lines=8> */
.L_x_61:
[----:B------:R-:W-:Y:S05]  /*19b0*/  @P0 BRA `(.L_x_14) ;  /* 0xfffffffc00dc0947 */ /* 0x000fea000383ffff */
.L_x_12:
[----:B------:R-:W-:Y:S01]  /*19c0*/  UMOV UR5, 0xffffffff ;  /* 0xffffffff00057882 */ /* 0x000fe20000000000 */
[----:B------:R-:W-:-:S04]  /*19d0*/  ISETP.NE.U32.AND P0, PT, R8, 0x65, PT ;  /* 0x000000650800780c */ /* 0x000fc80003f05070 */
[----:B------:R-:W-:Y:S01]  /*19e0*/  ISETP.NE.AND.EX P0, PT, R9, RZ, PT, P0 ;  /* 0x000000ff0900720c */ /* 0x000fe20003f05300 */
[----:B------:R-:W-:-:S12]  /*19f0*/  BRA.DIV UR5, `(.L_x_15) ;  /* 0x0000003a057c7947 */ /* 0x000fd8000b800000 */
[----:B------:R-:W0:Y:S01]  /*1a00*/  S2R R20, SR_GEMASK ;  /* 0x0000000000147919 */ /* 0x000e220000003c00 */
[----:B------:R-:W-:Y:S01]  /*1a10*/  VOTE.ANY R0, PT, !P0 ;  /* 0x0000000000007806 */ /* 0x000fe200040e0100 */
[----:B------:R-:W-:-:S03]  /*1a20*/  VIADD R24, R24, 0xffffffe0 ;  /* 0xffffffe018187836 */ /* 0x000fc60000000000 */
[----:B0-----:R-:W-:Y:S02]  /*1a30*/  LOP3.LUT R0, R0, 0x80000000, R20, 0xec, !PT ;  /* 0x8000000000007812 */ /* 0x001fe400078eec14 */
[----:B------:R-:W0:Y:S03]  /*1a40*/  S2R R20, SR_LANEID ;  /* 0x0000000000147919 */ /* 0x000e260000000000 */
[----:B------:R-:W-:-:S05]  /*1a50*/  VIADD R21, R0, 0xffffffff ;  /* 0xffffffff00157836 */ /* 0x000fca0000000000 */
[----:B------:R-:W-:-:S04]  /*1a60*/  LOP3.LUT R21, R0, R21, RZ, 0xc, !PT ;  /* 0x0000001500157212 */ /* 0x000fc800078e0cff */
[----:B------:R-:W1:Y:S02]  /*1a70*/  POPC R23, R21 ;  /* 0x0000001500177309 */ /* 0x000e640000000000 */
[----:B-1----:R-:W1:Y:S04]  /*1a80*/  SHFL.DOWN PT, R44, R10, 0x1, R23 ;  /* 0x082000000a2c7989 */ /* 0x002e6800000e0017 */
[----:B------:R-:W2:Y:S01]  /*1a90*/  SHFL.DOWN PT, R0, R11, 0x1, R23 ;  /* 0x082000000b007989 */ /* 0x000ea200000e0017 */
[----:B0-----:R-:W-:-:S04]  /*1aa0*/  ISETP.GE.AND P0, PT, R20, R23, PT ;  /* 0x000000171400720c */ /* 0x001fc80003f06270 */
[----:B-1----:R-:W-:Y:S02]  /*1ab0*/  SEL R44, R44, RZ, !P0 ;  /* 0x000000ff2c2c7207 */ /* 0x002fe40004000000 */
[----:B--2---:R-:W-:Y:S02]  /*1ac0*/  SEL R0, R0, RZ, !P0 ;  /* 0x000000ff00007207 */ /* 0x004fe40004000000 */
[----:B------:R-:W-:-:S05]  /*1ad0*/  IADD3 R10, P0, PT, R10, R44, RZ ;  /* 0x0000002c0a0a7210 */ /* 0x000fca0007f1e0ff */
[----:B------:R-:W-:Y:S01]  /*1ae0*/  IMAD.X R11, R11, 0x1, R0, P0 ;  /* 0x000000010b0b7824 */ /* 0x000fe200000e0600 */
[----:B------:R-:W-:Y:S01]  /*1af0*/  ISETP.GT.AND P0, PT, R28, R23, PT ;  /* 0x000000171c00720c */ /* 0x000fe20003f04270 */
[----:B------:R-:W0:Y:S04]  /*1b00*/  SHFL.DOWN PT, R0, R10, 0x2, R23 ;  /* 0x084000000a007989 */ /* 0x000e2800000e0017 */
[----:B------:R-:W1:Y:S01]  /*1b10*/  SHFL.DOWN PT, R22, R11, 0x2, R23 ;  /* 0x084000000b167989 */ /* 0x000e6200000e0017 */
[----:B0-----:R-:W-:-:S04]  /*1b20*/  SEL R0, R0, RZ, !P0 ;  /* 0x000000ff00007207 */ /* 0x001fc80004000000 */
[----:B------:R-:W-:Y:S02]  /*1b30*/  IADD3 R10, P1, PT, R0, R10, RZ ;  /* 0x0000000a000a7210 */ /* 0x000fe40007f3e0ff */
[----:B-1----:R-:W-:Y:S02]  /*1b40*/  SEL R0, R22, RZ, !P0 ;  /* 0x000000ff16007207 */ /* 0x002fe40004000000 */
        /* <DEDUP_REMOVED lines=9> */
[----:B------:R-:W-:-:S05]  /*1be0*/  IMAD.X R10, R0, 0x1, R11, P1 ;  /* 0x00000001000a7824 */ /* 0x000fca00008e060b */
[----:B------:R-:W1:Y:S01]  /*1bf0*/  SHFL.DOWN PT, R0, R10, 0x8, R23 ;  /* 0x090000000a007989 */ /* 0x000e6200000e0017 */
[----:B0-----:R-:W-:-:S04]  /*1c00*/  SEL R11, R22, RZ, !P0 ;  /* 0x000000ff160b7207 */ /* 0x001fc80004000000 */
[----:B------:R-:W-:Y:S02]  /*1c10*/  IADD3 R11, P1, PT, R11, R44, RZ ;  /* 0x0000002c0b0b7210 */ /* 0x000fe40007f3e0ff */
[----:B-1----:R-:W-:-:S03]  /*1c20*/  SEL R0, R0, RZ, !P0 ;  /* 0x000000ff00007207 */ /* 0x002fc60004000000 */
[----:B------:R-:W0:Y:S01]  /*1c30*/  SHFL.DOWN PT, R44, R11, 0x10, R23 ;  /* 0x0a0000000b2c7989 */ /* 0x000e2200000e0017 */
[----:B------:R-:W-:Y:S01]  /*1c40*/  ISETP.NE.U32.AND P0, PT, R8, 0x65, PT ;  /* 0x000000650800780c */ /* 0x000fe20003f05070 */
[----:B------:R-:W-:-:S03]  /*1c50*/  IMAD.X R10, R0, 0x1, R10, P1 ;  /* 0x00000001000a7824 */ /* 0x000fc600008e060a */
[----:B------:R-:W-:Y:S02]  /*1c60*/  ISETP.NE.AND.EX P0, PT, R9, RZ, PT, P0 ;  /* 0x000000ff0900720c */ /* 0x000fe40003f05300 */
[----:B------:R-:W-:Y:S01]  /*1c70*/  ISETP.GT.AND P1, PT, R25, R23, PT ;  /* 0x000000171900720c */ /* 0x000fe20003f24270 */
[----:B------:R-:W1:Y:S10]  /*1c80*/  SHFL.DOWN PT, R0, R10, 0x10, R23 ;  /* 0x0a0000000a007989 */ /* 0x000e7400000e0017 */
[----:B------:R-:W-:-:S02]  /*1c90*/  VOTE.ALL P0, P0 ;  /* 0x0000000000ff7806 */ /* 0x000fc40000000000 */
[----:B0-----:R-:W-:-:S04]  /*1ca0*/  SEL R44, R44, RZ, !P1 ;  /* 0x000000ff2c2c7207 */ /* 0x001fc80004800000 */
[----:B------:R-:W-:Y:S02]  /*1cb0*/  IADD3 R29, P2, P3, R44, R11, R29 ;  /* 0x0000000b2c1d7210 */ /* 0x000fe40007b5e01d */
[----:B-1----:R-:W-:-:S04]  /*1cc0*/  SEL R0, R0, RZ, !P1 ;  /* 0x000000ff00007207 */ /* 0x002fc80004800000 */
[----:B------:R-:W-:-:S07]  /*1cd0*/  IADD3.X R31, PT, PT, R0, R10, R31, P2, P3 ;  /* 0x0000000a001f7210 */ /* 0x000fce00017e641f */
.L_x_75:
[----:B------:R-:W-:Y:S05]  /*1ce0*/  @P0 BRA `(.L_x_16) ;  /* 0xfffffff800e00947 */ /* 0x000fea000383ffff */
.L_x_10:
[----:B------:R-:W0:Y:S01]  /*1cf0*/  S2R R0, SR_LANEID ;  /* 0x0000000000007919 */ /* 0x000e220000000000 */
[----:B------:R-:W-:Y:S01]  /*1d00*/  BSSY.RECONVERGENT B1, `(.L_x_17) ;  /* 0x0000017000017945 */ /* 0x000fe20003800200 */
[----:B------:R-:W-:Y:S01]  /*1d10*/  IMAD.MOV.U32 R30, RZ, RZ, R29 ;  /* 0x000000ffff1e7224 */ /* 0x000fe200078e001d */
[----:B0-----:R-:W-:Y:S02]  /*1d20*/  ISETP.NE.AND P0, PT, R0, RZ, PT ;  /* 0x000000ff0000720c */ /* 0x001fe40003f05270 */
[----:B------:R-:W0:Y:S11]  /*1d30*/  S2R R0, SR_TID.X ;  /* 0x0000000000007919 */ /* 0x000e360000002100 */
[----:B------:R-:W1:Y:S01]  /*1d40*/  @!P0 S2R R9, SR_CgaCtaId ;  /* 0x0000000000098919 */ /* 0x000e620000008800 */
[----:B0-----:R-:W-:-:S02]  /*1d50*/  ISETP.NE.AND P1, PT, R0, RZ, PT ;  /* 0x000000ff0000720c */ /* 0x001fc40003f25270 */
[----:B------:R-:W-:-:S04]  /*1d60*/  @!P0 MOV R0, 0x400 ;  /* 0x0000040000008802 */ /* 0x000fc80000000f00 */
[----:B-1----:R-:W-:-:S07]  /*1d70*/  @!P0 LEA R23, R9, R0, 0x18 ;  /* 0x0000000009178211 */ /* 0x002fce00078ec0ff */
[----:B------:R-:W-:Y:S05]  /*1d80*/  @P1 BRA `(.L_x_18) ;  /* 0x0000000000381947 */ /* 0x000fea0003800000 */
[----:B------:R-:W0:Y:S01]  /*1d90*/  LDC R0, c[0x0][0x398] ;  /* 0x0000e600ff007b82 */ /* 0x000e220000000800 */
[----:B------:R-:W-:Y:S01]  /*1da0*/  IADD3 R10, P1, PT, R30, R42, RZ ;  /* 0x0000002a1e0a7210 */ /* 0x000fe20007f3e0ff */
[----:B------:R-:W-:-:S04]  /*1db0*/  UMOV UR5, 0x400 ;  /* 0x0000040000057882 */ /* 0x000fc80000000000 */
[----:B------:R-:W-:Y:S02]  /*1dc0*/  IMAD.X R11, R31, 0x1, R39, P1 ;  /* 0x000000011f0b7824 */ /* 0x000fe400008e0627 */
[----:B------:R-:W1:Y:S08]  /*1dd0*/  S2UR UR7, SR_CgaCtaId ;  /* 0x00000000000779c3 */ /* 0x000e700000008800 */
[----:B------:R-:W2:Y:S01]  /*1de0*/  LDC.64 R8, c[0x0][0x390] ;  /* 0x0000e400ff087b82 */ /* 0x000ea20000000a00 */
[----:B0-----:R-:W-:Y:S01]  /*1df0*/  VIADD R21, R0, UR8 ;  /* 0x0000000800157c36 */ /* 0x001fe20008000000 */
[----:B-1----:R-:W-:-:S03]  /*1e00*/  ULEA UR5, UR7, UR5, 0x18 ;  /* 0x0000000507057291 */ /* 0x002fc6000f8ec0ff */
[----:B--2---:R-:W-:-:S04]  /*1e10*/  IMAD.WIDE R20, R21, 0x10, R8 ;  /* 0x0000001015147825 */ /* 0x004fc800078e0208 */
[----:B------:R-:W-:Y:S02]  /*1e20*/  IMAD.MOV.U32 R8, RZ, RZ, 0x65 ;  /* 0x00000065ff087424 */ /* 0x000fe400078e00ff */
[----:B------:R-:W-:-:S05]  /*1e30*/  IMAD.MOV.U32 R9, RZ, RZ, 0x0 ;  /* 0x00000000ff097424 */ /* 0x000fca00078e00ff */
[----:B------:R0:W-:Y:S04]  /*1e40*/  ST.E.128.STRONG.GPU desc[UR10][R20.64+0x200], R8 ;  /* 0x0002000814007985 */ /* 0x0001e8000c10fd0a */
[----:B------:R0:W-:Y:S04]  /*1e50*/  STS.64 [UR5+0x10], R10 ;  /* 0x0000100aff007988 */ /* 0x0001e80008000a05 */
[----:B------:R0:W-:Y:S02]  /*1e60*/  STS.64 [UR5+0x8], R30 ;  /* 0x0000081eff007988 */ /* 0x0001e40008000a05 */
.L_x_18:
[----:B------:R-:W-:Y:S05]  /*1e70*/  BSYNC.RECONVERGENT B1 ;  /* 0x0000000000017941 */ /* 0x000fea0003800200 */
.L_x_17:
[----:B------:R1:W-:Y:S01]  /*1e80*/  @!P0 STS.64 [R23+0x80], R30 ;  /* 0x0000801e17008388 */ /* 0x0003e20000000a00 */
[----:B0-----:R-:W-:Y:S02]  /*1e90*/  IMAD.MOV.U32 R8, RZ, RZ, R45 ;  /* 0x000000ffff087224 */ /* 0x001fe400078e002d */
[----:B------:R-:W-:Y:S02]  /*1ea0*/  IMAD.MOV.U32 R9, RZ, RZ, R43 ;  /* 0x000000ffff097224 */ /* 0x000fe400078e002b */
[----:B------:R-:W-:Y:S02]  /*1eb0*/  @!P0 IMAD.MOV.U32 R8, RZ, RZ, R30 ;  /* 0x000000ffff088224 */ /* 0x000fe400078e001e */
[----:B------:R-:W-:-:S07]  /*1ec0*/  @!P0 IMAD.MOV.U32 R9, RZ, RZ, R31 ;  /* 0x000000ffff098224 */ /* 0x000fce00078e001f */
.L_x_4:
[----:B------:R-:W0:Y:S01]  /*1ed0*/  S2R R0, SR_TID.X ;  /* 0x0000000000007919 */ /* 0x000e220000002100 */
[----:B------:R-:W-:Y:S05]  /*1ee0*/  WARPSYNC.ALL ;  /* 0x0000000000007948 */ /* 0x000fea0003800000 */
[----:B------:R-:W-:Y:S01]  /*1ef0*/  BAR.SYNC.DEFER_BLOCKING 0x0 ;  /* 0x0000000000007b1d */ /* 0x000fe20000010000 */
[----:B0-----:R-:W-:-:S13]  /*1f00*/  ISETP.NE.AND P2, PT, R0, RZ, PT ;  /* 0x000000ff0000720c */ /* 0x001fda0003f45270 */
[----:B------:R-:W0:Y:S01]  /*1f10*/  @P2 S2R R11, SR_CgaCtaId ;  /* 0x00000000000b2919 */ /* 0x000e220000008800 */
[----:B------:R-:W-:-:S04]  /*1f20*/  @P2 MOV R0, 0x400 ;  /* 0x0000040000002802 */ /* 0x000fc80000000f00 */
[----:B0-----:R-:W-:-:S06]  /*1f30*/  @P2 LEA R11, R11, R0, 0x18 ;  /* 0x000000000b0b2211 */ /* 0x001fcc00078ec0ff */
[----:B------:R-:W0:Y:S02]  /*1f40*/  @P2 LDS.64 R10, [R11+0x80] ;  /* 0x000080000b0a2984 */ /* 0x000e240000000a00 */
[----:B0-----:R-:W-:-:S04]  /*1f50*/  @P2 IADD3 R8, P0, PT, R10, R8, RZ ;  /* 0x000000080a082210 */ /* 0x001fc80007f1e0ff */
[----:B------:R-:W-:Y:S01]  /*1f60*/  IADD3 R0, P1, PT, R16, R8, RZ ;  /* 0x0000000810007210 */ /* 0x000fe20007f3e0ff */
[----:B------:R-:W-:-:S04]  /*1f70*/  @P2 IMAD.X R9, R11, 0x1, R9, P0 ;  /* 0x000000010b092824 */ /* 0x000fc800000e0609 */
[----:B------:R-:W-:-:S08]  /*1f80*/  IMAD.X R17, R17, 0x1, R9, P1 ;  /* 0x0000000111117824 */ /* 0x000fd000008e0609 */
.L_x_3:
[----:B------:R-:W-:Y:S05]  /*1f90*/  BSYNC.RECONVERGENT B0 ;  /* 0x0000000000007941 */ /* 0x000fea0003800200 */
.L_x_1:
[----:B------:R-:W2:Y:S01]  /*1fa0*/  LDL.LU R39, [R1+0x4] ;  /* 0x0000040001277983 */ /* 0x000ea20000300800 */
[----:B0-----:R-:W-:Y:S01]  /*1fb0*/  IADD3 R10, P0, PT, R40, R0, RZ ;  /* 0x00000000280a7210 */ /* 0x001fe20007f1e0ff */
[----:B------:R-:W0:Y:S01]  /*1fc0*/  S2R R8, SR_TID.X ;  /* 0x0000000000087919 */ /* 0x000e220000002100 */
[----:B------:R-:W3:Y:S01]  /*1fd0*/  S2R R9, SR_LANEID ;  /* 0x0000000000097919 */ /* 0x000ee20000000000 */
[----:B------:R-:W4:Y:S01]  /*1fe0*/  S2UR UR7, SR_CgaCtaId ;  /* 0x00000000000779c3 */ /* 0x000f220000008800 */
[----:B------:R-:W-:Y:S01]  /*1ff0*/  UMOV UR5, 0x400 ;  /* 0x0000040000057882 */ /* 0x000fe20000000000 */
[----:B------:R-:W-:Y:S01]  /*2000*/  IMAD.MOV.U32 R16, RZ, RZ, R0 ;  /* 0x000000ffff107224 */ /* 0x000fe200078e0000 */
[----:B------:R-:W5:Y:S01]  /*2010*/  LDL.LU R38, [R1] ;  /* 0x0000000001267983 */ /* 0x000f620000300800 */
[----:B------:R-:W-:-:S04]  /*2020*/  IMAD.X R11, R41, 0x1, R17, P0 ;  /* 0x00000001290b7824 */ /* 0x000fc800000e0611 */
[----:B------:R-:W-:Y:S01]  /*2030*/  BAR.SYNC.DEFER_BLOCKING 0x0 ;  /* 0x0000000000007b1d */ /* 0x000fe20000010000 */
[----:B------:R-:W-:-:S05]  /*2040*/  IADD3 R20, P0, PT, R36, R10, RZ ;  /* 0x0000000a24147210 */ /* 0x000fca0007f1e0ff */
[----:B------:R-:W-:Y:S01]  /*2050*/  IMAD.X R21, R37, 0x1, R11, P0 ;  /* 0x0000000125157824 */ /* 0x000fe200000e060b */
[----:B------:R-:W-:Y:S01]  /*2060*/  IADD3 R22, P0, PT, R34, R20, RZ ;  /* 0x0000001422167210 */ /* 0x000fe20007f1e0ff */
[----:B------:R-:W2:Y:S04]  /*2070*/  LDCU.64 UR12, c[0x0][0x388] ;  /* 0x00007100ff0c77ac */ /* 0x000ea80008000a00 */
[----:B-1----:R-:W-:Y:S01]  /*2080*/  IMAD.X R23, R35, 0x1, R21, P0 ;  /* 0x0000000123177824 */ /* 0x002fe200000e0615 */
[----:B------:R-:W-:Y:S01]  /*2090*/  IADD3 R24, P0, PT, R32, R22, RZ ;  /* 0x0000001620187210 */ /* 0x000fe20007f1e0ff */
[----:B----4-:R-:W-:-:S04]  /*20a0*/  ULEA UR5, UR7, UR5, 0x18 ;  /* 0x0000000507057291 */ /* 0x010fc8000f8ec0ff */
[----:B------:R-:W-:Y:S01]  /*20b0*/  IMAD.X R25, R33, 0x1, R23, P0 ;  /* 0x0000000121197824 */ /* 0x000fe200000e0617 */
[----:B------:R-:W-:Y:S02]  /*20c0*/  IADD3 R18, P0, PT, R18, R24, RZ ;  /* 0x0000001812127210 */ /* 0x000fe40007f1e0ff */
[----:B0-----:R-:W-:-:S03]  /*20d0*/  SHF.R.U32.HI R8, RZ, 0x5, R8 ;  /* 0x00000005ff087819 */ /* 0x001fc60000011608 */
[----:B------:R-:W-:Y:S01]  /*20e0*/  IMAD.X R19, R19, 0x1, R25, P0 ;  /* 0x0000000113137824 */ /* 0x000fe200000e0619 */
[----:B------:R-:W-:Y:S01]  /*20f0*/  IADD3 R26, P0, PT, R2, R18, RZ ;  /* 0x00000012021a7210 */ /* 0x000fe20007f1e0ff */
[----:B---3--:R-:W-:-:S04]  /*2100*/  IMAD R8, R8, 0x160, R9 ;  /* 0x0000016008087824 */ /* 0x008fc800078e0209 */
[----:B------:R-:W-:Y:S01]  /*2110*/  IMAD.X R27, R3, 0x1, R19, P0 ;  /* 0x00000001031b7824 */ /* 0x000fe200000e0613 */
[----:B------:R-:W-:Y:S02]  /*2120*/  IADD3 R28, P0, PT, R4, R26, RZ ;  /* 0x0000001a041c7210 */ /* 0x000fe40007f1e0ff */
[----:B------:R-:W-:-:S03]  /*2130*/  LEA R8, R8, UR5, 0x3 ;  /* 0x0000000508087c11 */ /* 0x000fc6000f8e18ff */
[----:B------:R-:W-:Y:S01]  /*2140*/  IMAD.X R29, R5, 0x1, R27, P0 ;  /* 0x00000001051d7824 */ /* 0x000fe200000e061b */
[----:B------:R-:W-:Y:S01]  /*2150*/  IADD3 R30, P0, PT, R6, R28, RZ ;  /* 0x0000001c061e7210 */ /* 0x000fe20007f1e0ff */
[----:B------:R-:W-:-:S04]  /*2160*/  IMAD R9, R9, 0x50, R8 ;  /* 0x0000005009097824 */ /* 0x000fc800078e0208 */
[----:B------:R-:W-:Y:S01]  /*2170*/  IMAD.X R31, R7, 0x1, R29, P0 ;  /* 0x00000001071f7824 */ /* 0x000fe200000e061d */
[----:B------:R-:W-:Y:S01]  /*2180*/  IADD3 R32, P0, PT, R12, R30, RZ ;  /* 0x0000001e0c207210 */ /* 0x000fe20007f1e0ff */
[----:B------:R-:W-:Y:S04]  /*2190*/  STS.64 [R9], R16 ;  /* 0x0000001009007388 */ /* 0x000fe80000000a00 */
[----:B------:R-:W-:Y:S01]  /*21a0*/  IMAD.X R33, R13, 0x1, R31, P0 ;  /* 0x000000010d217824 */ /* 0x000fe200000e061f */
[----:B------:R-:W-:Y:S01]  /*21b0*/  IADD3 R34, P0, PT, R14, R32, RZ ;  /* 0x000000200e227210 */ /* 0x000fe20007f1e0ff */
[----:B------:R-:W-:Y:S04]  /*21c0*/  STS.64 [R9+0x8], R10 ;  /* 0x0000080a09007388 */ /* 0x000fe80000000a00 */
[----:B------:R-:W-:Y:S01]  /*21d0*/  IMAD.X R35, R15, 0x1, R33, P0 ;  /* 0x000000010f237824 */ /* 0x000fe200000e0621 */
[----:B------:R-:W-:Y:S04]  /*21e0*/  STS.64 [R9+0x10], R20 ;  /* 0x0000101409007388 */ /* 0x000fe80000000a00 */
[----:B------:R-:W-:Y:S04]  /*21f0*/  STS.64 [R9+0x18], R22 ;  /* 0x0000181609007388 */ /* 0x000fe80000000a00 */
[----:B------:R-:W-:Y:S04]  /*2200*/  STS.64 [R9+0x20], R24 ;  /* 0x0000201809007388 */ /* 0x000fe80000000a00 */
[----:B------:R-:W-:Y:S04]  /*2210*/  STS.64 [R9+0x28], R18 ;  /* 0x0000281209007388 */ /* 0x000fe80000000a00 */
[----:B------:R2:W-:Y:S04]  /*2220*/  STS.64 [R9+0x30], R26 ;  /* 0x0000301a09007388 */ /* 0x0005e80000000a00 */
[----:B------:R-:W-:Y:S04]  /*2230*/  STS.64 [R9+0x38], R28 ;  /* 0x0000381c09007388 */ /* 0x000fe80000000a00 */
[----:B------:R-:W-:Y:S04]  /*2240*/  STS.64 [R9+0x40], R30 ;  /* 0x0000401e09007388 */ /* 0x000fe80000000a00 */
[----:B------:R-:W-:Y:S04]  /*2250*/  STS.64 [R9+0x48], R32 ;  /* 0x0000482009007388 */ /* 0x000fe80000000a00 */
[----:B------:R-:W-:Y:S01]  /*2260*/  STS.64 [R9+0x50], R34 ;  /* 0x0000502209007388 */ /* 0x000fe20000000a00 */
[----:B------:R-:W-:-:S03]  /*2270*/  NOP ;  /* 0x0000000000007918 */ /* 0x000fc60000000000 */
[----:B------:R-:W0:Y:S04]  /*2280*/  LDS.64 R2, [R8] ;  /* 0x0000000008027984 */ /* 0x000e280000000a00 */
[----:B------:R-:W1:Y:S04]  /*2290*/  LDS.64 R4, [R8+0x100] ;  /* 0x0001000008047984 */ /* 0x000e680000000a00 */
[----:B------:R-:W3:Y:S04]  /*22a0*/  LDS.64 R6, [R8+0x200] ;  /* 0x0002000008067984 */ /* 0x000ee80000000a00 */
[----:B------:R-:W4:Y:S04]  /*22b0*/  LDS.64 R10, [R8+0x300] ;  /* 0x00030000080a7984 */ /* 0x000f280000000a00 */
[----:B------:R-:W4:Y:S04]  /*22c0*/  LDS.64 R12, [R8+0x400] ;  /* 0x00040000080c7984 */ /* 0x000f280000000a00 */
[----:B------:R-:W4:Y:S04]  /*22d0*/  LDS.64 R14, [R8+0x500] ;  /* 0x00050000080e7984 */ /* 0x000f280000000a00 */
[----:B------:R-:W4:Y:S04]  /*22e0*/  LDS.64 R16, [R8+0x600] ;  /* 0x0006000008107984 */ /* 0x000f280000000a00 */
[----:B------:R-:W4:Y:S04]  /*22f0*/  LDS.64 R18, [R8+0x700] ;  /* 0x0007000008127984 */ /* 0x000f280000000a00 */
[----:B------:R-:W4:Y:S04]  /*2300*/  LDS.64 R20, [R8+0x800] ;  /* 0x0008000008147984 */ /* 0x000f280000000a00 */
[----:B------:R-:W4:Y:S04]  /*2310*/  LDS.64 R22, [R8+0x900] ;  /* 0x0009000008167984 */ /* 0x000f280000000a00 */
[----:B------:R-:W4:Y:S01]  /*2320*/  LDS.64 R24, [R8+0xa00] ;  /* 0x000a000008187984 */ /* 0x000f220000000a00 */
[----:B--2---:R-:W-:-:S04]  /*2330*/  IADD3 R26, P0, PT, R39, UR12, RZ ;  /* 0x0000000c271a7c10 */ /* 0x004fc8000ff1e0ff */
[----:B-----5:R-:W-:-:S05]  /*2340*/  IADD3.X R27, PT, PT, R38, UR13, RZ, P0, !PT ;  /* 0x0000000d261b7c10 */ /* 0x020fca00087fe4ff */
[----:B0-----:R-:W-:Y:S04]  /*2350*/  STG.E.64 desc[UR10][R26.64], R2 ;  /* 0x000000021a007986 */ /* 0x001fe8000c101b0a */
[----:B-1----:R-:W-:Y:S04]  /*2360*/  STG.E.64 desc[UR10][R26.64+0x100], R4 ;  /* 0x000100041a007986 */ /* 0x002fe8000c101b0a */
[----:B---3--:R-:W-:Y:S04]  /*2370*/  STG.E.64 desc[UR10][R26.64+0x200], R6 ;  /* 0x000200061a007986 */ /* 0x008fe8000c101b0a */
[----:B----4-:R-:W-:Y:S04]  /*2380*/  STG.E.64 desc[UR10][R26.64+0x300], R10 ;  /* 0x0003000a1a007986 */ /* 0x010fe8000c101b0a */
[----:B------:R-:W-:Y:S04]  /*2390*/  STG.E.64 desc[UR10][R26.64+0x400], R12 ;  /* 0x0004000c1a007986 */ /* 0x000fe8000c101b0a */
[----:B------:R-:W-:Y:S04]  /*23a0*/  STG.E.64 desc[UR10][R26.64+0x500], R14 ;  /* 0x0005000e1a007986 */ /* 0x000fe8000c101b0a */
[----:B------:R-:W-:Y:S04]  /*23b0*/  STG.E.64 desc[UR10][R26.64+0x600], R16 ;  /* 0x000600101a007986 */ /* 0x000fe8000c101b0a */
[----:B------:R-:W-:Y:S04]  /*23c0*/  STG.E.64 desc[UR10][R26.64+0x700], R18 ;  /* 0x000700121a007986 */ /* 0x000fe8000c101b0a */
[----:B------:R-:W-:Y:S04]  /*23d0*/  STG.E.64 desc[UR10][R26.64+0x800], R20 ;  /* 0x000800141a007986 */ /* 0x000fe8000c101b0a */
[----:B------:R-:W-:Y:S04]  /*23e0*/  STG.E.64 desc[UR10][R26.64+0x900], R22 ;  /* 0x000900161a007986 */ /* 0x000fe8000c101b0a */
[----:B------:R-:W-:Y:S01]  /*23f0*/  STG.E.64 desc[UR10][R26.64+0xa00], R24 ;  /* 0x000a00181a007986 */ /* 0x000fe2000c101b0a */
[----:B------:R-:W-:Y:S05]  /*2400*/  EXIT ;  /* 0x000000000000794d */ /* 0x000fea0003800000 */
.L_x_0:
[----:B------:R-:W0:Y:S02]  /*2410*/  LDCU UR4, c[0x0][0x3a0] ;  /* 0x00007400ff0477ac */ /* 0x000e240008000800 */
[----:B0-----:R-:W-:-:S06]  /*2420*/  UIADD3 UR7, UPT, UPT, -UR12, UR4, URZ ;  /* 0x000000040c077290 */ /* 0x001fcc000fffe1ff */
[----:B------:R-:W-:-:S04]  /*2430*/  ISETP.NE.U32.AND P0, PT, RZ, UR7, PT ;  /* 0x00000007ff007c0c */ /* 0x000fc8000bf05070 */
[----:B------:R-:W-:-:S13]  /*2440*/  ISETP.NE.AND.EX P0, PT, RZ, UR5, PT, P0 ;  /* 0x00000005ff007c0c */ /* 0x000fda000bf05300 */
[----:B------:R-:W-:Y:S05]  /*2450*/  @!P0 EXIT ;  /* 0x000000000000894d */ /* 0x000fea0003800000 */
[----:B------:R-:W0:Y:S02]  /*2460*/  LDCU.64 UR4, c[0x0][0x380] ;  /* 0x00007000ff0477ac */ /* 0x000e240008000a00 */
[----:B0-----:R-:W-:-:S06]  /*2470*/  UIMAD.WIDE UR4, UR6, 0x6e00, UR4 ;  /* 0x00006e00060478a5 */ /* 0x001fcc000f8e0204 */
[----:B------:R-:W-:Y:S02]  /*2480*/  IMAD.U32 R2, RZ, RZ, UR4 ;  /* 0x00000004ff027e24 */ /* 0x000fe4000f8e00ff */
[----:B------:R-:W-:-:S06]  /*2490*/  IMAD.U32 R3, RZ, RZ, UR5 ;  /* 0x00000005ff037e24 */ /* 0x000fcc000f8e00ff */
[----:B------:R-:W2:Y:S01]  /*24a0*/  LDG.E.64 R2, desc[UR10][R2.64] ;  /* 0x0000000a02027981 */ /* 0x000ea2000c1e1b00 */
[----:B------:R-:W0:Y:S02]  /*24b0*/  S2R R26, SR_TID.X ;  /* 0x00000000001a7919 */ /* 0x000e240000002100 */
[C---:B0-----:R-:W-:Y:S02]  /*24c0*/  LOP3.LUT R0, R26.reuse, 0x1f, RZ, 0xc0, !PT ;  /* 0x0000001f1a007812 */ /* 0x041fe400078ec0ff */
[----:B------:R-:W-:-:S05]  /*24d0*/  LOP3.LUT R5, R26, 0x3e0, RZ, 0xc0, !PT ;  /* 0x000003e01a057812 */ /* 0x000fca00078ec0ff */
[----:B------:R-:W-:-:S04]  /*24e0*/  IMAD R15, R5, 0xb, R0 ;  /* 0x0000000b050f7824 */ /* 0x000fc800078e0200 */
[C---:B------:R-:W-:Y:S01]  /*24f0*/  VIADD R0, R15.reuse, 0x20 ;  /* 0x000000200f007836 */ /* 0x040fe20000000000 */
[C---:B------:R-:W-:Y:S01]  /*2500*/  ISETP.GE.U32.AND P5, PT, R15.reuse, UR7, PT ;  /* 0x000000070f007c0c */ /* 0x040fe2000bfa6070 */
[C---:B------:R-:W-:Y:S02]  /*2510*/  VIADD R4, R15.reuse, 0x40 ;  /* 0x000000400f047836 */ /* 0x040fe40000000000 */
[C---:B------:R-:W-:Y:S01]  /*2520*/  VIADD R5, R15.reuse, 0x60 ;  /* 0x000000600f057836 */ /* 0x040fe20000000000 */
[----:B------:R-:W-:Y:S01]  /*2530*/  ISETP.GE.U32.AND P6, PT, R0, UR7, PT ;  /* 0x0000000700007c0c */ /* 0x000fe2000bfc6070 */
[C---:B------:R-:W-:Y:S01]  /*2540*/  VIADD R0, R15.reuse, 0x80 ;  /* 0x000000800f007836 */ /* 0x040fe20000000000 */
[----:B------:R-:W-:Y:S01]  /*2550*/  ISETP.GE.U32.AND P0, PT, R4, UR7, PT ;  /* 0x0000000704007c0c */ /* 0x000fe2000bf06070 */
[C---:B------:R-:W-:Y:S01]  /*2560*/  VIADD R6, R15.reuse, 0xa0 ;  /* 0x000000a00f067836 */ /* 0x040fe20000000000 */
[C---:B------:R-:W-:Y:S01]  /*2570*/  LEA R4, P3, R15.reuse, UR4, 0x3 ;  /* 0x000000040f047c11 */ /* 0x040fe2000f8618ff */
[----:B------:R-:W-:Y:S01]  /*2580*/  VIADD R7, R15, 0xc0 ;  /* 0x000000c00f077836 */ /* 0x000fe20000000000 */
[----:B------:R-:W-:-:S02]  /*2590*/  ISETP.GE.U32.AND P1, PT, R5, UR7, PT ;  /* 0x0000000705007c0c */ /* 0x000fc4000bf26070 */
[----:B------:R-:W-:Y:S01]  /*25a0*/  ISETP.GE.U32.AND P2, PT, R0, UR7, PT ;  /* 0x0000000700007c0c */ /* 0x000fe2000bf46070 */
[----:B------:R-:W-:Y:S01]  /*25b0*/  IMAD.X R5, RZ, RZ, UR5, P3 ;  /* 0x00000005ff057e24 */ /* 0x000fe200098e06ff */
[----:B------:R-:W-:Y:S01]  /*25c0*/  ISETP.GE.U32.AND P3, PT, R6, UR7, PT ;  /* 0x0000000706007c0c */ /* 0x000fe2000bf66070 */
[----:B------:R-:W-:Y:S01]  /*25d0*/  VIADD R0, R15, 0xe0 ;  /* 0x000000e00f007836 */ /* 0x000fe20000000000 */
[----:B------:R-:W-:Y:S01]  /*25e0*/  ISETP.GE.U32.AND P4, PT, R7, UR7, PT ;  /* 0x0000000707007c0c */ /* 0x000fe2000bf86070 */
[----:B------:R-:W-:Y:S02]  /*25f0*/  VIADD R14, R15, 0x120 ;  /* 0x000001200f0e7836 */ /* 0x000fe40000000000 */
[----:B--2---:R-:W-:Y:S02]  /*2600*/  IMAD.MOV.U32 R8, RZ, RZ, R2 ;  /* 0x000000ffff087224 */ /* 0x004fe400078e0002 */
[----:B------:R-:W-:Y:S02]  /*2610*/  IMAD.MOV.U32 R9, RZ, RZ, R3 ;  /* 0x000000ffff097224 */ /* 0x000fe400078e0003 */
[----:B------:R-:W2:Y:S01]  /*2620*/  @!P5 LDG.E.64 R2, desc[UR10][R4.64] ;  /* 0x0000000a0402d981 */ /* 0x000ea2000c1e1b00 */
[----:B------:R-:W-:Y:S01]  /*2630*/  IMAD.MOV.U32 R6, RZ, RZ, R8 ;  /* 0x000000ffff067224 */ /* 0x000fe200078e0008 */
[----:B------:R-:W-:Y:S01]  /*2640*/  ISETP.GE.U32.AND P5, PT, R0, UR7, PT ;  /* 0x0000000700007c0c */ /* 0x000fe2000bfa6070 */
[----:B------:R-:W-:-:S02]  /*2650*/  IMAD.MOV.U32 R7, RZ, RZ, R9 ;  /* 0x000000ffff077224 */ /* 0x000fc400078e0009 */
[C---:B------:R-:W-:Y:S02]  /*2660*/  VIADD R0, R15.reuse, 0x100 ;  /* 0x000001000f007836 */ /* 0x040fe40000000000 */
[--C-:B------:R-:W-:Y:S02]  /*2670*/  IMAD.MOV.U32 R10, RZ, RZ, R8.reuse ;  /* 0x000000ffff0a7224 */ /* 0x100fe400078e0008 */
[--C-:B------:R-:W-:Y:S01]  /*2680*/  IMAD.MOV.U32 R11, RZ, RZ, R9.reuse ;  /* 0x000000ffff0b7224 */ /* 0x100fe200078e0009 */
[----:B------:R-:W3:Y:S01]  /*2690*/  @!P6 LDG.E.64 R6, desc[UR10][R4.64+0x100] ;  /* 0x0001000a0406e981 */ /* 0x000ee2000c1e1b00 */
[----:B------:R-:W-:Y:S01]  /*26a0*/  IMAD.MOV.U32 R12, RZ, RZ, R8 ;  /* 0x000000ffff0c7224 */ /* 0x000fe200078e0008 */
[----:B------:R-:W-:Y:S01]  /*26b0*/  ISETP.GE.U32.AND P6, PT, R0, UR7, PT ;  /* 0x0000000700007c0c */ /* 0x000fe2000bfc6070 */
[----:B------:R-:W-:Y:S02]  /*26c0*/  IMAD.MOV.U32 R13, RZ, RZ, R9 ;  /* 0x000000ffff0d7224 */ /* 0x000fe400078e0009 */
[----:B------:R-:W-:Y:S01]  /*26d0*/  VIADD R0, R15, 0x140 ;  /* 0x000001400f007836 */ /* 0x000fe20000000000 */
[----:B------:R-:W4:Y:S01]  /*26e0*/  @!P0 LDG.E.64 R10, desc[UR10][R4.64+0x200] ;  /* 0x0002000a040a8981 */ /* 0x000f22000c1e1b00 */
[----:B------:R-:W-:-:S03]  /*26f0*/  ISETP.GE.U32.AND P0, PT, R14, UR7, PT ;  /* 0x000000070e007c0c */ /* 0x000fc6000bf06070 */
[----:B------:R-:W5:Y:S01]  /*2700*/  @!P1 LDG.E.64 R12, desc[UR10][R4.64+0x300] ;  /* 0x0003000a040c9981 */ /* 0x000f62000c1e1b00 */
[----:B------:R-:W-:Y:S01]  /*2710*/  ISETP.GE.U32.AND P1, PT, R0, UR7, PT ;  /* 0x0000000700007c0c */ /* 0x000fe2000bf26070 */
[--C-:B------:R-:W-:Y:S02]  /*2720*/  IMAD.MOV.U32 R14, RZ, RZ, R8.reuse ;  /* 0x000000ffff0e7224 */ /* 0x100fe400078e0008 */
[--C-:B------:R-:W-:Y:S02]  /*2730*/  IMAD.MOV.U32 R15, RZ, RZ, R9.reuse ;  /* 0x000000ffff0f7224 */ /* 0x100fe400078e0009 */
[--C-:B------:R-:W-:Y:S02]  /*2740*/  IMAD.MOV.U32 R16, RZ, RZ, R8.reuse ;  /* 0x000000ffff107224 */ /* 0x100fe400078e0008 */
[--C-:B------:R-:W-:Y:S02]  /*2750*/  IMAD.MOV.U32 R17, RZ, RZ, R9.reuse ;  /* 0x000000ffff117224 */ /* 0x100fe400078e0009 */
[----:B------:R-:W-:Y:S01]  /*2760*/  IMAD.MOV.U32 R18, RZ, RZ, R8 ;  /* 0x000000ffff127224 */ /* 0x000fe200078e0008 */
[----:B------:R-:W5:Y:S01]  /*2770*/  @!P2 LDG.E.64 R14, desc[UR10][R4.64+0x400] ;  /* 0x0004000a040ea981 */ /* 0x000f62000c1e1b00 */
[----:B------:R-:W-:-:S02]  /*2780*/  IMAD.MOV.U32 R19, RZ, RZ, R9 ;  /* 0x000000ffff137224 */ /* 0x000fc400078e0009 */
[--C-:B------:R-:W-:Y:S01]  /*2790*/  IMAD.MOV.U32 R20, RZ, RZ, R8.reuse ;  /* 0x000000ffff147224 */ /* 0x100fe200078e0008 */
[----:B------:R-:W5:Y:S01]  /*27a0*/  @!P3 LDG.E.64 R16, desc[UR10][R4.64+0x500] ;  /* 0x0005000a0410b981 */ /* 0x000f62000c1e1b00 */
[--C-:B------:R-:W-:Y:S02]  /*27b0*/  IMAD.MOV.U32 R21, RZ, RZ, R9.reuse ;  /* 0x000000ffff157224 */ /* 0x100fe400078e0009 */
[--C-:B------:R-:W-:Y:S01]  /*27c0*/  IMAD.MOV.U32 R22, RZ, RZ, R8.reuse ;  /* 0x000000ffff167224 */ /* 0x100fe200078e0008 */
[----:B------:R-:W5:Y:S01]  /*27d0*/  @!P4 LDG.E.64 R18, desc[UR10][R4.64+0x600] ;  /* 0x0006000a0412c981 */ /* 0x000f62000c1e1b00 */
[--C-:B------:R-:W-:Y:S02]  /*27e0*/  IMAD.MOV.U32 R23, RZ, RZ, R9.reuse ;  /* 0x000000ffff177224 */ /* 0x100fe400078e0009 */
[----:B------:R-:W-:Y:S01]  /*27f0*/  IMAD.MOV.U32 R24, RZ, RZ, R8 ;  /* 0x000000ffff187224 */ /* 0x000fe200078e0008 */
[----:B------:R-:W5:Y:S01]  /*2800*/  @!P5 LDG.E.64 R20, desc[UR10][R4.64+0x700] ;  /* 0x0007000a0414d981 */ /* 0x000f62000c1e1b00 */
[----:B------:R-:W-:-:S03]  /*2810*/  IMAD.MOV.U32 R25, RZ, RZ, R9 ;  /* 0x000000ffff197224 */ /* 0x000fc600078e0009 */
[----:B------:R-:W5:Y:S04]  /*2820*/  @!P6 LDG.E.64 R22, desc[UR10][R4.64+0x800] ;  /* 0x0008000a0416e981 */ /* 0x000f68000c1e1b00 */
[----:B------:R-:W5:Y:S04]  /*2830*/  @!P0 LDG.E.64 R24, desc[UR10][R4.64+0x900] ;  /* 0x0009000a04188981 */ /* 0x000f68000c1e1b00 */
[----:B------:R-:W5:Y:S01]  /*2840*/  @!P1 LDG.E.64 R8, desc[UR10][R4.64+0xa00] ;  /* 0x000a000a04089981 */ /* 0x000f62000c1e1b00 */
[----:B------:R-:W0:Y:S01]  /*2850*/  S2R R45, SR_LANEID ;  /* 0x00000000002d7919 */ /* 0x000e220000000000 */
[----:B------:R-:W1:Y:S01]  /*2860*/  S2UR UR5, SR_CgaCtaId ;  /* 0x00000000000579c3 */ /* 0x000e620000008800 */
[----:B------:R-:W-:Y:S01]  /*2870*/  SHF.R.U32.HI R27, RZ, 0x5, R26 ;  /* 0x00000005ff1b7819 */ /* 0x000fe2000001161a */
[----:B------:R-:W-:-:S02]  /*2880*/  UMOV UR4, 0x400 ;  /* 0x0000040000047882 */ /* 0x000fc40000000000 */
[----:B-1----:R-:W-:Y:S02]  /*2890*/  ULEA UR4, UR5, UR4, 0x18 ;  /* 0x0000000405047291 */ /* 0x002fe4000f8ec0ff */
[----:B0-----:R-:W-:-:S05]  /*28a0*/  IMAD R0, R27, 0x160, R45 ;  /* 0x000001601b007824 */ /* 0x001fca00078e022d */
[----:B------:R-:W-:-:S05]  /*28b0*/  LEA R27, R0, UR4, 0x3 ;  /* 0x00000004001b7c11 */ /* 0x000fca000f8e18ff */
[----:B------:R-:W-:Y:S01]  /*28c0*/  IMAD R0, R45, 0x50, R27 ;  /* 0x000000502d007824 */ /* 0x000fe200078e021b */
[----:B------:R-:W-:Y:S01]  /*28d0*/  UISETP.NE.AND UP0, UPT, UR6, URZ, UPT ;  /* 0x000000ff0600728c */ /* 0x000fe2000bf05270 */
        /* <DEDUP_REMOVED lines=25> */
[----:B0-23--:R-:W-:-:S04]  /*2a70*/  IADD3 R17, P0, P1, R36, R38, R2 ;  /* 0x0000002624117210 */ /* 0x00dfc8000791e002 */
[----:B----4-:R-:W-:Y:S02]  /*2a80*/  IADD3 R17, P2, P3, R32, R34, R17 ;  /* 0x0000002220117210 */ /* 0x010fe40007b5e011 */
[----:B------:R-:W-:Y:S02]  /*2a90*/  IADD3.X R19, PT, PT, R37, R39, R3, P0, P1 ;  /* 0x0000002725137210 */ /* 0x000fe400007e2403 */
[----:B------:R-:W-:Y:S02]  /*2aa0*/  IADD3 R17, P0, P1, R4, R14, R17 ;  /* 0x0000000e04117210 */ /* 0x000fe4000791e011 */
[----:B------:R-:W-:Y:S02]  /*2ab0*/  IADD3.X R19, PT, PT, R33, R35, R19, P2, P3 ;  /* 0x0000002321137210 */ /* 0x000fe400017e6413 */
[----:B------:R-:W-:Y:S02]  /*2ac0*/  ISETP.NE.AND P2, PT, R45, 0x1f, PT ;  /* 0x0000001f2d00780c */ /* 0x000fe40003f45270 */
[----:B------:R-:W-:-:S02]  /*2ad0*/  IADD3.X R19, PT, PT, R5, R15, R19, P0, P1 ;  /* 0x0000000f05137210 */ /* 0x000fc400007e2413 */
[----:B------:R-:W-:-:S04]  /*2ae0*/  IADD3 R17, P0, P1, R8, R6, R17 ;  /* 0x0000000608117210 */ /* 0x000fc8000791e011 */
[----:B------:R-:W-:Y:S02]  /*2af0*/  IADD3.X R19, PT, PT, R9, R7, R19, P0, P1 ;  /* 0x0000000709137210 */ /* 0x000fe400007e2413 */
[----:B------:R-:W-:-:S04]  /*2b00*/  IADD3 R0, P0, P1, R12, R10, R17 ;  /* 0x0000000a0c007210 */ /* 0x000fc8000791e011 */
[----:B------:R-:W-:Y:S01]  /*2b10*/  IADD3.X R44, PT, PT, R13, R11, R19, P0, P1 ;  /* 0x0000000b0d2c7210 */ /* 0x000fe200007e2413 */
[----:B------:R-:W0:Y:S01]  /*2b20*/  SHFL.UP PT, R16, R0, 0x1, RZ ;  /* 0x0420000000107989 */ /* 0x000e2200000e00ff */
[C---:B------:R-:W-:Y:S02]  /*2b30*/  ISETP.GE.AND P0, PT, R45.reuse, 0x1, PT ;  /* 0x000000012d00780c */ /* 0x040fe40003f06270 */
[----:B------:R-:W-:Y:S01]  /*2b40*/  ISETP.GE.AND P1, PT, R45, 0x2, PT ;  /* 0x000000022d00780c */ /* 0x000fe20003f26270 */
[----:B------:R-:W1:Y:S01]  /*2b50*/  SHFL.UP PT, R17, R44, 0x1, RZ ;  /* 0x042000002c117989 */ /* 0x000e6200000e00ff */
[----:B0-----:R-:W-:Y:S02]  /*2b60*/  SEL R21, R16, RZ, P0 ;  /* 0x000000ff10157207 */ /* 0x001fe40000000000 */
[----:B-1----:R-:W-:Y:S02]  /*2b70*/  SEL R17, R17, RZ, P0 ;  /* 0x000000ff11117207 */ /* 0x002fe40000000000 */
        /* <DEDUP_REMOVED lines=22> */
[----:B------:R-:W-:Y:S02]  /*2ce0*/  ISETP.GE.AND P1, PT, R45, 0x10, PT ;  /* 0x000000102d00780c */ /* 0x000fe40003f26270 */
[----:B------:R-:W-:Y:S01]  /*2cf0*/  SHF.R.U32.HI R45, RZ, 0x5, R26 ;  /* 0x00000005ff2d7819 */ /* 0x000fe2000001161a */
[----:B------:R-:W-:-:S05]  /*2d00*/  IMAD.X R20, R17, 0x1, R18, P0 ;  /* 0x0000000111147824 */ /* 0x000fca00000e0612 */
[----:B------:R-:W1:Y:S01]  /*2d10*/  SHFL.UP PT, R17, R20, 0x10, RZ ;  /* 0x0600000014117989 */ /* 0x000e6200000e00ff */
[----:B0-----:R-:W-:-:S04]  /*2d20*/  SEL R16, R16, RZ, P1 ;  /* 0x000000ff10107207 */ /* 0x001fc80000800000 */
[----:B------:R-:W-:Y:S02]  /*2d30*/  IADD3 R40, P0, PT, R16, R19, RZ ;  /* 0x0000001310287210 */ /* 0x000fe40007f1e0ff */
[----:B-1----:R-:W-:Y:S02]  /*2d40*/  SEL R17, R17, RZ, P1 ;  /* 0x000000ff11117207 */ /* 0x002fe40000800000 */
[----:B------:R-:W-:-:S03]  /*2d50*/  ISETP.NE.AND P1, PT, R45, 0x2, PT ;  /* 0x000000022d00780c */ /* 0x000fc60003f25270 */
[----:B------:R-:W-:Y:S01]  /*2d60*/  IMAD.X R41, R17, 0x1, R20, P0 ;  /* 0x0000000111297824 */ /* 0x000fe200000e0614 */
[----:B------:R-:W-:Y:S02]  /*2d70*/  @!P2 LEA R17, R45, UR4, 0x3 ;  /* 0x000000042d11ac11 */ /* 0x000fe4000f8e18ff */
[----:B------:R-:W0:Y:S03]  /*2d80*/  S2R R45, SR_LANEID ;  /* 0x00000000002d7919 */ /* 0x000e260000000000 */
[----:B------:R-:W-:Y:S01]  /*2d90*/  @!P2 STS.64 [R17+0x20], R40 ;  /* 0x000020281100a388 */ /* 0x000fe20000000a00 */
[----:B------:R-:W-:Y:S06]  /*2da0*/  BAR.SYNC.DEFER_BLOCKING 0x0 ;  /* 0x0000000000007b1d */ /* 0x000fec0000010000 */
[----:B------:R-:W1:Y:S04]  /*2db0*/  LDS.128 R16, [UR4+0x20] ;  /* 0x00002004ff107984 */ /* 0x000e680008000c00 */
[----:B------:R-:W2:Y:S04]  /*2dc0*/  LDS.128 R20, [UR4+0x30] ;  /* 0x00003004ff147984 */ /* 0x000ea80008000c00 */
[----:B------:R-:W3:Y:S04]  /*2dd0*/  LDS.128 R24, [UR4+0x40] ;  /* 0x00004004ff187984 */ /* 0x000ee80008000c00 */
[----:B------:R-:W4:Y:S04]  /*2de0*/  LDS.128 R28, [UR4+0x50] ;  /* 0x00005004ff1c7984 */ /* 0x000f280008000c00 */
[----:B------:R-:W5:Y:S01]  /*2df0*/  LDS.64 R42, [UR4+0x60] ;  /* 0x00006004ff2a7984 */ /* 0x000f620008000a00 */
[----:B-1----:R-:W-:-:S05]  /*2e00*/  IADD3 R18, P0, PT, R16, R18, RZ ;  /* 0x0000001210127210 */ /* 0x002fca0007f1e0ff */
[----:B------:R-:W-:Y:S01]  /*2e10*/  IMAD.X R19, R17, 0x1, R19, P0 ;  /* 0x0000000111137824 */ /* 0x000fe200000e0613 */
[----:B--2---:R-:W-:Y:S02]  /*2e20*/  IADD3 R20, P0, PT, R20, R18, RZ ;  /* 0x0000001214147210 */ /* 0x004fe40007f1e0ff */
[----:B------:R-:W-:Y:S02]  /*2e30*/  SEL R18, R18, R16, !P1 ;  /* 0x0000001012127207 */ /* 0x000fe40004800000 */
[----:B------:R-:W-:Y:S01]  /*2e40*/  SEL R16, R19, R17, !P1 ;  /* 0x0000001113107207 */ /* 0x000fe20004800000 */
[----:B------:R-:W-:Y:S01]  /*2e50*/  IMAD.X R19, R21, 0x1, R19, P0 ;  /* 0x0000000115137824 */ /* 0x000fe200000e0613 */
[----:B------:R-:W1:Y:S02]  /*2e60*/  S2R R17, SR_TID.X ;  /* 0x0000000000117919 */ /* 0x000e640000002100 */
[----:B-1----:R-:W-:Y:S02]  /*2e70*/  SHF.R.U32.HI R21, RZ, 0x5, R17 ;  /* 0x00000005ff157819 */ /* 0x002fe40000011611 */
[----:B------:R-:W-:-:S02]  /*2e80*/  IADD3 R17, P0, PT, R22, R20, RZ ;  /* 0x0000001416117210 */ /* 0x000fc40007f1e0ff */
[C---:B------:R-:W-:Y:S02]  /*2e90*/  ISETP.NE.AND P1, PT, R21.reuse, 0x3, PT ;  /* 0x000000031500780c */ /* 0x040fe40003f25270 */
[----:B------:R-:W-:Y:S01]  /*2ea0*/  ISETP.NE.AND P2, PT, R21, 0x4, PT ;  /* 0x000000041500780c */ /* 0x000fe20003f45270 */
[----:B------:R-:W-:Y:S01]  /*2eb0*/  IMAD.X R23, R23, 0x1, R19, P0 ;  /* 0x0000000117177824 */ /* 0x000fe200000e0613 */
[----:B------:R-:W-:Y:S02]  /*2ec0*/  SEL R16, R19, R16, !P1 ;  /* 0x0000001013107207 */ /* 0x000fe40004800000 */
[----:B---3--:R-:W-:Y:S02]  /*2ed0*/  IADD3 R19, P0, PT, R24, R17, RZ ;  /* 0x0000001118137210 */ /* 0x008fe40007f1e0ff */
[----:B------:R-:W-:Y:S02]  /*2ee0*/  SEL R16, R23, R16, !P2 ;  /* 0x0000001017107207 */ /* 0x000fe40005000000 */
[----:B------:R-:W-:Y:S01]  /*2ef0*/  SEL R18, R20, R18, !P1 ;  /* 0x0000001214127207 */ /* 0x000fe20004800000 */
[----:B------:R-:W-:Y:S01]  /*2f00*/  IMAD.X R23, R25, 0x1, R23, P0 ;  /* 0x0000000119177824 */ /* 0x000fe200000e0617 */
[----:B------:R-:W-:Y:S01]  /*2f10*/  ISETP.NE.AND P4, PT, R21, 0x5, PT ;  /* 0x000000051500780c */ /* 0x000fe20003f85270 */
[----:B------:R-:W1:Y:S01]  /*2f20*/  S2R R25, SR_TID.X ;  /* 0x0000000000197919 */ /* 0x000e620000002100 */
[----:B------:R-:W-:-:S02]  /*2f30*/  SEL R18, R17, R18, !P2 ;  /* 0x0000001211127207 */ /* 0x000fc40005000000 */
[----:B------:R-:W-:Y:S02]  /*2f40*/  IADD3 R17, P2, PT, R26, R19, RZ ;  /* 0x000000131a117210 */ /* 0x000fe40007f5e0ff */
[C---:B------:R-:W-:Y:S02]  /*2f50*/  ISETP.NE.AND P1, PT, R21.reuse, 0x9, PT ;  /* 0x000000091500780c */ /* 0x040fe40003f25270 */
[----:B------:R-:W-:Y:S01]  /*2f60*/  ISETP.NE.AND P5, PT, R21, 0x6, PT ;  /* 0x000000061500780c */ /* 0x000fe20003fa5270 */
[----:B------:R-:W-:Y:S01]  /*2f70*/  IMAD.X R27, R27, 0x1, R23, P2 ;  /* 0x000000011b1b7824 */ /* 0x000fe200010e0617 */
[----:B------:R-:W-:Y:S02]  /*2f80*/  SEL R18, R19, R18, !P4 ;  /* 0x0000001213127207 */ /* 0x000fe40006000000 */
[----:B------:R-:W-:Y:S02]  /*2f90*/  SEL R16, R23, R16, !P4 ;  /* 0x0000001017107207 */ /* 0x000fe40006000000 */
[----:B----4-:R-:W-:-:S02]  /*2fa0*/  IADD3 R19, P6, PT, R28, R17, RZ ;  /* 0x000000111c137210 */ /* 0x010fc40007fde0ff */
[----:B------:R-:W-:Y:S02]  /*2fb0*/  ISETP.NE.AND P3, PT, R21, 0x7, PT ;  /* 0x000000071500780c */ /* 0x000fe40003f65270 */
[----:B------:R-:W-:Y:S01]  /*2fc0*/  SEL R18, R17, R18, !P5 ;  /* 0x0000001211127207 */ /* 0x000fe20006800000 */
[----:B------:R-:W-:Y:S01]  /*2fd0*/  IMAD.X R29, R29, 0x1, R27, P6 ;  /* 0x000000011d1d7824 */ /* 0x000fe200030e061b */
[----:B------:R-:W-:Y:S02]  /*2fe0*/  SEL R20, R27, R16, !P5 ;  /* 0x000000101b147207 */ /* 0x000fe40006800000 */
[----:B------:R-:W-:Y:S02]  /*2ff0*/  IADD3 R17, P4, PT, R30, R19, RZ ;  /* 0x000000131e117210 */ /* 0x000fe40007f9e0ff */
[----:B------:R-:W-:Y:S02]  /*3000*/  IADD3 R22, P5, PT, R40, -R0, RZ ;  /* 0x8000000028167210 */ /* 0x000fe40007fbe0ff */
[----:B------:R-:W-:Y:S01]  /*3010*/  ISETP.NE.AND P0, PT, R21, 0x8, PT ;  /* 0x000000081500780c */ /* 0x000fe20003f05270 */
[----:B------:R-:W-:Y:S01]  /*3020*/  IMAD.X R31, R31, 0x1, R29, P4 ;  /* 0x000000011f1f7824 */ /* 0x000fe200020e061d */
[----:B------:R-:W-:Y:S01]  /*3030*/  SEL R18, R19, R18, !P3 ;  /* 0x0000001213127207 */ /* 0x000fe20005800000 */
[----:B------:R-:W-:Y:S01]  /*3040*/  IMAD.X R40, R41, 0x1, ~R44, P5 ;  /* 0x0000000129287824 */ /* 0x000fe200028e0e2c */
[----:B0-----:R-:W-:-:S02]  /*3050*/  ISETP.NE.AND P2, PT, R45, RZ, PT ;  /* 0x000000ff2d00720c */ /* 0x001fc40003f45270 */
[----:B-----5:R-:W-:Y:S02]  /*3060*/  IADD3 R16, P6, PT, R42, R17, RZ ;  /* 0x000000112a107210 */ /* 0x020fe40007fde0ff */
[----:B------:R-:W-:Y:S02]  /*3070*/  @P1 SEL R16, R17, R18, !P0 ;  /* 0x0000001211101207 */ /* 0x000fe40004000000 */
[----:B------:R-:W-:Y:S01]  /*3080*/  SEL R17, R22, RZ, P2 ;  /* 0x000000ff16117207 */ /* 0x000fe20001000000 */
[----:B------:R-:W-:Y:S01]  /*3090*/  IMAD.X R42, R43, 0x1, R31, P6 ;  /* 0x000000012b2a7824 */ /* 0x000fe200030e061f */
[----:B------:R-:W-:Y:S02]  /*30a0*/  SEL R0, R29, R20, !P3 ;  /* 0x000000141d007207 */ /* 0x000fe40005800000 */
[----:B------:R-:W-:Y:S02]  /*30b0*/  IADD3 R17, P3, PT, R17, R16, RZ ;  /* 0x0000001011117210 */ /* 0x000fe40007f7e0ff */
[----:B------:R-:W-:-:S02]  /*30c0*/  @P1 SEL R42, R31, R0, !P0 ;  /* 0x000000001f2a1207 */ /* 0x000fc40004000000 */
[----:B------:R-:W-:Y:S02]  /*30d0*/  SEL R21, R40, RZ, P2 ;  /* 0x000000ff28157207 */ /* 0x000fe40001000000 */
[C---:B-1----:R-:W-:Y:S02]  /*30e0*/  ISETP.GE.U32.AND P4, PT, R25.reuse, 0x20, PT ;  /* 0x000000201900780c */ /* 0x042fe40003f86070 */
[----:B------:R-:W-:Y:S01]  /*30f0*/  ISETP.NE.AND P1, PT, R25, RZ, PT ;  /* 0x000000ff1900720c */ /* 0x000fe20003f25270 */
[----:B------:R-:W-:Y:S01]  /*3100*/  IMAD.X R21, R21, 0x1, R42, P3 ;  /* 0x0000000115157824 */ /* 0x000fe200018e062a */
[----:B------:R-:W-:-:S04]  /*3110*/  SEL R17, R22, R17, !P4 ;  /* 0x0000001116117207 */ /* 0x000fc80006000000 */
[----:B------:R-:W-:Y:S02]  /*3120*/  SEL R17, R17, RZ, P1 ;  /* 0x000000ff11117207 */ /* 0x000fe40000800000 */
[----:B------:R-:W-:Y:S02]  /*3130*/  SEL R21, R40, R21, !P4 ;  /* 0x0000001528157207 */ /* 0x000fe40006000000 */
[----:B------:R-:W-:Y:S02]  /*3140*/  IADD3 R20, P0, PT, R2, R17, RZ ;  /* 0x0000001102147210 */ /* 0x000fe40007f1e0ff */
[----:B------:R-:W-:-:S05]  /*3150*/  SEL R21, R21, RZ, P1 ;  /* 0x000000ff15157207 */ /* 0x000fca0000800000 */
[----:B------:R-:W-:Y:S01]  /*3160*/  IMAD.X R21, R3, 0x1, R21, P0 ;  /* 0x0000000103157824 */ /* 0x000fe200000e0615 */
[----:B------:R-:W-:Y:S06]  /*3170*/  BRA `(.L_x_20) ;  /* 0x0000001000dc7947 */ /* 0x000fec0003800000 */
.L_x_19:
[----:B0-23--:R-:W-:Y:S01]  /*3180*/  IADD3 R17, P0, P1, R36, R38, R2 ;  /* 0x0000002624117210 */ /* 0x00dfe2000791e002 */
[----:B------:R-:W0:Y:S03]  /*3190*/  S2R R22, SR_TID.X ;  /* 0x0000000000167919 */ /* 0x000e260000002100 */
        /* <DEDUP_REMOVED lines=10> */
[----:B------:R-:W1:Y:S01]  /*3240*/  SHFL.UP PT, R16, R42, 0x1, RZ ;  /* 0x042000002a107989 */ /* 0x000e6200000e00ff */
[C---:B------:R-:W-:Y:S02]  /*3250*/  ISETP.GE.AND P0, PT, R45.reuse, 0x1, PT ;  /* 0x000000012d00780c */ /* 0x040fe40003f06270 */
[----:B------:R-:W-:Y:S01]  /*3260*/  ISETP.GE.AND P1, PT, R45, 0x2, PT ;  /* 0x000000022d00780c */ /* 0x000fe20003f26270 */
[----:B------:R-:W2:Y:S01]  /*3270*/  SHFL.UP PT, R17, R0, 0x1, RZ ;  /* 0x0420000000117989 */ /* 0x000ea200000e00ff */
[----:B0-----:R-:W-:Y:S02]  /*3280*/  SHF.R.U32.HI R43, RZ, 0x5, R22 ;  /* 0x00000005ff2b7819 */ /* 0x001fe40000011616 */
[----:B-1----:R-:W-:Y:S02]  /*3290*/  SEL R21, R16, RZ, P0 ;  /* 0x000000ff10157207 */ /* 0x002fe40000000000 */
[----:B--2---:R-:W-:-:S02]  /*32a0*/  SEL R17, R17, RZ, P0 ;  /* 0x000000ff11117207 */ /* 0x004fc40000000000 */
        /* <DEDUP_REMOVED lines=29> */
[----:B------:R-:W-:Y:S01]  /*3480*/  IMAD.X R41, R17, 0x1, R18, P0 ;  /* 0x0000000111297824 */ /* 0x000fe200000e0612 */
[----:B------:R-:W-:-:S05]  /*3490*/  @!P2 LEA R17, R43, UR4, 0x3 ;  /* 0x000000042b11ac11 */ /* 0x000fca000f8e18ff */
[----:B------:R-:W-:Y:S01]  /*34a0*/  @!P2 STS.64 [R17+0x20], R40 ;  /* 0x000020281100a388 */ /* 0x000fe20000000a00 */
[----:B------:R-:W-:Y:S06]  /*34b0*/  BAR.SYNC.DEFER_BLOCKING 0x0 ;  /* 0x0000000000007b1d */ /* 0x000fec0000010000 */
[----:B------:R-:W0:Y:S04]  /*34c0*/  LDS.128 R28, [UR4+0x20] ;  /* 0x00002004ff1c7984 */ /* 0x000e280008000c00 */
[----:B------:R-:W1:Y:S04]  /*34d0*/  LDS.128 R24, [UR4+0x30] ;  /* 0x00003004ff187984 */ /* 0x000e680008000c00 */
[----:B------:R-:W2:Y:S04]  /*34e0*/  LDS.128 R20, [UR4+0x40] ;  /* 0x00004004ff147984 */ /* 0x000ea80008000c00 */
[----:B------:R-:W3:Y:S01]  /*34f0*/  LDS.128 R16, [UR4+0x50] ;  /* 0x00005004ff107984 */ /* 0x000ee20008000c00 */
[----:B0-----:R-:W-:-:S04]  /*3500*/  IADD3 R30, P0, PT, R28, R30, RZ ;  /* 0x0000001e1c1e7210 */ /* 0x001fc80007f1e0ff */
[----:B------:R-:W-:Y:S01]  /*3510*/  SEL R45, R30, R28, !P1 ;  /* 0x0000001c1e2d7207 */ /* 0x000fe20004800000 */
[----:B------:R-:W-:Y:S01]  /*3520*/  IMAD.X R43, R29, 0x1, R31, P0 ;  /* 0x000000011d2b7824 */ /* 0x000fe200000e061f */
[----:B-1----:R-:W-:-:S04]  /*3530*/  IADD3 R24, P0, PT, R24, R30, RZ ;  /* 0x0000001e18187210 */ /* 0x002fc80007f1e0ff */
[----:B------:R-:W-:Y:S01]  /*3540*/  SEL R44, R43, R29, !P1 ;  /* 0x0000001d2b2c7207 */ /* 0x000fe20004800000 */
[----:B------:R-:W-:Y:S01]  /*3550*/  IMAD.X R25, R25, 0x1, R43, P0 ;  /* 0x0000000119197824 */ /* 0x000fe200000e062b */
[----:B------:R-:W0:Y:S01]  /*3560*/  LDS.128 R28, [UR4+0x60] ;  /* 0x00006004ff1c7984 */ /* 0x000e220008000c00 */
[----:B------:R-:W-:Y:S01]  /*3570*/  IADD3 R26, P0, PT, R26, R24, RZ ;  /* 0x000000181a1a7210 */ /* 0x000fe20007f1e0ff */
[----:B------:R-:W1:Y:S04]  /*3580*/  S2R R43, SR_TID.X ;  /* 0x00000000002b7919 */ /* 0x000e680000002100 */
[----:B------:R-:W-:Y:S01]  /*3590*/  IMAD.X R27, R27, 0x1, R25, P0 ;  /* 0x000000011b1b7824 */ /* 0x000fe200000e0619 */
[----:B--2---:R-:W-:-:S05]  /*35a0*/  IADD3 R20, P0, PT, R20, R26, RZ ;  /* 0x0000001a14147210 */ /* 0x004fca0007f1e0ff */
[----:B------:R-:W-:Y:S01]  /*35b0*/  IMAD.X R21, R21, 0x1, R27, P0 ;  /* 0x0000000115157824 */ /* 0x000fe200000e061b */
[----:B-1----:R-:W-:-:S04]  /*35c0*/  SHF.R.U32.HI R43, RZ, 0x5, R43 ;  /* 0x00000005ff2b7819 */ /* 0x002fc8000001162b */
[C---:B------:R-:W-:Y:S02]  /*35d0*/  ISETP.NE.AND P1, PT, R43.reuse, 0x3, PT ;  /* 0x000000032b00780c */ /* 0x040fe40003f25270 */
[----:B------:R-:W-:Y:S02]  /*35e0*/  ISETP.NE.AND P2, PT, R43, 0x4, PT ;  /* 0x000000042b00780c */ /* 0x000fe40003f45270 */
[----:B------:R-:W-:Y:S02]  /*35f0*/  SEL R24, R24, R45, !P1 ;  /* 0x0000002d18187207 */ /* 0x000fe40004800000 */
[----:B------:R-:W-:Y:S01]  /*3600*/  SEL R44, R25, R44, !P1 ;  /* 0x0000002c192c7207 */ /* 0x000fe20004800000 */
[----:B------:R-:W1:Y:S01]  /*3610*/  S2R R45, SR_LANEID ;  /* 0x00000000002d7919 */ /* 0x000e620000000000 */
[----:B------:R-:W-:Y:S02]  /*3620*/  SEL R25, R26, R24, !P2 ;  /* 0x000000181a197207 */ /* 0x000fe40005000000 */
[----:B------:R-:W-:-:S02]  /*3630*/  SEL R44, R27, R44, !P2 ;  /* 0x0000002c1b2c7207 */ /* 0x000fc40005000000 */
[C---:B------:R-:W-:Y:S02]  /*3640*/  ISETP.NE.AND P5, PT, R43.reuse, 0x5, PT ;  /* 0x000000052b00780c */ /* 0x040fe40003fa5270 */
[C---:B------:R-:W-:Y:S02]  /*3650*/  ISETP.NE.AND P0, PT, R43.reuse, 0x6, PT ;  /* 0x000000062b00780c */ /* 0x040fe40003f05270 */
[C---:B------:R-:W-:Y:S02]  /*3660*/  ISETP.NE.AND P1, PT, R43.reuse, 0x7, PT ;  /* 0x000000072b00780c */ /* 0x040fe40003f25270 */
[C---:B------:R-:W-:Y:S02]  /*3670*/  ISETP.NE.AND P2, PT, R43.reuse, 0x8, PT ;  /* 0x000000082b00780c */ /* 0x040fe40003f45270 */
[----:B------:R-:W-:Y:S02]  /*3680*/  ISETP.NE.AND P3, PT, R43, 0x9, PT ;  /* 0x000000092b00780c */ /* 0x000fe40003f65270 */
[----:B------:R-:W2:Y:S01]  /*3690*/  S2R R43, SR_TID.X ;  /* 0x00000000002b7919 */ /* 0x000ea20000002100 */
[----:B------:R-:W-:-:S02]  /*36a0*/  SEL R24, R20, R25, !P5 ;  /* 0x0000001914187207 */ /* 0x000fc40006800000 */
[----:B------:R-:W-:Y:S02]  /*36b0*/  IADD3 R25, P6, PT, R22, R20, RZ ;  /* 0x0000001416197210 */ /* 0x000fe40007fde0ff */
[----:B------:R-:W-:Y:S02]  /*36c0*/  SEL R44, R21, R44, !P5 ;  /* 0x0000002c152c7207 */ /* 0x000fe40006800000 */
[----:B------:R-:W-:Y:S01]  /*36d0*/  SEL R20, R25, R24, !P0 ;  /* 0x0000001819147207 */ /* 0x000fe20004000000 */
[----:B------:R-:W-:Y:S01]  /*36e0*/  IMAD.X R23, R23, 0x1, R21, P6 ;  /* 0x0000000117177824 */ /* 0x000fe200030e0615 */
[----:B---3--:R-:W-:Y:S02]  /*36f0*/  IADD3 R25, P4, PT, R16, R25, RZ ;  /* 0x0000001910197210 */ /* 0x008fe40007f9e0ff */
[----:B------:R-:W-:Y:S02]  /*3700*/  IADD3 R42, P6, PT, R40, -R42, RZ ;  /* 0x8000002a282a7210 */ /* 0x000fe40007fde0ff */
[----:B------:R-:W-:-:S02]  /*3710*/  SEL R16, R25, R20, !P1 ;  /* 0x0000001419107207 */ /* 0x000fc40004800000 */
[----:B------:R-:W-:Y:S01]  /*3720*/  IADD3 R25, P5, PT, R18, R25, RZ ;  /* 0x0000001912197210 */ /* 0x000fe20007fbe0ff */
[----:B------:R-:W-:Y:S01]  /*3730*/  IMAD.X R18, R17, 0x1, R23, P4 ;  /* 0x0000000111127824 */ /* 0x000fe200020e0617 */
[----:B------:R-:W-:Y:S01]  /*3740*/  SEL R27, R23, R44, !P0 ;  /* 0x0000002c171b7207 */ /* 0x000fe20004000000 */
[----:B------:R-:W-:Y:S01]  /*3750*/  IMAD.X R20, R41, 0x1, ~R0, P6 ;  /* 0x0000000129147824 */ /* 0x000fe200030e0e00 */
[----:B0-----:R-:W-:Y:S01]  /*3760*/  IADD3 R17, P4, PT, R28, R25, RZ ;  /* 0x000000191c117210 */ /* 0x001fe20007f9e0ff */
[----:B------:R-:W-:Y:S01]  /*3770*/  IMAD.X R21, R19, 0x1, R18, P5 ;  /* 0x0000000113157824 */ /* 0x000fe200028e0612 */
[----:B------:R-:W-:Y:S02]  /*3780*/  SEL R18, R18, R27, !P1 ;  /* 0x0000001b12127207 */ /* 0x000fe40004800000 */
[----:B-1----:R-:W-:Y:S01]  /*3790*/  ISETP.NE.AND P0, PT, R45, RZ, PT ;  /* 0x000000ff2d00720c */ /* 0x002fe20003f05270 */
[----:B------:R-:W-:Y:S01]  /*37a0*/  IMAD.X R29, R29, 0x1, R21, P4 ;  /* 0x000000011d1d7824 */ /* 0x000fe200020e0615 */
[----:B------:R-:W-:-:S02]  /*37b0*/  SEL R16, R25, R16, !P2 ;  /* 0x0000001019107207 */ /* 0x000fc40005000000 */
[----:B------:R-:W-:Y:S02]  /*37c0*/  SEL R0, R21, R18, !P2 ;  /* 0x0000001215007207 */ /* 0x000fe40005000000 */
[----:B------:R-:W-:Y:S02]  /*37d0*/  SEL R19, R42, RZ, P0 ;  /* 0x000000ff2a137207 */ /* 0x000fe40000000000 */
[----:B------:R-:W-:Y:S02]  /*37e0*/  SEL R16, R17, R16, !P3 ;  /* 0x0000001011107207 */ /* 0x000fe40005800000 */
[----:B--2---:R-:W-:Y:S02]  /*37f0*/  ISETP.GT.U32.AND P2, PT, R43, 0x1f, PT ;  /* 0x0000001f2b00780c */ /* 0x004fe40003f44070 */
[----:B------:R-:W-:Y:S02]  /*3800*/  IADD3 R19, P1, PT, R19, R16, RZ ;  /* 0x0000001013137210 */ /* 0x000fe40007f3e0ff */
[----:B------:R-:W-:-:S02]  /*3810*/  SEL R23, R20, RZ, P0 ;  /* 0x000000ff14177207 */ /* 0x000fc40000000000 */
[----:B------:R-:W-:Y:S02]  /*3820*/  SEL R0, R29, R0, !P3 ;  /* 0x000000001d007207 */ /* 0x000fe40005800000 */
[----:B------:R-:W-:Y:S02]  /*3830*/  IADD3 R40, P0, PT, R30, R17, RZ ;  /* 0x000000111e287210 */ /* 0x000fe40007f1e0ff */
[----:B------:R-:W-:Y:S01]  /*3840*/  ISETP.GE.U32.AND P4, PT, R43, 0x20, PT ;  /* 0x000000202b00780c */ /* 0x000fe20003f86070 */
[----:B------:R-:W-:Y:S02]  /*3850*/  IMAD.X R23, R23, 0x1, R0, P1 ;  /* 0x0000000117177824 */ /* 0x000fe400008e0600 */
[----:B------:R-:W-:Y:S01]  /*3860*/  IMAD.X R31, R31, 0x1, R29, P0 ;  /* 0x000000011f1f7824 */ /* 0x000fe200000e061d */
[----:B------:R-:W-:Y:S02]  /*3870*/  SEL R42, R42, R19, !P4 ;  /* 0x000000132a2a7207 */ /* 0x000fe40006000000 */
[----:B------:R-:W-:Y:S01]  /*3880*/  SEL R41, R20, R23, !P4 ;  /* 0x0000001714297207 */ /* 0x000fe20006000000 */
[----:B------:R-:W-:Y:S06]  /*3890*/  @P2 BRA `(.L_x_21) ;  /* 0x0000000800e42947 */ /* 0x000fec0003800000 */
        /* <DEDUP_REMOVED lines=20> */
.L_x_78:
[----:B------:R-:W-:Y:S05]  /*39e0*/  @!P0 BRA `(.L_x_23) ;  /* 0x0000000000288947 */ /* 0x000fea0003800000 */
[----:B------:R-:W-:-:S07]  /*39f0*/  IMAD.MOV.U32 R22, RZ, RZ, 0x148 ;  /* 0x00000148ff167424 */ /* 0x000fce00078e00ff */
.L_x_25:
        /* <DEDUP_REMOVED lines=8> */
.L_x_81:
[----:B------:R-:W-:Y:S05]  /*3a80*/  @P0 BRA `(.L_x_25) ;  /* 0xfffffffc00dc0947 */ /* 0x000fea000383ffff */
.L_x_23:
[----:B------:R-:W-:Y:S01]  /*3a90*/  UMOV UR5, 0xffffffff ;  /* 0xffffffff00057882 */ /* 0x000fe20000000000 */
[----:B------:R-:W-:-:S04]  /*3aa0*/  ISETP.NE.U32.AND P0, PT, R16, 0x65, PT ;  /* 0x000000651000780c */ /* 0x000fc80003f05070 */
[----:B------:R-:W-:Y:S01]  /*3ab0*/  ISETP.NE.AND.EX P0, PT, R17, RZ, PT, P0 ;  /* 0x000000ff1100720c */ /* 0x000fe20003f05300 */
[----:B------:R-:W-:-:S12]  /*3ac0*/  BRA.DIV UR5, `(.L_x_26) ;  /* 0x0000002205247947 */ /* 0x000fd8000b800000 */
[----:B------:R-:W0:Y:S01]  /*3ad0*/  S2R R44, SR_GEMASK ;  /* 0x00000000002c7919 */ /* 0x000e220000003c00 */
[----:B------:R-:W-:Y:S01]  /*3ae0*/  VOTE.ANY R0, PT, !P0 ;  /* 0x0000000000007806 */ /* 0x000fe200040e0100 */
[----:B------:R-:W1:Y:S02]  /*3af0*/  LDCU.64 UR8, c[0x0][0x390] ;  /* 0x00007200ff0877ac */ /* 0x000e640008000a00 */
[----:B-1----:R-:W-:-:S04]  /*3b00*/  UIADD3 UR8, UP0, UPT, UR8, 0x200, URZ ;  /* 0x0000020008087890 */ /* 0x002fc8000ff1e0ff */
[----:B------:R-:W-:Y:S01]  /*3b10*/  UIADD3.X UR9, UPT, UPT, URZ, UR9, URZ, UP0, !UPT ;  /* 0x00000009ff097290 */ /* 0x000fe200087fe4ff */
[----:B0-----:R-:W-:-:S05]  /*3b20*/  LOP3.LUT R0, R0, 0x80000000, R44, 0xec, !PT ;  /* 0x8000000000007812 */ /* 0x001fca00078eec2c */
[----:B------:R-:W-:-:S05]  /*3b30*/  VIADD R21, R0, 0xffffffff ;  /* 0xffffffff00157836 */ /* 0x000fca0000000000 */
[----:B------:R-:W-:Y:S01]  /*3b40*/  LOP3.LUT R21, R0, R21, RZ, 0xc, !PT ;  /* 0x0000001500157212 */ /* 0x000fe200078e0cff */
[----:B------:R-:W-:-:S03]  /*3b50*/  VIADD R0, R45, 0x2 ;  /* 0x000000022d007836 */ /* 0x000fc60000000000 */
[----:B------:R-:W0:Y:S02]  /*3b60*/  POPC R23, R21 ;  /* 0x0000001500177309 */ /* 0x000e240000000000 */
[----:B0-----:R-:W0:Y:S01]  /*3b70*/  SHFL.DOWN PT, R25, R18, 0x1, R23 ;  /* 0x0820000012197989 */ /* 0x001e2200000e0017 */
[----:B------:R-:W-:-:S03]  /*3b80*/  ISETP.GE.AND P0, PT, R45, R23, PT ;  /* 0x000000172d00720c */ /* 0x000fc60003f06270 */
[----:B------:R-:W1:Y:S01]  /*3b90*/  SHFL.DOWN PT, R22, R19, 0x1, R23 ;  /* 0x0820000013167989 */ /* 0x000e6200000e0017 */
[----:B0-----:R-:W-:-:S04]  /*3ba0*/  SEL R25, R25, RZ, !P0 ;  /* 0x000000ff19197207 */ /* 0x001fc80004000000 */
[----:B------:R-:W-:Y:S02]  /*3bb0*/  IADD3 R26, P2, PT, R18, R25, RZ ;  /* 0x00000019121a7210 */ /* 0x000fe40007f5e0ff */
[----:B-1----:R-:W-:Y:S02]  /*3bc0*/  SEL R27, R22, RZ, !P0 ;  /* 0x000000ff161b7207 */ /* 0x002fe40004000000 */
[----:B------:R-:W-:Y:S01]  /*3bd0*/  ISETP.GT.AND P0, PT, R0, R23, PT ;  /* 0x000000170000720c */ /* 0x000fe20003f04270 */
[----:B------:R-:W0:Y:S01]  /*3be0*/  SHFL.DOWN PT, R25, R26, 0x2, R23 ;  /* 0x084000001a197989 */ /* 0x000e2200000e0017 */
[----:B------:R-:W-:Y:S02]  /*3bf0*/  VIADD R0, R45, 0x4 ;  /* 0x000000042d007836 */ /* 0x000fe40000000000 */
        /* <DEDUP_REMOVED lines=10> */
[----:B------:R-:W-:Y:S01]  /*3ca0*/  IADD3 R25, P2, PT, R0, R19, RZ ;  /* 0x0000001300197210 */ /* 0x000fe20007f5e0ff */
[----:B------:R-:W-:Y:S01]  /*3cb0*/  VIADD R0, R45, 0x8 ;  /* 0x000000082d007836 */ /* 0x000fe20000000000 */
[----:B-1----:R-:W-:-:S03]  /*3cc0*/  SEL R21, R22, RZ, !P0 ;  /* 0x000000ff16157207 */ /* 0x002fc60004000000 */
[----:B------:R-:W0:Y:S01]  /*3cd0*/  SHFL.DOWN PT, R27, R25, 0x8, R23 ;  /* 0x09000000191b7989 */ /* 0x000e2200000e0017 */
[----:B------:R-:W-:Y:S01]  /*3ce0*/  ISETP.GT.AND P0, PT, R0, R23, PT ;  /* 0x000000170000720c */ /* 0x000fe20003f04270 */
[----:B------:R-:W-:Y:S02]  /*3cf0*/  VIADD R0, R45, 0x10 ;  /* 0x000000102d007836 */ /* 0x000fe40000000000 */
[----:B------:R-:W-:-:S05]  /*3d00*/  IMAD.X R26, R21, 0x1, R18, P2 ;  /* 0x00000001151a7824 */ /* 0x000fca00010e0612 */
[----:B------:R-:W1:Y:S01]  /*3d10*/  SHFL.DOWN PT, R22, R26, 0x8, R23 ;  /* 0x090000001a167989 */ /* 0x000e6200000e0017 */
[----:B0-----:R-:W-:Y:S01]  /*3d20*/  SEL R18, R27, RZ, !P0 ;  /* 0x000000ff1b127207 */ /* 0x001fe20004000000 */
[----:B------:R-:W-:-:S03]  /*3d30*/  IMAD.U32 R27, RZ, RZ, UR9 ;  /* 0x00000009ff1b7e24 */ /* 0x000fc6000f8e00ff */
[----:B------:R-:W-:Y:S02]  /*3d40*/  IADD3 R18, P2, PT, R18, R25, RZ ;  /* 0x0000001912127210 */ /* 0x000fe40007f5e0ff */
[----:B-1----:R-:W-:-:S03]  /*3d50*/  SEL R21, R22, RZ, !P0 ;  /* 0x000000ff16157207 */ /* 0x002fc60004000000 */
[----:B------:R-:W0:Y:S01]  /*3d60*/  SHFL.DOWN PT, R19, R18, 0x10, R23 ;  /* 0x0a00000012137989 */ /* 0x000e2200000e0017 */
[----:B------:R-:W-:Y:S01]  /*3d70*/  ISETP.NE.U32.AND P0, PT, R16, 0x65, PT ;  /* 0x000000651000780c */ /* 0x000fe20003f05070 */
[----:B------:R-:W-:-:S03]  /*3d80*/  IMAD.X R30, R21, 0x1, R26, P2 ;  /* 0x00000001151e7824 */ /* 0x000fc600010e061a */
[----:B------:R-:W-:Y:S01]  /*3d90*/  ISETP.NE.AND.EX P0, PT, R17, RZ, PT, P0 ;  /* 0x000000ff1100720c */ /* 0x000fe20003f05300 */
[----:B------:R-:W-:Y:S01]  /*3da0*/  IMAD.U32 R26, RZ, RZ, UR8 ;  /* 0x00000008ff1a7e24 */ /* 0x000fe2000f8e00ff */
[----:B------:R-:W-:Y:S01]  /*3db0*/  ISETP.GT.AND P2, PT, R0, R23, PT ;  /* 0x000000170000720c */ /* 0x000fe20003f44270 */
[----:B------:R-:W1:Y:S10]  /*3dc0*/  SHFL.DOWN PT, R22, R30, 0x10, R23 ;  /* 0x0a0000001e167989 */ /* 0x000e7400000e0017 */
[----:B------:R-:W-:-:S02]  /*3dd0*/  VOTE.ALL P0, P0 ;  /* 0x0000000000ff7806 */ /* 0x000fc40000000000 */
[----:B0-----:R-:W-:-:S04]  /*3de0*/  SEL R19, R19, RZ, !P2 ;  /* 0x000000ff13137207 */ /* 0x001fc80005000000 */
[----:B------:R-:W-:Y:S02]  /*3df0*/  IADD3 R25, P3, PT, R19, R18, RZ ;  /* 0x0000001213197210 */ /* 0x000fe40007f7e0ff */
[----:B-1----:R-:W-:-:S05]  /*3e00*/  SEL R17, R22, RZ, !P2 ;  /* 0x000000ff16117207 */ /* 0x002fca0005000000 */
[----:B------:R-:W-:-:S07]  /*3e10*/  IMAD.X R30, R17, 0x1, R30, P3 ;  /* 0x00000001111e7824 */ /* 0x000fce00018e061e */
.L_x_95:
[----:B------:R-:W-:Y:S05]  /*3e20*/  @!P0 BRA `(.L_x_27) ;  /* 0x0000000400208947 */ /* 0x000fea0003800000 */
.L_x_33:
        /* <DEDUP_REMOVED lines=8> */
.L_x_98:
[----:B------:R-:W-:Y:S05]  /*3eb0*/  @!P0 BRA `(.L_x_29) ;  /* 0x0000000000288947 */ /* 0x000fea0003800000 */
[----:B------:R-:W-:-:S07]  /*3ec0*/  IMAD.MOV.U32 R22, RZ, RZ, 0x148 ;  /* 0x00000148ff167424 */ /* 0x000fce00078e00ff */
.L_x_31:
        /* <DEDUP_REMOVED lines=8> */
.L_x_101:
[----:B------:R-:W-:Y:S05]  /*3f50*/  @P0 BRA `(.L_x_31) ;  /* 0xfffffffc00dc0947 */ /* 0x000fea000383ffff */
.L_x_29:
[----:B------:R-:W-:Y:S01]  /*3f60*/  UMOV UR5, 0xffffffff ;  /* 0xffffffff00057882 */ /* 0x000fe20000000000 */
[----:B------:R-:W-:-:S04]  /*3f70*/  ISETP.NE.U32.AND P0, PT, R16, 0x65, PT ;  /* 0x000000651000780c */ /* 0x000fc80003f05070 */
[----:B------:R-:W-:Y:S01]  /*3f80*/  ISETP.NE.AND.EX P0, PT, R17, RZ, PT, P0 ;  /* 0x000000ff1100720c */ /* 0x000fe20003f05300 */
[----:B------:R-:W-:-:S12]  /*3f90*/  BRA.DIV UR5, `(.L_x_32) ;  /* 0x0000002205cc7947 */ /* 0x000fd8000b800000 */
[----:B------:R-:W-:Y:S01]  /*3fa0*/  VOTE.ANY R0, PT, !P0 ;  /* 0x0000000000007806 */ /* 0x000fe200040e0100 */
[----:B------:R-:W-:-:S03]  /*3fb0*/  VIADD R24, R24, 0xffffffe0 ;  /* 0xffffffe018187836 */ /* 0x000fc60000000000 */
[----:B------:R-:W-:-:S05]  /*3fc0*/  LOP3.LUT R0, R0, 0x80000000, R44, 0xec, !PT ;  /* 0x8000000000007812 */ /* 0x000fca00078eec2c */
        /* <DEDUP_REMOVED lines=17> */
[----:B------:R-:W0:Y:S02]  /*40e0*/  SHFL.DOWN PT, R0, R18, 0x4, R23 ;  /* 0x0880000012007989 */ /* 0x000e2400000e0017 */
[----:B------:R-:W-:Y:S02]  /*40f0*/  IMAD.X R43, R20, 0x1, R19, P2 ;  /* 0x00000001142b7824 */ /* 0x000fe400010e0613 */
[----:B------:R-:W-:-:S03]  /*4100*/  VIADD R20, R45, 0x4 ;  /* 0x000000042d147836 */ /* 0x000fc60000000000 */
[----:B------:R-:W1:Y:S02]  /*4110*/  SHFL.DOWN PT, R22, R43, 0x4, R23 ;  /* 0x088000002b167989 */ /* 0x000e6400000e0017 */
[----:B------:R-:W-:-:S04]  /*4120*/  ISETP.GT.AND P0, PT, R20, R23, PT ;  /* 0x000000171400720c */ /* 0x000fc80003f04270 */
[----:B0-----:R-:W-:Y:S01]  /*4130*/  SEL R19, R0, RZ, !P0 ;  /* 0x000000ff00137207 */ /* 0x001fe20004000000 */
[----:B------:R-:W-:-:S03]  /*4140*/  VIADD R0, R45, 0x8 ;  /* 0x000000082d007836 */ /* 0x000fc60000000000 */
[----:B------:R-:W-:Y:S02]  /*4150*/  IADD3 R18, P2, PT, R19, R18, RZ ;  /* 0x0000001213127210 */ /* 0x000fe40007f5e0ff */
[----:B-1----:R-:W-:-:S03]  /*4160*/  SEL R22, R22, RZ, !P0 ;  /* 0x000000ff16167207 */ /* 0x002fc60004000000 */
[----:B------:R-:W0:Y:S01]  /*4170*/  SHFL.DOWN PT, R19, R18, 0x8, R23 ;  /* 0x0900000012137989 */ /* 0x000e2200000e0017 */
[----:B------:R-:W-:Y:S01]  /*4180*/  ISETP.GT.AND P0, PT, R0, R23, PT ;  /* 0x000000170000720c */ /* 0x000fe20003f04270 */
[----:B------:R-:W-:Y:S02]  /*4190*/  VIADD R0, R45, 0x10 ;  /* 0x000000102d007836 */ /* 0x000fe40000000000 */
        /* <DEDUP_REMOVED lines=16> */
.L_x_115:
[----:B------:R-:W-:Y:S05]  /*42a0*/  @P0 BRA `(.L_x_33) ;  /* 0xfffffff800e00947 */ /* 0x000fea000383ffff */
.L_x_27:
[----:B------:R-:W-:Y:S01]  /*42b0*/  ISETP.NE.AND P2, PT, R45, RZ, PT ;  /* 0x000000ff2d00720c */ /* 0x000fe20003f45270 */
[----:B------:R-:W-:Y:S01]  /*42c0*/  BSSY.RECONVERGENT B0, `(.L_x_34) ;  /* 0x0000011000007945 */ /* 0x000fe20003800200 */
[----:B------:R-:W-:Y:S02]  /*42d0*/  IMAD.MOV.U32 R20, RZ, RZ, R25 ;  /* 0x000000ffff147224 */ /* 0x000fe400078e0019 */
[----:B------:R-:W-:-:S09]  /*42e0*/  IMAD.MOV.U32 R21, RZ, RZ, R30 ;  /* 0x000000ffff157224 */ /* 0x000fd200078e001e */
[----:B------:R-:W0:Y:S01]  /*42f0*/  @!P2 S2R R17, SR_CgaCtaId ;  /* 0x000000000011a919 */ /* 0x000e220000008800 */
[----:B------:R-:W-:-:S04]  /*4300*/  @!P2 MOV R0, 0x400 ;  /* 0x000004000000a802 */ /* 0x000fc80000000f00 */
[----:B0-----:R-:W-:Y:S01]  /*4310*/  @!P2 LEA R27, R17, R0, 0x18 ;  /* 0x00000000111ba211 */ /* 0x001fe200078ec0ff */
[----:B------:R-:W-:Y:S06]  /*4320*/  @P1 BRA `(.L_x_35) ;  /* 0x0000000000281947 */ /* 0x000fec0003800000 */
[----:B------:R-:W0:Y:S01]  /*4330*/  S2UR UR7, SR_CgaCtaId ;  /* 0x00000000000779c3 */ /* 0x000e220000008800 */
[----:B------:R-:W-:Y:S01]  /*4340*/  IADD3 R18, P0, PT, R20, R40, RZ ;  /* 0x0000002814127210 */ /* 0x000fe20007f1e0ff */
[----:B------:R-:W-:Y:S01]  /*4350*/  UMOV UR5, 0x400 ;  /* 0x0000040000057882 */ /* 0x000fe20000000000 */
[----:B------:R-:W-:Y:S02]  /*4360*/  IMAD.MOV.U32 R16, RZ, RZ, 0x65 ;  /* 0x00000065ff107424 */ /* 0x000fe400078e00ff */
[----:B------:R-:W-:Y:S02]  /*4370*/  IMAD.MOV.U32 R17, RZ, RZ, 0x0 ;  /* 0x00000000ff117424 */ /* 0x000fe400078e00ff */
[----:B------:R-:W-:-:S05]  /*4380*/  IMAD.X R19, R21, 0x1, R31, P0 ;  /* 0x0000000115137824 */ /* 0x000fca00000e061f */
[----:B------:R1:W-:Y:S01]  /*4390*/  ST.E.128.STRONG.GPU desc[UR10][R28.64+0x200], R16 ;  /* 0x000200101c007985 */ /* 0x0003e2000c10fd0a */
[----:B0-----:R-:W-:-:S09]  /*43a0*/  ULEA UR5, UR7, UR5, 0x18 ;  /* 0x0000000507057291 */ /* 0x001fd2000f8ec0ff */
[----:B------:R1:W-:Y:S04]  /*43b0*/  STS.64 [UR5+0x10], R18 ;  /* 0x00001012ff007988 */ /* 0x0003e80008000a05 */
[----:B------:R1:W-:Y:S02]  /*43c0*/  STS.64 [UR5+0x8], R20 ;  /* 0x00000814ff007988 */ /* 0x0003e40008000a05 */
.L_x_35:
[----:B------:R-:W-:Y:S05]  /*43d0*/  BSYNC.RECONVERGENT B0 ;  /* 0x0000000000007941 */ /* 0x000fea0003800200 */
.L_x_34:
[----:B------:R0:W-:Y:S01]  /*43e0*/  @!P2 STS.64 [R27+0x80], R20 ;  /* 0x000080141b00a388 */ /* 0x0001e20000000a00 */
[----:B-1----:R-:W-:Y:S02]  /*43f0*/  IMAD.MOV.U32 R19, RZ, RZ, R42 ;  /* 0x000000ffff137224 */ /* 0x002fe400078e002a */
[----:B------:R-:W-:Y:S02]  /*4400*/  IMAD.MOV.U32 R23, RZ, RZ, R41 ;  /* 0x000000ffff177224 */ /* 0x000fe400078e0029 */
[----:B------:R-:W-:Y:S02]  /*4410*/  @!P2 IMAD.MOV.U32 R19, RZ, RZ, R20 ;  /* 0x000000ffff13a224 */ /* 0x000fe400078e0014 */
[----:B------:R-:W-:-:S07]  /*4420*/  @!P2 IMAD.MOV.U32 R23, RZ, RZ, R21 ;  /* 0x000000ffff17a224 */ /* 0x000fce00078e0015 */
.L_x_21:
[----:B------:R-:W1:Y:S01]  /*4430*/  S2R R0, SR_TID.X ;  /* 0x0000000000007919 */ /* 0x000e620000002100 */
[----:B------:R-:W-:Y:S05]  /*4440*/  WARPSYNC.ALL ;  /* 0x0000000000007948 */ /* 0x000fea0003800000 */
[----:B------:R-:W-:Y:S01]  /*4450*/  BAR.SYNC.DEFER_BLOCKING 0x0 ;  /* 0x0000000000007b1d */ /* 0x000fe20000010000 */
[----:B-1----:R-:W-:-:S13]  /*4460*/  ISETP.NE.AND P2, PT, R0, RZ, PT ;  /* 0x000000ff0000720c */ /* 0x002fda0003f45270 */
[----:B------:R-:W1:Y:S01]  /*4470*/  @P2 S2R R17, SR_CgaCtaId ;  /* 0x0000000000112919 */ /* 0x000e620000008800 */
[----:B------:R-:W-:-:S04]  /*4480*/  @P2 MOV R0, 0x400 ;  /* 0x0000040000002802 */ /* 0x000fc80000000f00 */
[----:B-1----:R-:W-:-:S06]  /*4490*/  @P2 LEA R17, R17, R0, 0x18 ;  /* 0x0000000011112211 */ /* 0x002fcc00078ec0ff */
[----:B------:R-:W1:Y:S02]  /*44a0*/  @P2 LDS.64 R16, [R17+0x80] ;  /* 0x0000800011102984 */ /* 0x000e640000000a00 */
[----:B-1----:R-:W-:-:S04]  /*44b0*/  @P2 IADD3 R19, P0, PT, R16, R19, RZ ;  /* 0x0000001310132210 */ /* 0x002fc80007f1e0ff */
[----:B0-----:R-:W-:Y:S01]  /*44c0*/  IADD3 R20, P1, PT, R2, R19, RZ ;  /* 0x0000001302147210 */ /* 0x001fe20007f3e0ff */
[----:B------:R-:W-:-:S04]  /*44d0*/  @P2 IMAD.X R23, R17, 0x1, R23, P0 ;  /* 0x0000000111172824 */ /* 0x000fc800000e0617 */
[----:B------:R-:W-:-:S08]  /*44e0*/  IMAD.X R21, R3, 0x1, R23, P1 ;  /* 0x0000000103157824 */ /* 0x000fd000008e0617 */
.L_x_20:
[----:B------:R-:W0:Y:S01]  /*44f0*/  S2R R24, SR_TID.X ;  /* 0x0000000000187919 */ /* 0x000e220000002100 */
[----:B------:R-:W-:Y:S01]  /*4500*/  BAR.SYNC.DEFER_BLOCKING 0x0 ;  /* 0x0000000000007b1d */ /* 0x000fe20000010000 */
[----:B------:R-:W-:-:S07]  /*4510*/  IADD3 R2, P0, PT, R38, R20, RZ ;  /* 0x0000001426027210 */ /* 0x000fce0007f1e0ff */
[----:B------:R-:W1:Y:S01]  /*4520*/  S2UR UR7, SR_CgaCtaId ;  /* 0x00000000000779c3 */ /* 0x000e620000008800 */
[----:B------:R-:W-:Y:S01]  /*4530*/  IMAD.X R3, R39, 0x1, R21, P0 ;  /* 0x0000000127037824 */ /* 0x000fe200000e0615 */
[----:B------:R-:W2:Y:S01]  /*4540*/  S2R R25, SR_LANEID ;  /* 0x0000000000197919 */ /* 0x000ea20000000000 */
[----:B------:R-:W-:Y:S01]  /*4550*/  IADD3 R18, P0, PT, R36, R2, RZ ;  /* 0x0000000224127210 */ /* 0x000fe20007f1e0ff */
[----:B------:R-:W-:-:S04]  /*4560*/  UMOV UR5, 0x400 ;  /* 0x0000040000057882 */ /* 0x000fc80000000000 */
[----:B------:R-:W-:Y:S01]  /*4570*/  IMAD.X R19, R37, 0x1, R3, P0 ;  /* 0x0000000125137824 */ /* 0x000fe200000e0603 */
[----:B------:R-:W-:-:S05]  /*4580*/  IADD3 R16, P0, PT, R34, R18, RZ ;  /* 0x0000001222107210 */ /* 0x000fca0007f1e0ff */
[----:B------:R-:W-:Y:S01]  /*4590*/  IMAD.X R17, R35, 0x1, R19, P0 ;  /* 0x0000000123117824 */ /* 0x000fe200000e0613 */
[----:B------:R-:W-:-:S05]  /*45a0*/  IADD3 R22, P0, PT, R32, R16, RZ ;  /* 0x0000001020167210 */ /* 0x000fca0007f1e0ff */
[----:B------:R-:W-:Y:S01]  /*45b0*/  IMAD.X R23, R33, 0x1, R17, P0 ;  /* 0x0000000121177824 */ /* 0x000fe200000e0611 */
[----:B------:R-:W-:Y:S02]  /*45c0*/  IADD3 R14, P0, PT, R14, R22, RZ ;  /* 0x000000160e0e7210 */ /* 0x000fe40007f1e0ff */
[----:B0-----:R-:W-:Y:S01]  /*45d0*/  SHF.R.U32.HI R0, RZ, 0x5, R24 ;  /* 0x00000005ff007819 */ /* 0x001fe20000011618 */
[----:B-1----:R-:W-:Y:S01]  /*45e0*/  ULEA UR5, UR7, UR5, 0x18 ;  /* 0x0000000507057291 */ /* 0x002fe2000f8ec0ff */
[----:B------:R-:W-:Y:S01]  /*45f0*/  ISETP.NE.AND P1, PT, R24, RZ, PT ;  /* 0x000000ff1800720c */ /* 0x000fe20003f25270 */
[----:B------:R-:W-:Y:S01]  /*4600*/  IMAD.X R15, R15, 0x1, R23, P0 ;  /* 0x000000010f0f7824 */ /* 0x000fe200000e0617 */
[----:B------:R-:W-:-:S05]  /*4610*/  IADD3 R4, P0, PT, R4, R14, RZ ;  /* 0x0000000e04047210 */ /* 0x000fca0007f1e0ff */
[----:B------:R-:W-:Y:S01]  /*4620*/  IMAD.X R5, R5, 0x1, R15, P0 ;  /* 0x0000000105057824 */ /* 0x000fe200000e060f */
[----:B------:R-:W-:Y:S01]  /*4630*/  IADD3 R6, P0, PT, R6, R4, RZ ;  /* 0x0000000406067210 */ /* 0x000fe20007f1e0ff */
[----:B--2---:R-:W-:-:S04]  /*4640*/  IMAD R0, R0, 0x160, R25 ;  /* 0x0000016000007824 */ /* 0x004fc800078e0219 */
[----:B------:R-:W-:Y:S01]  /*4650*/  IMAD.X R7, R7, 0x1, R5, P0 ;  /* 0x0000000107077824 */ /* 0x000fe200000e0605 */
[----:B------:R-:W-:Y:S01]  /*4660*/  LEA R0, R0, UR5, 0x3 ;  /* 0x0000000500007c11 */ /* 0x000fe2000f8e18ff */
[----:B------:R-:W0:Y:S01]  /*4670*/  LDCU UR5, c[0x0][0x3a0] ;  /* 0x00007400ff0577ac */ /* 0x000e220008000800 */
[----:B------:R-:W-:-:S03]  /*4680*/  IADD3 R8, P0, PT, R8, R6, RZ ;  /* 0x0000000608087210 */ /* 0x000fc60007f1e0ff */
[----:B------:R-:W-:Y:S02]  /*4690*/  IMAD R25, R25, 0x50, R0 ;  /* 0x0000005019197824 */ /* 0x000fe400078e0200 */
[----:B------:R-:W-:Y:S01]  /*46a0*/  IMAD.X R9, R9, 0x1, R7, P0 ;  /* 0x0000000109097824 */ /* 0x000fe200000e0607 */
[----:B------:R-:W-:Y:S02]  /*46b0*/  IADD3 R10, P0, PT, R10, R8, RZ ;  /* 0x000000080a0a7210 */ /* 0x000fe40007f1e0ff */
[----:B------:R1:W-:Y:S03]  /*46c0*/  STS.64 [R25+0x8], R2 ;  /* 0x0000080219007388 */ /* 0x0003e60000000a00 */
[----:B------:R-:W-:Y:S01]  /*46d0*/  IMAD.X R11, R11, 0x1, R9, P0 ;  /* 0x000000010b0b7824 */ /* 0x000fe200000e0609 */
[----:B------:R-:W-:Y:S04]  /*46e0*/  STS.64 [R25], R20 ;  /* 0x0000001419007388 */ /* 0x000fe80000000a00 */
[----:B------:R-:W-:Y:S01]  /*46f0*/  STS.64 [R25+0x10], R18 ;  /* 0x0000101219007388 */ /* 0x000fe20000000a00 */
[----:B0-----:R-:W-:Y:S01]  /*4700*/  UIADD3 UR8, UPT, UPT, -UR12, UR5, URZ ;  /* 0x000000050c087290 */ /* 0x001fe2000fffe1ff */
[----:B-1----:R-:W-:-:S02]  /*4710*/  IADD3 R2, P0, PT, R12, R10, RZ ;  /* 0x0000000a0c027210 */ /* 0x002fc40007f1e0ff */
[----:B------:R-:W-:Y:S01]  /*4720*/  UMOV UR5, 0x400 ;  /* 0x0000040000057882 */ /* 0x000fe20000000000 */
[----:B------:R-:W-:Y:S01]  /*4730*/  STS.64 [R25+0x18], R16 ;  /* 0x0000181019007388 */ /* 0x000fe20000000a00 */
[----:B------:R-:W-:Y:S01]  /*4740*/  ULEA UR5, UR7, UR5, 0x18 ;  /* 0x0000000507057291 */ /* 0x000fe2000f8ec0ff */
[----:B------:R-:W-:Y:S02]  /*4750*/  IMAD.U32 R30, RZ, RZ, UR8 ;  /* 0x00000008ff1e7e24 */ /* 0x000fe4000f8e00ff */
[----:B------:R-:W-:Y:S01]  /*4760*/  IMAD.X R3, R13, 0x1, R11, P0 ;  /* 0x000000010d037824 */ /* 0x000fe200000e060b */
[----:B------:R-:W-:Y:S02]  /*4770*/  STS.64 [R25+0x20], R22 ;  /* 0x0000201619007388 */ /* 0x000fe40000000a00 */
[----:B------:R-:W0:Y:S02]  /*4780*/  LDCU.64 UR8, c[0x0][0x388] ;  /* 0x00007100ff0877ac */ /* 0x000e240008000a00 */
[----:B------:R-:W-:Y:S04]  /*4790*/  STS.64 [R25+0x28], R14 ;  /* 0x0000280e19007388 */ /* 0x000fe80000000a00 */
[----:B------:R-:W-:Y:S04]  /*47a0*/  STS.64 [R25+0x30], R4 ;  /* 0x0000300419007388 */ /* 0x000fe80000000a00 */
[----:B------:R-:W-:Y:S04]  /*47b0*/  STS.64 [R25+0x38], R6 ;  /* 0x0000380619007388 */ /* 0x000fe80000000a00 */
[----:B------:R-:W-:Y:S04]  /*47c0*/  STS.64 [R25+0x40], R8 ;  /* 0x0000400819007388 */ /* 0x000fe80000000a00 */
[----:B------:R-:W-:Y:S04]  /*47d0*/  STS.64 [R25+0x48], R10 ;  /* 0x0000480a19007388 */ /* 0x000fe80000000a00 */
[----:B------:R1:W-:Y:S01]  /*47e0*/  STS.64 [R25+0x50], R2 ;  /* 0x0000500219007388 */ /* 0x0003e20000000a00 */
[----:B------:R-:W-:-:S03]  /*47f0*/  NOP ;  /* 0x0000000000007918 */ /* 0x000fc60000000000 */
[----:B------:R-:W-:Y:S04]  /*4800*/  LDS.64 R20, [R0] ;  /* 0x0000000000147984 */ /* 0x000fe80000000a00 */
[----:B------:R-:W-:Y:S01]  /*4810*/  LDS.64 R16, [R0+0x100] ;  /* 0x0001000000107984 */ /* 0x000fe20000000a00 */
[C---:B-1----:R-:W-:Y:S02]  /*4820*/  LOP3.LUT R25, R24.reuse, 0x1f, RZ, 0xc0, !PT ;  /* 0x0000001f18197812 */ /* 0x042fe400078ec0ff */
[----:B------:R-:W-:Y:S01]  /*4830*/  LOP3.LUT R24, R24, 0x3e0, RZ, 0xc0, !PT ;  /* 0x000003e018187812 */ /* 0x000fe200078ec0ff */
[----:B------:R-:W-:Y:S04]  /*4840*/  LDS.64 R18, [R0+0x200] ;  /* 0x0002000000127984 */ /* 0x000fe80000000a00 */
[----:B------:R-:W-:Y:S01]  /*4850*/  LDS.64 R14, [R0+0x300] ;  /* 0x00030000000e7984 */ /* 0x000fe20000000a00 */
[----:B------:R-:W-:-:S03]  /*4860*/  IMAD R27, R24, 0xb, R25 ;  /* 0x0000000b181b7824 */ /* 0x000fc600078e0219 */
[----:B------:R-:W-:Y:S01]  /*4870*/  LDS.64 R12, [R0+0x400] ;  /* 0x00040000000c7984 */ /* 0x000fe20000000a00 */
[C---:B------:R-:W-:Y:S01]  /*4880*/  VIADD R29, R27.reuse, 0x20 ;  /* 0x000000201b1d7836 */ /* 0x040fe20000000000 */
[C---:B------:R-:W-:Y:S01]  /*4890*/  IADD3 R25, P0, PT, R27.reuse, UR12, RZ ;  /* 0x0000000c1b197c10 */ /* 0x040fe2000ff1e0ff */
[C---:B------:R-:W-:Y:S01]  /*48a0*/  VIADD R31, R27.reuse, 0x40 ;  /* 0x000000401b1f7836 */ /* 0x040fe20000000000 */
[----:B------:R-:W-:Y:S01]  /*48b0*/  LDS.64 R10, [R0+0x500] ;  /* 0x00050000000a7984 */ /* 0x000fe20000000a00 */
[----:B------:R-:W-:Y:S02]  /*48c0*/  VIADD R35, R27, 0x60 ;  /* 0x000000601b237836 */ /* 0x000fe40000000000 */
[----:B------:R-:W-:Y:S01]  /*48d0*/  IMAD.X R28, RZ, RZ, UR13, P0 ;  /* 0x0000000dff1c7e24 */ /* 0x000fe200080e06ff */
[----:B------:R-:W-:Y:S01]  /*48e0*/  LDS.64 R8, [R0+0x600] ;  /* 0x0006000000087984 */ /* 0x000fe20000000a00 */
[----:B0-----:R-:W-:Y:S01]  /*48f0*/  LEA R24, P0, R25, UR8, 0x3 ;  /* 0x0000000819187c11 */ /* 0x001fe2000f8018ff */
[----:B------:R-:W-:-:S02]  /*4900*/  VIADD R33, R27, 0x80 ;  /* 0x000000801b217836 */ /* 0x000fc40000000000 */
[----:B------:R-:W-:Y:S01]  /*4910*/  LDS.64 R6, [R0+0x700] ;  /* 0x0007000000067984 */ /* 0x000fe20000000a00 */
[----:B------:R-:W-:-:S03]  /*4920*/  LEA.HI.X R25, R25, UR9, R28, 0x3, P0 ;  /* 0x0000000919197c11 */ /* 0x000fc600080f1c1c */
[----:B------:R-:W-:Y:S04]  /*4930*/  LDS.64 R4, [R0+0x800] ;  /* 0x0008000000047984 */ /* 0x000fe80000000a00 */
[----:B------:R-:W-:Y:S04]  /*4940*/  LDS.64 R2, [R0+0x900] ;  /* 0x0009000000027984 */ /* 0x000fe80000000a00 */
[----:B------:R-:W-:Y:S04]  /*4950*/  LDS.64 R22, [R0+0xa00] ;  /* 0x000a000000167984 */ /* 0x000fe80000000a00 */
[----:B------:R-:W-:Y:S01]  /*4960*/  @!P1 STS [UR5+0x6e00], R30 ;  /* 0x006e001eff009988 */ /* 0x000fe20008000805 */
[----:B------:R-:W-:Y:S06]  /*4970*/  BAR.SYNC.DEFER_BLOCKING 0x0 ;  /* 0x0000000000007b1d */ /* 0x000fec0000010000 */
[----:B------:R-:W0:Y:S02]  /*4980*/  LDS R26, [UR5+0x6e00] ;  /* 0x006e0005ff1a7984 */ /* 0x000e240008000800 */
[----:B0-----:R-:W-:-:S02]  /*4990*/  ISETP.GE.AND P5, PT, R27, R26, PT ;  /* 0x0000001a1b00720c */ /* 0x001fc40003fa6270 */
[-C--:B------:R-:W-:Y:S01]  /*49a0*/  ISETP.GE.AND P6, PT, R29, R26.reuse, PT ;  /* 0x0000001a1d00720c */ /* 0x080fe20003fc6270 */
[----:B------:R-:W-:Y:S01]  /*49b0*/  VIADD R29, R27, 0xa0 ;  /* 0x000000a01b1d7836 */ /* 0x000fe20000000000 */
[-C--:B------:R-:W-:Y:S01]  /*49c0*/  ISETP.GE.AND P0, PT, R31, R26.reuse, PT ;  /* 0x0000001a1f00720c */ /* 0x080fe20003f06270 */
[----:B------:R-:W-:Y:S01]  /*49d0*/  VIADD R31, R27, 0xc0 ;  /* 0x000000c01b1f7836 */ /* 0x000fe20000000000 */
[-C--:B------:R-:W-:Y:S02]  /*49e0*/  ISETP.GE.AND P1, PT, R35, R26.reuse, PT ;  /* 0x0000001a2300720c */ /* 0x080fe40003f26270 */
[-C--:B------:R-:W-:Y:S01]  /*49f0*/  ISETP.GE.AND P3, PT, R29, R26.reuse, PT ;  /* 0x0000001a1d00720c */ /* 0x080fe20003f66270 */
[----:B------:R-:W-:Y:S01]  /*4a00*/  VIADD R29, R27, 0xe0 ;  /* 0x000000e01b1d7836 */ /* 0x000fe20000000000 */
[-C--:B------:R-:W-:Y:S01]  /*4a10*/  ISETP.GE.AND P4, PT, R31, R26.reuse, PT ;  /* 0x0000001a1f00720c */ /* 0x080fe20003f86270 */
[----:B------:R-:W-:Y:S01]  /*4a20*/  VIADD R31, R27, 0x100 ;  /* 0x000001001b1f7836 */ /* 0x000fe20000000000 */
[-C--:B------:R-:W-:Y:S01]  /*4a30*/  ISETP.GE.AND P2, PT, R33, R26.reuse, PT ;  /* 0x0000001a2100720c */ /* 0x080fe20003f46270 */
[----:B------:R0:W-:Y:S01]  /*4a40*/  @!P5 STG.E.64 desc[UR10][R24.64], R20 ;  /* 0x000000141800d986 */ /* 0x0001e2000c101b0a */
[----:B------:R-:W-:Y:S01]  /*4a50*/  ISETP.GE.AND P5, PT, R29, R26, PT ;  /* 0x0000001a1d00720c */ /* 0x000fe20003fa6270 */
[----:B------:R-:W-:-:S02]  /*4a60*/  VIADD R29, R27, 0x120 ;  /* 0x000001201b1d7836 */ /* 0x000fc40000000000 */
[----:B------:R-:W-:Y:S01]  /*4a70*/  VIADD R27, R27, 0x140 ;  /* 0x000001401b1b7836 */ /* 0x000fe20000000000 */
[----:B------:R0:W-:Y:S01]  /*4a80*/  @!P6 STG.E.64 desc[UR10][R24.64+0x100], R16 ;  /* 0x000100101800e986 */ /* 0x0001e2000c101b0a */
[----:B------:R-:W-:-:S03]  /*4a90*/  ISETP.GE.AND P6, PT, R31, R26, PT ;  /* 0x0000001a1f00720c */ /* 0x000fc60003fc6270 */
[----:B------:R0:W-:Y:S01]  /*4aa0*/  @!P0 STG.E.64 desc[UR10][R24.64+0x200], R18 ;  /* 0x0002001218008986 */ /* 0x0001e2000c101b0a */
[----:B------:R-:W-:-:S03]  /*4ab0*/  ISETP.GE.AND P0, PT, R29, R26, PT ;  /* 0x0000001a1d00720c */ /* 0x000fc60003f06270 */
[----:B------:R0:W-:Y:S01]  /*4ac0*/  @!P1 STG.E.64 desc[UR10][R24.64+0x300], R14 ;  /* 0x0003000e18009986 */ /* 0x0001e2000c101b0a */
[----:B------:R-:W-:-:S03]  /*4ad0*/  ISETP.GE.AND P1, PT, R27, R26, PT ;  /* 0x0000001a1b00720c */ /* 0x000fc60003f26270 */
[----:B------:R0:W-:Y:S04]  /*4ae0*/  @!P2 STG.E.64 desc[UR10][R24.64+0x400], R12 ;  /* 0x0004000c1800a986 */ /* 0x0001e8000c101b0a */
[----:B------:R0:W-:Y:S04]  /*4af0*/  @!P3 STG.E.64 desc[UR10][R24.64+0x500], R10 ;  /* 0x0005000a1800b986 */ /* 0x0001e8000c101b0a */
[----:B------:R0:W-:Y:S04]  /*4b00*/  @!P4 STG.E.64 desc[UR10][R24.64+0x600], R8 ;  /* 0x000600081800c986 */ /* 0x0001e8000c101b0a */
[----:B------:R0:W-:Y:S04]  /*4b10*/  @!P5 STG.E.64 desc[UR10][R24.64+0x700], R6 ;  /* 0x000700061800d986 */ /* 0x0001e8000c101b0a */
[----:B------:R0:W-:Y:S04]  /*4b20*/  @!P6 STG.E.64 desc[UR10][R24.64+0x800], R4 ;  /* 0x000800041800e986 */ /* 0x0001e8000c101b0a */
[----:B------:R0:W-:Y:S01]  /*4b30*/  @!P0 STG.E.64 desc[UR10][R24.64+0x900], R2 ;  /* 0x0009000218008986 */ /* 0x0001e2000c101b0a */
[----:B------:R-:W-:Y:S05]  /*4b40*/  @P1 EXIT ;  /* 0x000000000000194d */ /* 0x000fea0003800000 */
[----:B------:R-:W-:Y:S01]  /*4b50*/  STG.E.64 desc[UR10][R24.64+0xa00], R22 ;  /* 0x000a001618007986 */ /* 0x000fe2000c101b0a */
[----:B------:R-:W-:Y:S05]  /*4b60*/  EXIT ;  /* 0x000000000000794d */ /* 0x000fea0003800000 */
.L_x_5:
[----:B------:R-:W-:Y:S01]  /*4b70*/  BSSY B1, `(.L_x_36) ;  /* 0x0000006000017945 */ /* 0x000fe20003800000 */
[----:B------:R-:W-:Y:S01]  /*4b80*/  PLOP3.LUT P0, PT, P0, PT, PT, 0x8, 0x80 ;  /* 0x000000000080781c */ /* 0x000fe2000070e170 */
[----:B------:R-:W-:-:S12]  /*4b90*/  IMAD.MOV.U32 R0, RZ, RZ, -0x1 ;  /* 0xffffffffff007424 */ /* 0x000fd800078e00ff */
[----:B------:R-:W-:Y:S05]  /*4ba0*/  WARPSYNC.COLLECTIVE R0, `(.L_x_37) ;  /* 0x0000000000087348 */ /* 0x000fea0003c00000 */
[----:B------:R-:W-:Y:S01]  /*4bb0*/  VOTE.ANY P0, P0 ;  /* 0x0000000000ff7806 */ /* 0x000fe20000000100 */
[----:B------:R-:W-:-:S12]  /*4bc0*/  ENDCOLLECTIVE ;  /* 0x000000000000791b */ /* 0x000fd80003800000 */
.L_x_37:
[----:B------:R-:W-:Y:S05]  /*4bd0*/  BSYNC B1 ;  /* 0x0000000000017941 */ /* 0x000fea0003800000 */
.L_x_36:
[----:B------:R-:W-:Y:S05]  /*4be0*/  BRA `(.L_x_38) ;  /* 0xffffffc800107947 */ /* 0x000fea000383ffff */
.L_x_7:
[----:B------:R-:W-:Y:S01]  /*4bf0*/  BSSY B1, `(.L_x_39) ;  /* 0x0000006000017945 */ /* 0x000fe20003800000 */
[----:B------:R-:W-:Y:S01]  /*4c00*/  PLOP3.LUT P0, PT, P0, PT, PT, 0x8, 0x80 ;  /* 0x000000000080781c */ /* 0x000fe2000070e170 */
[----:B------:R-:W-:-:S12]  /*4c10*/  IMAD.MOV.U32 R0, RZ, RZ, -0x1 ;  /* 0xffffffffff007424 */ /* 0x000fd800078e00ff */
[----:B------:R-:W-:Y:S05]  /*4c20*/  WARPSYNC.COLLECTIVE R0, `(.L_x_40) ;  /* 0x0000000000087348 */ /* 0x000fea0003c00000 */
[----:B------:R-:W-:Y:S01]  /*4c30*/  VOTE.ANY P0, P0 ;  /* 0x0000000000ff7806 */ /* 0x000fe20000000100 */
[----:B------:R-:W-:-:S12]  /*4c40*/  ENDCOLLECTIVE ;  /* 0x000000000000791b */ /* 0x000fd80003800000 */
.L_x_40:
[----:B------:R-:W-:Y:S05]  /*4c50*/  BSYNC B1 ;  /* 0x0000000000017941 */ /* 0x000fea0003800000 */
.L_x_39:
[----:B------:R-:W-:Y:S05]  /*4c60*/  BRA `(.L_x_41) ;  /* 0xffffffc800187947 */ /* 0x000fea000383ffff */
.L_x_9:
[----:B------:R-:W0:Y:S01]  /*4c70*/  S2R R20, SR_GEMASK ;  /* 0x0000000000147919 */ /* 0x000e220000003c00 */
[----:B------:R-:W-:Y:S01]  /*4c80*/  BSSY B1, `(.L_x_42) ;  /* 0x0000006000017945 */ /* 0x000fe20003800000 */
[----:B------:R-:W-:Y:S01]  /*4c90*/  PLOP3.LUT P0, PT, P0, PT, PT, 0x8, 0x80 ;  /* 0x000000000080781c */ /* 0x000fe2000070e170 */
[----:B------:R-:W-:-:S12]  /*4ca0*/  IMAD.MOV.U32 R0, RZ, RZ, -0x1 ;  /* 0xffffffffff007424 */ /* 0x000fd800078e00ff */
[----:B0-----:R-:W-:Y:S05]  /*4cb0*/  WARPSYNC.COLLECTIVE R0, `(.L_x_43) ;  /* 0x0000000000087348 */ /* 0x001fea0003c00000 */
[----:B------:R-:W-:Y:S01]  /*4cc0*/  VOTE.ANY R0, PT, P0 ;  /* 0x0000000000007806 */ /* 0x000fe200000e0100 */
[----:B0-----:R-:W-:Y:S06]  /*4cd0*/  ENDCOLLECTIVE ;  /* 0x000000000000791b */ /* 0x001fec0003800000 */
.L_x_43:
[----:B------:R-:W-:Y:S05]  /*4ce0*/  BSYNC B1 ;  /* 0x0000000000017941 */ /* 0x000fea0003800000 */
.L_x_42:
[----:B------:R-:W-:Y:S01]  /*4cf0*/  LOP3.LUT R0, R0, 0x80000000, R20, 0xec, !PT ;  /* 0x8000000000007812 */ /* 0x000fe200078eec14 */
[----:B------:R-:W-:Y:S01]  /*4d00*/  IMAD.MOV.U32 R20, RZ, RZ, 0x1 ;  /* 0x00000001ff147424 */ /* 0x000fe200078e00ff */
[----:B------:R-:W0:Y:S03]  /*4d10*/  S2R R31, SR_LANEID ;  /* 0x00000000001f7919 */ /* 0x000e260000000000 */
[----:B------:R-:W-:-:S05]  /*4d20*/  VIADD R21, R0, 0xffffffff ;  /* 0xffffffff00157836 */ /* 0x000fca0000000000 */
[----:B------:R-:W-:Y:S01]  /*4d30*/  LOP3.LUT R25, R0, R21, RZ, 0xc, !PT ;  /* 0x0000001500197212 */ /* 0x000fe200078e0cff */
[----:B------:R-:W-:Y:S02]  /*4d40*/  IMAD.MOV.U32 R21, RZ, RZ, R10 ;  /* 0x000000ffff157224 */ /* 0x000fe400078e000a */
[----:B------:R-:W-:Y:S01]  /*4d50*/  IMAD.MOV.U32 R0, RZ, RZ, -0x1 ;  /* 0xffffffffff007424 */ /* 0x000fe200078e00ff */
[----:B------:R1:W2:Y:S06]  /*4d60*/  POPC R23, R25 ;  /* 0x0000001900177309 */ /* 0x0002ac0000000000 */
[----:B012---:R-:W-:Y:S05]  /*4d70*/  WARPSYNC.COLLECTIVE R0, `(.L_x_44) ;  /* 0x0000000000087348 */ /* 0x007fea0003c00000 */
[----:B--2---:R2:W3:Y:S02]  /*4d80*/  SHFL.DOWN P3, R22, R21, R20, R23 ;  /* 0x0800001415167389 */ /* 0x0044e40000060017 */
[----:B0123--:R-:W-:Y:S05]  /*4d90*/  ENDCOLLECTIVE ;  /* 0x000000000000791b */ /* 0x00ffea0003800000 */
.L_x_44:
[C---:B------:R-:W-:Y:S01]  /*4da0*/  ISETP.GE.AND P0, PT, R31.reuse, R23, PT ;  /* 0x000000171f00720c */ /* 0x040fe20003f06270 */
[----:B------:R-:W-:Y:S02]  /*4db0*/  VIADD R28, R31, 0x2 ;  /* 0x000000021f1c7836 */ /* 0x000fe40000000000 */
[----:B------:R-:W-:Y:S02]  /*4dc0*/  IMAD.MOV.U32 R21, RZ, RZ, R11 ;  /* 0x000000ffff157224 */ /* 0x000fe400078e000b */
[----:B------:R-:W-:-:S08]  /*4dd0*/  IMAD.MOV.U32 R26, RZ, RZ, R22 ;  /* 0x000000ffff1a7224 */ /* 0x000fd000078e0016 */
[----:B------:R-:W-:Y:S05]  /*4de0*/  WARPSYNC.COLLECTIVE R0, `(.L_x_45) ;  /* 0x0000000000087348 */ /* 0x000fea0003c00000 */
[----:B------:R0:W1:Y:S02]  /*4df0*/  SHFL.DOWN P3, R22, R21, R20, R23 ;  /* 0x0800001415167389 */ /* 0x0000640000060017 */
[----:B01----:R-:W-:Y:S05]  /*4e00*/  ENDCOLLECTIVE ;  /* 0x000000000000791b */ /* 0x003fea0003800000 */
.L_x_45:
[----:B------:R-:W-:-:S04]  /*4e10*/  SEL R27, R26, RZ, !P0 ;  /* 0x000000ff1a1b7207 */ /* 0x000fc80004000000 */
[----:B------:R-:W-:Y:S01]  /*4e20*/  IADD3 R38, P1, PT, R10, R27, RZ ;  /* 0x0000001b0a267210 */ /* 0x000fe20007f3e0ff */
[----:B------:R-:W-:-:S05]  /*4e30*/  VIADD R27, R31, 0x4 ;  /* 0x000000041f1b7836 */ /* 0x000fca0000000000 */
[----:B------:R-:W-:Y:S01]  /*4e40*/  ISETP.GT.AND P2, PT, R27, R23, PT ;  /* 0x000000171b00720c */ /* 0x000fe20003f44270 */
[----:B------:R-:W-:Y:S02]  /*4e50*/  IMAD.MOV.U32 R21, RZ, RZ, R38 ;  /* 0x000000ffff157224 */ /* 0x000fe400078e0026 */
[----:B------:R-:W-:Y:S02]  /*4e60*/  IMAD.MOV.U32 R20, RZ, RZ, 0x2 ;  /* 0x00000002ff147424 */ /* 0x000fe400078e00ff */
[----:B------:R-:W-:-:S08]  /*4e70*/  IMAD.MOV.U32 R25, RZ, RZ, R22 ;  /* 0x000000ffff197224 */ /* 0x000fd000078e0016 */
[----:B------:R-:W-:Y:S05]  /*4e80*/  WARPSYNC.COLLECTIVE R0, `(.L_x_46) ;  /* 0x0000000000087348 */ /* 0x000fea0003c00000 */
[----:B------:R0:W1:Y:S02]  /*4e90*/  SHFL.DOWN P3, R22, R21, R20, R23 ;  /* 0x0800001415167389 */ /* 0x0000640000060017 */
[----:B01----:R-:W-:Y:S05]  /*4ea0*/  ENDCOLLECTIVE ;  /* 0x000000000000791b */ /* 0x003fea0003800000 */
.L_x_46:
[----:B------:R-:W-:Y:S02]  /*4eb0*/  SEL R25, R25, RZ, !P0 ;  /* 0x000000ff19197207 */ /* 0x000fe40004000000 */
[----:B------:R-:W-:-:S03]  /*4ec0*/  ISETP.GT.AND P0, PT, R28, R23, PT ;  /* 0x000000171c00720c */ /* 0x000fc60003f04270 */
[----:B------:R-:W-:-:S04]  /*4ed0*/  IMAD.X R44, R11, 0x1, R25, P1 ;  /* 0x000000010b2c7824 */ /* 0x000fc800008e0619 */
[----:B------:R-:W-:Y:S01]  /*4ee0*/  IMAD.MOV.U32 R21, RZ, RZ, R44 ;  /* 0x000000ffff157224 */ /* 0x000fe200078e002c */
[----:B------:R-:W-:-:S07]  /*4ef0*/  SEL R11, R22, RZ, !P0 ;  /* 0x000000ff160b7207 */ /* 0x000fce0004000000 */
[----:B------:R-:W-:Y:S05]  /*4f00*/  WARPSYNC.COLLECTIVE R0, `(.L_x_47) ;  /* 0x0000000000087348 */ /* 0x000fea0003c00000 */
[----:B------:R0:W1:Y:S02]  /*4f10*/  SHFL.DOWN P3, R22, R21, R20, R23 ;  /* 0x0800001415167389 */ /* 0x0000640000060017 */
[----:B01----:R-:W-:Y:S05]  /*4f20*/  ENDCOLLECTIVE ;  /* 0x000000000000791b */ /* 0x003fea0003800000 */
.L_x_47:
[----:B------:R-:W-:-:S05]  /*4f30*/  IADD3 R26, P1, PT, R11, R38, RZ ;  /* 0x000000260b1a7210 */ /* 0x000fca0007f3e0ff */
[----:B------:R-:W-:Y:S02]  /*4f40*/  IMAD.MOV.U32 R21, RZ, RZ, R26 ;  /* 0x000000ffff157224 */ /* 0x000fe400078e001a */
[----:B------:R-:W-:Y:S02]  /*4f50*/  IMAD.MOV.U32 R20, RZ, RZ, 0x4 ;  /* 0x00000004ff147424 */ /* 0x000fe400078e00ff */
[----:B------:R-:W-:-:S07]  /*4f60*/  IMAD.MOV.U32 R25, RZ, RZ, R22 ;  /* 0x000000ffff197224 */ /* 0x000fce00078e0016 */
[----:B------:R-:W-:Y:S05]  /*4f70*/  WARPSYNC.COLLECTIVE R0, `(.L_x_48) ;  /* 0x0000000000087348 */ /* 0x000fea0003c00000 */
[----:B------:R0:W1:Y:S02]  /*4f80*/  SHFL.DOWN P3, R22, R21, R20, R23 ;  /* 0x0800001415167389 */ /* 0x0000640000060017 */
[----:B01----:R-:W-:Y:S05]  /*4f90*/  ENDCOLLECTIVE ;  /* 0x000000000000791b */ /* 0x003fea0003800000 */
.L_x_48:
[----:B------:R-:W-:Y:S02]  /*4fa0*/  SEL R25, R25, RZ, !P0 ;  /* 0x000000ff19197207 */ /* 0x000fe40004000000 */
[----:B------:R-:W-:-:S03]  /*4fb0*/  ISETP.NE.U32.AND P0, PT, R8, 0x65, PT ;  /* 0x000000650800780c */ /* 0x000fc60003f05070 */
[----:B------:R-:W-:Y:S01]  /*4fc0*/  IMAD.X R30, R25, 0x1, R44, P1 ;  /* 0x00000001191e7824 */ /* 0x000fe200008e062c */
[----:B------:R-:W-:Y:S01]  /*4fd0*/  ISETP.NE.AND.EX P0, PT, R9, RZ, PT, P0 ;  /* 0x000000ff0900720c */ /* 0x000fe20003f05300 */
[----:B------:R-:W-:Y:S02]  /*4fe0*/  VIADD R25, R31, 0x10 ;  /* 0x000000101f197836 */ /* 0x000fe40000000000 */
[----:B------:R-:W-:Y:S01]  /*4ff0*/  IMAD.MOV.U32 R21, RZ, RZ, R30 ;  /* 0x000000ffff157224 */ /* 0x000fe200078e001e */
[----:B------:R-:W-:-:S09]  /*5000*/  SEL R11, R22, RZ, !P2 ;  /* 0x000000ff160b7207 */ /* 0x000fd20005000000 */
[----:B------:R-:W-:Y:S05]  /*5010*/  WARPSYNC.COLLECTIVE R0, `(.L_x_49) ;  /* 0x0000000000087348 */ /* 0x000fea0003c00000 */
[----:B------:R0:W1:Y:S02]  /*5020*/  SHFL.DOWN P3, R22, R21, R20, R23 ;  /* 0x0800001415167389 */ /* 0x0000640000060017 */
[----:B01----:R-:W-:Y:S05]  /*5030*/  ENDCOLLECTIVE ;  /* 0x000000000000791b */ /* 0x003fea0003800000 */
.L_x_49:
[----:B------:R-:W-:Y:S01]  /*5040*/  IADD3 R38, P1, PT, R11, R26, RZ ;  /* 0x0000001a0b267210 */ /* 0x000fe20007f3e0ff */
[----:B------:R-:W-:-:S04]  /*5050*/  VIADD R26, R31, 0x8 ;  /* 0x000000081f1a7836 */ /* 0x000fc80000000000 */
[----:B------:R-:W-:Y:S02]  /*5060*/  IMAD.MOV.U32 R21, RZ, RZ, R38 ;  /* 0x000000ffff157224 */ /* 0x000fe400078e0026 */
[----:B------:R-:W-:Y:S02]  /*5070*/  IMAD.MOV.U32 R20, RZ, RZ, 0x8 ;  /* 0x00000008ff147424 */ /* 0x000fe400078e00ff */
[----:B------:R-:W-:-:S07]  /*5080*/  IMAD.MOV.U32 R10, RZ, RZ, R22 ;  /* 0x000000ffff0a7224 */ /* 0x000fce00078e0016 */
[----:B------:R-:W-:Y:S05]  /*5090*/  WARPSYNC.COLLECTIVE R0, `(.L_x_50) ;  /* 0x0000000000087348 */ /* 0x000fea0003c00000 */
[----:B------:R0:W1:Y:S02]  /*50a0*/  SHFL.DOWN P3, R22, R21, R20, R23 ;  /* 0x0800001415167389 */ /* 0x0000640000060017 */
[----:B01----:R-:W-:Y:S05]  /*50b0*/  ENDCOLLECTIVE ;  /* 0x000000000000791b */ /* 0x003fea0003800000 */
.L_x_50:
[----:B------:R-:W-:Y:S02]  /*50c0*/  SEL R11, R10, RZ, !P2 ;  /* 0x000000ff0a0b7207 */ /* 0x000fe40005000000 */
[----:B------:R-:W-:-:S03]  /*50d0*/  ISETP.GT.AND P2, PT, R26, R23, PT ;  /* 0x000000171a00720c */ /* 0x000fc60003f44270 */
[----:B------:R-:W-:Y:S01]  /*50e0*/  IMAD.X R11, R11, 0x1, R30, P1 ;  /* 0x000000010b0b7824 */ /* 0x000fe200008e061e */
[----:B------:R-:W-:-:S03]  /*50f0*/  ISETP.GT.AND P1, PT, R25, R23, PT ;  /* 0x000000171900720c */ /* 0x000fc60003f24270 */
[----:B------:R-:W-:Y:S01]  /*5100*/  IMAD.MOV.U32 R21, RZ, RZ, R11 ;  /* 0x000000ffff157224 */ /* 0x000fe200078e000b */
[----:B------:R-:W-:-:S09]  /*5110*/  SEL R29, R22, RZ, !P2 ;  /* 0x000000ff161d7207 */ /* 0x000fd20005000000 */
[----:B------:R-:W-:Y:S05]  /*5120*/  WARPSYNC.COLLECTIVE R0, `(.L_x_51) ;  /* 0x0000000000087348 */ /* 0x000fea0003c00000 */
[----:B------:R0:W1:Y:S02]  /*5130*/  SHFL.DOWN P3, R22, R21, R20, R23 ;  /* 0x0800001415167389 */ /* 0x0000640000060017 */
[----:B01----:R-:W-:Y:S05]  /*5140*/  ENDCOLLECTIVE ;  /* 0x000000000000791b */ /* 0x003fea0003800000 */
.L_x_51:
[----:B------:R-:W-:-:S05]  /*5150*/  IADD3 R29, P4, PT, R29, R38, RZ ;  /* 0x000000261d1d7210 */ /* 0x000fca0007f9e0ff */
[----:B------:R-:W-:Y:S02]  /*5160*/  IMAD.MOV.U32 R21, RZ, RZ, R29 ;  /* 0x000000ffff157224 */ /* 0x000fe400078e001d */
[----:B------:R-:W-:Y:S02]  /*5170*/  IMAD.MOV.U32 R20, RZ, RZ, 0x10 ;  /* 0x00000010ff147424 */ /* 0x000fe400078e00ff */
[----:B------:R-:W-:-:S07]  /*5180*/  IMAD.MOV.U32 R10, RZ, RZ, R22 ;  /* 0x000000ffff0a7224 */ /* 0x000fce00078e0016 */
[----:B------:R-:W-:Y:S05]  /*5190*/  WARPSYNC.COLLECTIVE R0, `(.L_x_52) ;  /* 0x0000000000087348 */ /* 0x000fea0003c00000 */
[----:B------:R0:W1:Y:S02]  /*51a0*/  SHFL.DOWN P3, R22, R21, R20, R23 ;  /* 0x0800001415167389 */ /* 0x0000640000060017 */
[----:B01----:R-:W-:Y:S05]  /*51b0*/  ENDCOLLECTIVE ;  /* 0x000000000000791b */ /* 0x003fea0003800000 */
.L_x_52:
[----:B------:R-:W-:-:S05]  /*51c0*/  SEL R10, R10, RZ, !P2 ;  /* 0x000000ff0a0a7207 */ /* 0x000fca0005000000 */
[----:B------:R-:W-:-:S04]  /*51d0*/  IMAD.X R10, R10, 0x1, R11, P4 ;  /* 0x000000010a0a7824 */ /* 0x000fc800020e060b */
[----:B------:R-:W-:Y:S02]  /*51e0*/  IMAD.MOV.U32 R21, RZ, RZ, R10 ;  /* 0x000000ffff157224 */ /* 0x000fe400078e000a */
[----:B------:R-:W-:-:S05]  /*51f0*/  IMAD.MOV.U32 R0, RZ, RZ, R22 ;  /* 0x000000ffff007224 */ /* 0x000fca00078e0016 */
[----:B------:R-:W-:Y:S01]  /*5200*/  SEL R8, R0, RZ, !P1 ;  /* 0x000000ff00087207 */ /* 0x000fe20004800000 */
[----:B------:R-:W-:-:S03]  /*5210*/  IMAD.MOV.U32 R0, RZ, RZ, -0x1 ;  /* 0xffffffffff007424 */ /* 0x000fc600078e00ff */
[----:B------:R-:W-:-:S13]  /*5220*/  IADD3 R29, P2, PT, R8, R29, RZ ;  /* 0x0000001d081d7210 */ /* 0x000fda0007f5e0ff */
[----:B------:R-:W-:Y:S05]  /*5230*/  WARPSYNC.COLLECTIVE R0, `(.L_x_53) ;  /* 0x0000000000087348 */ /* 0x000fea0003c00000 */
[----:B------:R0:W1:Y:S02]  /*5240*/  SHFL.DOWN P3, R22, R21, R20, R23 ;  /* 0x0800001415167389 */ /* 0x0000640000060017 */
[----:B01----:R-:W-:Y:S05]  /*5250*/  ENDCOLLECTIVE ;  /* 0x000000000000791b */ /* 0x003fea0003800000 */
.L_x_53:
[----:B------:R-:W0:Y:S02]  /*5260*/  LDC.64 R8, c[0x0][0x390] ;  /* 0x0000e400ff087b82 */ /* 0x000e240000000a00 */
[----:B0-----:R-:W-:Y:S05]  /*5270*/  WARPSYNC.COLLECTIVE R0, `(.L_x_54) ;  /* 0x0000000000087348 */ /* 0x001fea0003c00000 */
[----:B------:R-:W-:Y:S01]  /*5280*/  VOTE.ALL P0, P0 ;  /* 0x0000000000ff7806 */ /* 0x000fe20000000000 */
[----:B0-----:R-:W-:-:S12]  /*5290*/  ENDCOLLECTIVE ;  /* 0x000000000000791b */ /* 0x001fd80003800000 */
.L_x_54:
[----:B------:R-:W-:Y:S02]  /*52a0*/  SEL R31, R22, RZ, !P1 ;  /* 0x000000ff161f7207 */ /* 0x000fe40004800000 */
[----:B------:R-:W-:-:S03]  /*52b0*/  IADD3 R30, P3, PT, R8, 0x200, RZ ;  /* 0x00000200081e7810 */ /* 0x000fc60007f7e0ff */
[----:B------:R-:W-:Y:S02]  /*52c0*/  IMAD.X R31, R31, 0x1, R10, P2 ;  /* 0x000000011f1f7824 */ /* 0x000fe400010e060a */
[----:B------:R-:W-:Y:S01]  /*52d0*/  IMAD.X R38, RZ, RZ, R9, P3 ;  /* 0x000000ffff267224 */ /* 0x000fe200018e0609 */
[----:B------:R-:W-:Y:S07]  /*52e0*/  BRA `(.L_x_55) ;  /* 0xffffffc4005c7947 */ /* 0x000fee000383ffff */
.L_x_11:
[----:B------:R-:W-:Y:S01]  /*52f0*/  BSSY B1, `(.L_x_56) ;  /* 0x0000006000017945 */ /* 0x000fe20003800000 */
[----:B------:R-:W-:Y:S01]  /*5300*/  PLOP3.LUT P0, PT, P0, PT, PT, 0x8, 0x80 ;  /* 0x000000000080781c */ /* 0x000fe2000070e170 */
[----:B------:R-:W-:-:S12]  /*5310*/  IMAD.MOV.U32 R0, RZ, RZ, -0x1 ;  /* 0xffffffffff007424 */ /* 0x000fd800078e00ff */
[----:B------:R-:W-:Y:S05]  /*5320*/  WARPSYNC.COLLECTIVE R0, `(.L_x_57) ;  /* 0x0000000000087348 */ /* 0x000fea0003c00000 */
[----:B------:R-:W-:Y:S01]  /*5330*/  VOTE.ANY P0, P0 ;  /* 0x0000000000ff7806 */ /* 0x000fe20000000100 */
[----:B------:R-:W-:-:S12]  /*5340*/  ENDCOLLECTIVE ;  /* 0x000000000000791b */ /* 0x000fd80003800000 */
.L_x_57:
[----:B------:R-:W-:Y:S05]  /*5350*/  BSYNC B1 ;  /* 0x0000000000017941 */ /* 0x000fea0003800000 */
.L_x_56:
[----:B------:R-:W-:Y:S05]  /*5360*/  BRA `(.L_x_58) ;  /* 0xffffffc400687947 */ /* 0x000fea000383ffff */
.L_x_13:
[----:B------:R-:W-:Y:S01]  /*5370*/  BSSY B1, `(.L_x_59) ;  /* 0x0000006000017945 */ /* 0x000fe20003800000 */
[----:B------:R-:W-:Y:S01]  /*5380*/  PLOP3.LUT P0, PT, P0, PT, PT, 0x8, 0x80 ;  /* 0x000000000080781c */ /* 0x000fe2000070e170 */
[----:B------:R-:W-:-:S12]  /*5390*/  IMAD.MOV.U32 R0, RZ, RZ, -0x1 ;  /* 0xffffffffff007424 */ /* 0x000fd800078e00ff */
[----:B------:R-:W-:Y:S05]  /*53a0*/  WARPSYNC.COLLECTIVE R0, `(.L_x_60) ;  /* 0x0000000000087348 */ /* 0x000fea0003c00000 */
[----:B------:R-:W-:Y:S01]  /*53b0*/  VOTE.ANY P0, P0 ;  /* 0x0000000000ff7806 */ /* 0x000fe20000000100 */
[----:B------:R-:W-:-:S12]  /*53c0*/  ENDCOLLECTIVE ;  /* 0x000000000000791b */ /* 0x000fd80003800000 */
.L_x_60:
[----:B------:R-:W-:Y:S05]  /*53d0*/  BSYNC B1 ;  /* 0x0000000000017941 */ /* 0x000fea0003800000 */
.L_x_59:
[----:B------:R-:W-:Y:S05]  /*53e0*/  BRA `(.L_x_61) ;  /* 0xffffffc400707947 */ /* 0x000fea000383ffff */
.L_x_15:
[----:B------:R-:W-:Y:S01]  /*53f0*/  BSSY B1, `(.L_x_62) ;  /* 0x0000006000017945 */ /* 0x000fe20003800000 */
[----:B------:R-:W-:Y:S01]  /*5400*/  PLOP3.LUT P0, PT, P0, PT, PT, 0x8, 0x80 ;  /* 0x000000000080781c */ /* 0x000fe2000070e170 */
[----:B------:R-:W-:-:S12]  /*5410*/  IMAD.MOV.U32 R0, RZ, RZ, -0x1 ;  /* 0xffffffffff007424 */ /* 0x000fd800078e00ff */
[----:B------:R-:W-:Y:S05]  /*5420*/  WARPSYNC.COLLECTIVE R0, `(.L_x_63) ;  /* 0x0000000000087348 */ /* 0x000fea0003c00000 */
[----:B------:R-:W-:Y:S01]  /*5430*/  VOTE.ANY R0, PT, P0 ;  /* 0x0000000000007806 */ /* 0x000fe200000e0100 */
[----:B------:R-:W-:Y:S06]  /*5440*/  ENDCOLLECTIVE ;  /* 0x000000000000791b */ /* 0x000fec0003800000 */
.L_x_63:
[----:B------:R-:W-:Y:S05]  /*5450*/  BSYNC B1 ;  /* 0x0000000000017941 */ /* 0x000fea0003800000 */
.L_x_62:
[----:B------:R-:W0:Y:S01]  /*5460*/  S2R R20, SR_GEMASK ;  /* 0x0000000000147919 */ /* 0x000e220000003c00 */
[----:B------:R-:W-:Y:S01]  /*5470*/  VIADD R24, R24, 0xffffffe0 ;  /* 0xffffffe018187836 */ /* 0x000fe20000000000 */
[----:B0-----:R-:W-:Y:S01]  /*5480*/  LOP3.LUT R0, R0, 0x80000000, R20, 0xec, !PT ;  /* 0x8000000000007812 */ /* 0x001fe200078eec14 */
[----:B------:R-:W-:-:S04]  /*5490*/  IMAD.MOV.U32 R20, RZ, RZ, 0x1 ;  /* 0x00000001ff147424 */ /* 0x000fc800078e00ff */
[----:B------:R-:W-:-:S05]  /*54a0*/  VIADD R21, R0, 0xffffffff ;  /* 0xffffffff00157836 */ /* 0x000fca0000000000 */
[----:B------:R-:W-:Y:S01]  /*54b0*/  LOP3.LUT R22, R0, R21, RZ, 0xc, !PT ;  /* 0x0000001500167212 */ /* 0x000fe200078e0cff */
[----:B------:R-:W-:Y:S02]  /*54c0*/  IMAD.MOV.U32 R21, RZ, RZ, R10 ;  /* 0x000000ffff157224 */ /* 0x000fe400078e000a */
[----:B------:R-:W-:Y:S01]  /*54d0*/  IMAD.MOV.U32 R0, RZ, RZ, -0x1 ;  /* 0xffffffffff007424 */ /* 0x000fe200078e00ff */
[----:B------:R0:W1:Y:S06]  /*54e0*/  POPC R23, R22 ;  /* 0x0000001600177309 */ /* 0x00006c0000000000 */
[----:B01----:R-:W-:Y:S05]  /*54f0*/  WARPSYNC.COLLECTIVE R0, `(.L_x_64) ;  /* 0x0000000000087348 */ /* 0x003fea0003c00000 */
[----:B01----:R0:W1:Y:S02]  /*5500*/  SHFL.DOWN P3, R22, R21, R20, R23 ;  /* 0x0800001415167389 */ /* 0x0030640000060017 */
[----:B01----:R-:W-:Y:S05]  /*5510*/  ENDCOLLECTIVE ;  /* 0x000000000000791b */ /* 0x003fea0003800000 */
.L_x_64:
[----:B------:R-:W-:Y:S02]  /*5520*/  IMAD.MOV.U32 R21, RZ, RZ, R11 ;  /* 0x000000ffff157224 */ /* 0x000fe400078e000b */
[----:B------:R-:W-:-:S07]  /*5530*/  IMAD.MOV.U32 R44, RZ, RZ, R22 ;  /* 0x000000ffff2c7224 */ /* 0x000fce00078e0016 */
[----:B------:R-:W-:Y:S05]  /*5540*/  WARPSYNC.COLLECTIVE R0, `(.L_x_65) ;  /* 0x0000000000087348 */ /* 0x000fea0003c00000 */
[----:B------:R0:W1:Y:S02]  /*5550*/  SHFL.DOWN P3, R22, R21, R20, R23 ;  /* 0x0800001415167389 */ /* 0x0000640000060017 */
[----:B01----:R-:W-:Y:S05]  /*5560*/  ENDCOLLECTIVE ;  /* 0x000000000000791b */ /* 0x003fea0003800000 */
.L_x_65:
[----:B------:R-:W0:Y:S01]  /*5570*/  S2R R20, SR_LANEID ;  /* 0x0000000000147919 */ /* 0x000e220000000000 */
[----:B------:R-:W-:Y:S01]  /*5580*/  IMAD.MOV.U32 R0, RZ, RZ, R22 ;  /* 0x000000ffff007224 */ /* 0x000fe200078e0016 */
[----:B0-----:R-:W-:Y:S01]  /*5590*/  ISETP.GE.AND P0, PT, R20, R23, PT ;  /* 0x000000171400720c */ /* 0x001fe20003f06270 */
[----:B------:R-:W-:-:S03]  /*55a0*/  IMAD.MOV.U32 R20, RZ, RZ, 0x2 ;  /* 0x00000002ff147424 */ /* 0x000fc600078e00ff */
[----:B------:R-:W-:Y:S02]  /*55b0*/  SEL R44, R44, RZ, !P0 ;  /* 0x000000ff2c2c7207 */ /* 0x000fe40004000000 */
[----:B------:R-:W-:Y:S02]  /*55c0*/  SEL R0, R0, RZ, !P0 ;  /* 0x000000ff00007207 */ /* 0x000fe40004000000 */
[----:B------:R-:W-:-:S05]  /*55d0*/  IADD3 R10, P0, PT, R10, R44, RZ ;  /* 0x0000002c0a0a7210 */ /* 0x000fca0007f1e0ff */
[----:B------:R-:W-:Y:S01]  /*55e0*/  IMAD.X R11, R11, 0x1, R0, P0 ;  /* 0x000000010b0b7824 */ /* 0x000fe200000e0600 */
[----:B------:R-:W-:Y:S01]  /*55f0*/  ISETP.GT.AND P0, PT, R28, R23, PT ;  /* 0x000000171c00720c */ /* 0x000fe20003f04270 */
[----:B------:R-:W-:Y:S02]  /*5600*/  IMAD.MOV.U32 R21, RZ, RZ, R10 ;  /* 0x000000ffff157224 */ /* 0x000fe400078e000a */
[----:B------:R-:W-:-:S10]  /*5610*/  IMAD.MOV.U32 R0, RZ, RZ, -0x1 ;  /* 0xffffffffff007424 */ /* 0x000fd400078e00ff */
[----:B------:R-:W-:Y:S05]  /*5620*/  WARPSYNC.COLLECTIVE R0, `(.L_x_66) ;  /* 0x0000000000087348 */ /* 0x000fea0003c00000 */
[----:B------:R0:W1:Y:S02]  /*5630*/  SHFL.DOWN P3, R22, R21, R20, R23 ;  /* 0x0800001415167389 */ /* 0x0000640000060017 */
[----:B01----:R-:W-:Y:S05]  /*5640*/  ENDCOLLECTIVE ;  /* 0x000000000000791b */ /* 0x003fea0003800000 */
.L_x_66:
        /* <DEDUP_REMOVED lines=8> */
.L_x_67:
[----:B------:R-:W-:Y:S02]  /*56d0*/  IMAD.MOV.U32 R21, RZ, RZ, R10 ;  /* 0x000000ffff157224 */ /* 0x000fe400078e000a */
[----:B------:R-:W-:Y:S01]  /*56e0*/  IMAD.MOV.U32 R20, RZ, RZ, 0x4 ;  /* 0x00000004ff147424 */ /* 0x000fe200078e00ff */
[----:B------:R-:W-:Y:S02]  /*56f0*/  SEL R22, R22, RZ, !P0 ;  /* 0x000000ff16167207 */ /* 0x000fe40004000000 */
[----:B------:R-:W-:-:S03]  /*5700*/  ISETP.GT.AND P0, PT, R27, R23, PT ;  /* 0x000000171b00720c */ /* 0x000fc60003f04270 */
[----:B------:R-:W-:-:S10]  /*5710*/  IMAD.X R11, R22, 0x1, R11, P1 ;  /* 0x00000001160b7824 */ /* 0x000fd400008e060b */
[----:B------:R-:W-:Y:S05]  /*5720*/  WARPSYNC.COLLECTIVE R0, `(.L_x_68) ;  /* 0x0000000000087348 */ /* 0x000fea0003c00000 */
[----:B------:R0:W1:Y:S02]  /*5730*/  SHFL.DOWN P3, R22, R21, R20, R23 ;  /* 0x0800001415167389 */ /* 0x0000640000060017 */
[----:B01----:R-:W-:Y:S05]  /*5740*/  ENDCOLLECTIVE ;  /* 0x000000000000791b */ /* 0x003fea0003800000 */
.L_x_68:
[----:B------:R-:W-:Y:S01]  /*5750*/  IMAD.MOV.U32 R21, RZ, RZ, R11 ;  /* 0x000000ffff157224 */ /* 0x000fe200078e000b */
[----:B------:R-:W-:-:S04]  /*5760*/  SEL R22, R22, RZ, !P0 ;  /* 0x000000ff16167207 */ /* 0x000fc80004000000 */
[----:B------:R-:W-:-:S13]  /*5770*/  IADD3 R44, P1, PT, R22, R10, RZ ;  /* 0x0000000a162c7210 */ /* 0x000fda0007f3e0ff */
[----:B------:R-:W-:Y:S05]  /*5780*/  WARPSYNC.COLLECTIVE R0, `(.L_x_69) ;  /* 0x0000000000087348 */ /* 0x000fea0003c00000 */
[----:B------:R0:W1:Y:S02]  /*5790*/  SHFL.DOWN P3, R22, R21, R20, R23 ;  /* 0x0800001415167389 */ /* 0x0000640000060017 */
[----:B01----:R-:W-:Y:S05]  /*57a0*/  ENDCOLLECTIVE ;  /* 0x000000000000791b */ /* 0x003fea0003800000 */
.L_x_69:
[----:B------:R-:W-:Y:S02]  /*57b0*/  IMAD.MOV.U32 R21, RZ, RZ, R44 ;  /* 0x000000ffff157224 */ /* 0x000fe400078e002c */
[----:B------:R-:W-:Y:S02]  /*57c0*/  IMAD.MOV.U32 R20, RZ, RZ, 0x8 ;  /* 0x00000008ff147424 */ /* 0x000fe400078e00ff */
[----:B------:R-:W-:-:S05]  /*57d0*/  IMAD.MOV.U32 R0, RZ, RZ, R22 ;  /* 0x000000ffff007224 */ /* 0x000fca00078e0016 */
[----:B------:R-:W-:Y:S01]  /*57e0*/  SEL R10, R0, RZ, !P0 ;  /* 0x000000ff000a7207 */ /* 0x000fe20004000000 */
[----:B------:R-:W-:Y:S01]  /*57f0*/  IMAD.MOV.U32 R0, RZ, RZ, -0x1 ;  /* 0xffffffffff007424 */ /* 0x000fe200078e00ff */
[----:B------:R-:W-:-:S03]  /*5800*/  ISETP.GT.AND P0, PT, R26, R23, PT ;  /* 0x000000171a00720c */ /* 0x000fc60003f04270 */
[----:B------:R-:W-:-:S10]  /*5810*/  IMAD.X R10, R10, 0x1, R11, P1 ;  /* 0x000000010a0a7824 */ /* 0x000fd400008e060b */
[----:B------:R-:W-:Y:S05]  /*5820*/  WARPSYNC.COLLECTIVE R0, `(.L_x_70) ;  /* 0x0000000000087348 */ /* 0x000fea0003c00000 */
[----:B------:R0:W1:Y:S02]  /*5830*/  SHFL.DOWN P3, R22, R21, R20, R23 ;  /* 0x0800001415167389 */ /* 0x0000640000060017 */
[----:B01----:R-:W-:Y:S05]  /*5840*/  ENDCOLLECTIVE ;  /* 0x000000000000791b */ /* 0x003fea0003800000 */
.L_x_70:
[----:B------:R-:W-:Y:S01]  /*5850*/  IMAD.MOV.U32 R21, RZ, RZ, R10 ;  /* 0x000000ffff157224 */ /* 0x000fe200078e000a */
[----:B------:R-:W-:-:S07]  /*5860*/  SEL R11, R22, RZ, !P0 ;  /* 0x000000ff160b7207 */ /* 0x000fce0004000000 */
[----:B------:R-:W-:Y:S05]  /*5870*/  WARPSYNC.COLLECTIVE R0, `(.L_x_71) ;  /* 0x0000000000087348 */ /* 0x000fea0003c00000 */
[----:B------:R0:W1:Y:S02]  /*5880*/  SHFL.DOWN P3, R22, R21, R20, R23 ;  /* 0x0800001415167389 */ /* 0x0000640000060017 */
[----:B01----:R-:W-:Y:S05]  /*5890*/  ENDCOLLECTIVE ;  /* 0x000000000000791b */ /* 0x003fea0003800000 */
.L_x_71:
[----:B------:R-:W-:-:S05]  /*58a0*/  IADD3 R11, P1, PT, R11, R44, RZ ;  /* 0x0000002c0b0b7210 */ /* 0x000fca0007f3e0ff */
        /* <DEDUP_REMOVED lines=10> */
.L_x_72:
[----:B------:R-:W-:Y:S02]  /*5950*/  IMAD.MOV.U32 R21, RZ, RZ, R10 ;  /* 0x000000ffff157224 */ /* 0x000fe400078e000a */
[----:B------:R-:W-:-:S07]  /*5960*/  IMAD.MOV.U32 R44, RZ, RZ, R22 ;  /* 0x000000ffff2c7224 */ /* 0x000fce00078e0016 */
[----:B------:R-:W-:Y:S05]  /*5970*/  WARPSYNC.COLLECTIVE R0, `(.L_x_73) ;  /* 0x0000000000087348 */ /* 0x000fea0003c00000 */
[----:B------:R0:W1:Y:S02]  /*5980*/  SHFL.DOWN P3, R22, R21, R20, R23 ;  /* 0x0800001415167389 */ /* 0x0000640000060017 */
[----:B01----:R-:W-:Y:S05]  /*5990*/  ENDCOLLECTIVE ;  /* 0x000000000000791b */ /* 0x003fea0003800000 */
.L_x_73:
[----:B------:R-:W-:-:S04]  /*59a0*/  SEL R44, R44, RZ, !P0 ;  /* 0x000000ff2c2c7207 */ /* 0x000fc80004000000 */
[----:B------:R-:W-:Y:S01]  /*59b0*/  IADD3 R29, P2, P1, R44, R11, R29 ;  /* 0x0000000b2c1d7210 */ /* 0x000fe2000795e01d */
[----:B------:R-:W-:-:S05]  /*59c0*/  IMAD.MOV.U32 R0, RZ, RZ, R22 ;  /* 0x000000ffff007224 */ /* 0x000fca00078e0016 */
[----:B------:R-:W-:Y:S01]  /*59d0*/  SEL R11, R0, RZ, !P0 ;  /* 0x000000ff000b7207 */ /* 0x000fe20004000000 */
[----:B------:R-:W-:Y:S01]  /*59e0*/  IMAD.MOV.U32 R0, RZ, RZ, -0x1 ;  /* 0xffffffffff007424 */ /* 0x000fe200078e00ff */
[----:B------:R-:W-:Y:S02]  /*59f0*/  ISETP.NE.U32.AND P0, PT, R8, 0x65, PT ;  /* 0x000000650800780c */ /* 0x000fe40003f05070 */
[----:B------:R-:W-:Y:S02]  /*5a00*/  IADD3.X R31, PT, PT, R11, R10, R31, P2, P1 ;  /* 0x0000000a0b1f7210 */ /* 0x000fe400017e241f */
[----:B------:R-:W-:-:S13]  /*5a10*/  ISETP.NE.AND.EX P0, PT, R9, RZ, PT, P0 ;  /* 0x000000ff0900720c */ /* 0x000fda0003f05300 */
[----:B------:R-:W-:Y:S05]  /*5a20*/  WARPSYNC.COLLECTIVE R0, `(.L_x_74) ;  /* 0x0000000000087348 */ /* 0x000fea0003c00000 */
[----:B------:R-:W-:Y:S01]  /*5a30*/  VOTE.ALL P0, P0 ;  /* 0x0000000000ff7806 */ /* 0x000fe20000000000 */
[----:B------:R-:W-:-:S12]  /*5a40*/  ENDCOLLECTIVE ;  /* 0x000000000000791b */ /* 0x000fd80003800000 */
.L_x_74:
[----:B------:R-:W-:Y:S05]  /*5a50*/  BRA `(.L_x_75) ;  /* 0xffffffc000a07947 */ /* 0x000fea000383ffff */
.L_x_22:
[----:B------:R-:W-:Y:S01]  /*5a60*/  BSSY B0, `(.L_x_76) ;  /* 0x0000006000007945 */ /* 0x000fe20003800000 */
[----:B------:R-:W-:Y:S01]  /*5a70*/  PLOP3.LUT P0, PT, P0, PT, PT, 0x8, 0x80 ;  /* 0x000000000080781c */ /* 0x000fe2000070e170 */
[----:B------:R-:W-:-:S12]  /*5a80*/  IMAD.MOV.U32 R0, RZ, RZ, -0x1 ;  /* 0xffffffffff007424 */ /* 0x000fd800078e00ff */
[----:B------:R-:W-:Y:S05]  /*5a90*/  WARPSYNC.COLLECTIVE R0, `(.L_x_77) ;  /* 0x0000000000087348 */ /* 0x000fea0003c00000 */
[----:B------:R-:W-:Y:S01]  /*5aa0*/  VOTE.ANY P0, P0 ;  /* 0x0000000000ff7806 */ /* 0x000fe20000000100 */
[----:B------:R-:W-:-:S12]  /*5ab0*/  ENDCOLLECTIVE ;  /* 0x000000000000791b */ /* 0x000fd80003800000 */
.L_x_77:
[----:B------:R-:W-:Y:S05]  /*5ac0*/  BSYNC B0 ;  /* 0x0000000000007941 */ /* 0x000fea0003800000 */
.L_x_76:
[----:B------:R-:W-:Y:S05]  /*5ad0*/  BRA `(.L_x_78) ;  /* 0xffffffdc00c07947 */ /* 0x000fea000383ffff */
.L_x_24:
[----:B------:R-:W-:Y:S01]  /*5ae0*/  BSSY B0, `(.L_x_79) ;  /* 0x0000006000007945 */ /* 0x000fe20003800000 */
[----:B------:R-:W-:Y:S01]  /*5af0*/  PLOP3.LUT P0, PT, P0, PT, PT, 0x8, 0x80 ;  /* 0x000000000080781c */ /* 0x000fe2000070e170 */
[----:B------:R-:W-:-:S12]  /*5b00*/  IMAD.MOV.U32 R0, RZ, RZ, -0x1 ;  /* 0xffffffffff007424 */ /* 0x000fd800078e00ff */
[----:B------:R-:W-:Y:S05]  /*5b10*/  WARPSYNC.COLLECTIVE R0, `(.L_x_80) ;  /* 0x0000000000087348 */ /* 0x000fea0003c00000 */
[----:B------:R-:W-:Y:S01]  /*5b20*/  VOTE.ANY P0, P0 ;  /* 0x0000000000ff7806 */ /* 0x000fe20000000100 */
[----:B------:R-:W-:-:S12]  /*5b30*/  ENDCOLLECTIVE ;  /* 0x000000000000791b */ /* 0x000fd80003800000 */
.L_x_80:
[----:B------:R-:W-:Y:S05]  /*5b40*/  BSYNC B0 ;  /* 0x0000000000007941 */ /* 0x000fea0003800000 */
.L_x_79:
[----:B------:R-:W-:Y:S05]  /*5b50*/  BRA `(.L_x_81) ;  /* 0xffffffdc00c87947 */ /* 0x000fea000383ffff */
.L_x_26:
[----:B------:R-:W0:Y:S01]  /*5b60*/  S2R R44, SR_GEMASK ;  /* 0x00000000002c7919 */ /* 0x000e220000003c00 */
[----:B------:R-:W-:Y:S01]  /*5b70*/  BSSY B0, `(.L_x_82) ;  /* 0x0000006000007945 */ /* 0x000fe20003800000 */
[----:B------:R-:W-:Y:S01]  /*5b80*/  PLOP3.LUT P0, PT, P0, PT, PT, 0x8, 0x80 ;  /* 0x000000000080781c */ /* 0x000fe2000070e170 */
[----:B------:R-:W-:-:S12]  /*5b90*/  IMAD.MOV.U32 R0, RZ, RZ, -0x1 ;  /* 0xffffffffff007424 */ /* 0x000fd800078e00ff */
[----:B0-----:R-:W-:Y:S05]  /*5ba0*/  WARPSYNC.COLLECTIVE R0, `(.L_x_83) ;  /* 0x0000000000087348 */ /* 0x001fea0003c00000 */
[----:B------:R-:W-:Y:S01]  /*5bb0*/  VOTE.ANY R0, PT, P0 ;  /* 0x0000000000007806 */ /* 0x000fe200000e0100 */
[----:B0-----:R-:W-:Y:S06]  /*5bc0*/  ENDCOLLECTIVE ;  /* 0x000000000000791b */ /* 0x001fec0003800000 */
.L_x_83:
[----:B------:R-:W-:Y:S05]  /*5bd0*/  BSYNC B0 ;  /* 0x0000000000007941 */ /* 0x000fea0003800000 */
.L_x_82:
[----:B------:R-:W-:Y:S01]  /*5be0*/  LOP3.LUT R0, R0, 0x80000000, R44, 0xec, !PT ;  /* 0x8000000000007812 */ /* 0x000fe200078eec2c */
[----:B------:R-:W-:-:S04]  /*5bf0*/  IMAD.MOV.U32 R20, RZ, RZ, 0x1 ;  /* 0x00000001ff147424 */ /* 0x000fc800078e00ff */
[----:B------:R-:W-:-:S05]  /*5c00*/  VIADD R21, R0, 0xffffffff ;  /* 0xffffffff00157836 */ /* 0x000fca0000000000 */
[----:B------:R-:W-:Y:S01]  /*5c10*/  LOP3.LUT R26, R0, R21, RZ, 0xc, !PT ;  /* 0x00000015001a7212 */ /* 0x000fe200078e0cff */
[----:B------:R-:W-:Y:S02]  /*5c20*/  IMAD.MOV.U32 R21, RZ, RZ, R18 ;  /* 0x000000ffff157224 */ /* 0x000fe400078e0012 */
[----:B------:R-:W-:Y:S01]  /*5c30*/  IMAD.MOV.U32 R0, RZ, RZ, -0x1 ;  /* 0xffffffffff007424 */ /* 0x000fe200078e00ff */
[----:B------:R0:W1:Y:S06]  /*5c40*/  POPC R23, R26 ;  /* 0x0000001a00177309 */ /* 0x00006c0000000000 */
[----:B01----:R-:W-:Y:S05]  /*5c50*/  WARPSYNC.COLLECTIVE R0, `(.L_x_84) ;  /* 0x0000000000087348 */ /* 0x003fea0003c00000 */
[----:B-1----:R1:W2:Y:S02]  /*5c60*/  SHFL.DOWN P3, R22, R21, R20, R23 ;  /* 0x0800001415167389 */ /* 0x0022a40000060017 */
[----:B012---:R-:W-:Y:S05]  /*5c70*/  ENDCOLLECTIVE ;  /* 0x000000000000791b */ /* 0x007fea0003800000 */
.L_x_84:
[----:B------:R-:W-:Y:S01]  /*5c80*/  ISETP.GE.AND P0, PT, R45, R23, PT ;  /* 0x000000172d00720c */ /* 0x000fe20003f06270 */
[----:B------:R-:W-:Y:S02]  /*5c90*/  IMAD.MOV.U32 R21, RZ, RZ, R19 ;  /* 0x000000ffff157224 */ /* 0x000fe400078e0013 */
[----:B------:R-:W-:-:S10]  /*5ca0*/  IMAD.MOV.U32 R25, RZ, RZ, R22 ;  /* 0x000000ffff197224 */ /* 0x000fd400078e0016 */
[----:B------:R-:W-:Y:S05]  /*5cb0*/  WARPSYNC.COLLECTIVE R0, `(.L_x_85) ;  /* 0x0000000000087348 */ /* 0x000fea0003c00000 */
[----:B------:R0:W1:Y:S02]  /*5cc0*/  SHFL.DOWN P3, R22, R21, R20, R23 ;  /* 0x0800001415167389 */ /* 0x0000640000060017 */
[----:B01----:R-:W-:Y:S05]  /*5cd0*/  ENDCOLLECTIVE ;  /* 0x000000000000791b */ /* 0x003fea0003800000 */
.L_x_85:
[----:B------:R-:W-:Y:S01]  /*5ce0*/  SEL R25, R25, RZ, !P0 ;  /* 0x000000ff19197207 */ /* 0x000fe20004000000 */
[----:B------:R-:W-:Y:S01]  /*5cf0*/  IMAD.MOV.U32 R20, RZ, RZ, 0x2 ;  /* 0x00000002ff147424 */ /* 0x000fe200078e00ff */
[----:B------:R-:W-:Y:S02]  /*5d00*/  SEL R27, R22, RZ, !P0 ;  /* 0x000000ff161b7207 */ /* 0x000fe40004000000 */
[----:B------:R-:W-:Y:S01]  /*5d10*/  IADD3 R26, P0, PT, R18, R25, RZ ;  /* 0x00000019121a7210 */ /* 0x000fe20007f1e0ff */
[----:B------:R-:W-:-:S04]  /*5d20*/  VIADD R18, R45, 0x2 ;  /* 0x000000022d127836 */ /* 0x000fc80000000000 */
[----:B------:R-:W-:Y:S02]  /*5d30*/  IMAD.MOV.U32 R21, RZ, RZ, R26 ;  /* 0x000000ffff157224 */ /* 0x000fe400078e001a */
[----:B------:R-:W-:Y:S01]  /*5d40*/  IMAD.X R30, R19, 0x1, R27, P0 ;  /* 0x00000001131e7824 */ /* 0x000fe200000e061b */
[----:B------:R-:W-:-:S13]  /*5d50*/  ISETP.GT.AND P0, PT, R18, R23, PT ;  /* 0x000000171200720c */ /* 0x000fda0003f04270 */
[----:B------:R-:W-:Y:S05]  /*5d60*/  WARPSYNC.COLLECTIVE R0, `(.L_x_86) ;  /* 0x0000000000087348 */ /* 0x000fea0003c00000 */
[----:B------:R0:W1:Y:S02]  /*5d70*/  SHFL.DOWN P3, R22, R21, R20, R23 ;  /* 0x0800001415167389 */ /* 0x0000640000060017 */
[----:B01----:R-:W-:Y:S05]  /*5d80*/  ENDCOLLECTIVE ;  /* 0x000000000000791b */ /* 0x003fea0003800000 */
.L_x_86:
[----:B------:R-:W-:Y:S02]  /*5d90*/  IMAD.MOV.U32 R21, RZ, RZ, R30 ;  /* 0x000000ffff157224 */ /* 0x000fe400078e001e */
[----:B------:R-:W-:-:S07]  /*5da0*/  IMAD.MOV.U32 R25, RZ, RZ, R22 ;  /* 0x000000ffff197224 */ /* 0x000fce00078e0016 */
[----:B------:R-:W-:Y:S05]  /*5db0*/  WARPSYNC.COLLECTIVE R0, `(.L_x_87) ;  /* 0x0000000000087348 */ /* 0x000fea0003c00000 */
[----:B------:R0:W1:Y:S02]  /*5dc0*/  SHFL.DOWN P3, R22, R21, R20, R23 ;  /* 0x0800001415167389 */ /* 0x0000640000060017 */
[----:B01----:R-:W-:Y:S05]  /*5dd0*/  ENDCOLLECTIVE ;  /* 0x000000000000791b */ /* 0x003fea0003800000 */
.L_x_87:
[----:B------:R-:W-:-:S04]  /*5de0*/  SEL R19, R25, RZ, !P0 ;  /* 0x000000ff19137207 */ /* 0x000fc80004000000 */
[----:B------:R-:W-:Y:S01]  /*5df0*/  IADD3 R19, P2, PT, R19, R26, RZ ;  /* 0x0000001a13137210 */ /* 0x000fe20007f5e0ff */
[----:B------:R-:W-:-:S04]  /*5e00*/  VIADD R26, R45, 0x4 ;  /* 0x000000042d1a7836 */ /* 0x000fc80000000000 */
[----:B------:R-:W-:Y:S02]  /*5e10*/  IMAD.MOV.U32 R21, RZ, RZ, R19 ;  /* 0x000000ffff157224 */ /* 0x000fe400078e0013 */
[----:B------:R-:W-:Y:S01]  /*5e20*/  IMAD.MOV.U32 R20, RZ, RZ, 0x4 ;  /* 0x00000004ff147424 */ /* 0x000fe200078e00ff */
[----:B------:R-:W-:-:S07]  /*5e30*/  SEL R25, R22, RZ, !P0 ;  /* 0x000000ff16197207 */ /* 0x000fce0004000000 */
[----:B------:R-:W-:Y:S05]  /*5e40*/  WARPSYNC.COLLECTIVE R0, `(.L_x_88) ;  /* 0x0000000000087348 */ /* 0x000fea0003c00000 */
[----:B------:R0:W1:Y:S02]  /*5e50*/  SHFL.DOWN P3, R22, R21, R20, R23 ;  /* 0x0800001415167389 */ /* 0x0000640000060017 */
[----:B01----:R-:W-:Y:S05]  /*5e60*/  ENDCOLLECTIVE ;  /* 0x000000000000791b */ /* 0x003fea0003800000 */
.L_x_88:
[----:B------:R-:W-:Y:S01]  /*5e70*/  ISETP.GT.AND P0, PT, R26, R23, PT ;  /* 0x000000171a00720c */ /* 0x000fe20003f04270 */
[----:B------:R-:W-:-:S04]  /*5e80*/  IMAD.X R18, R25, 0x1, R30, P2 ;  /* 0x0000000119127824 */ /* 0x000fc800010e061e */
[----:B------:R-:W-:Y:S02]  /*5e90*/  IMAD.MOV.U32 R21, RZ, RZ, R18 ;  /* 0x000000ffff157224 */ /* 0x000fe400078e0012 */
[----:B------:R-:W-:-:S07]  /*5ea0*/  IMAD.MOV.U32 R25, RZ, RZ, R22 ;  /* 0x000000ffff197224 */ /* 0x000fce00078e0016 */
[----:B------:R-:W-:Y:S05]  /*5eb0*/  WARPSYNC.COLLECTIVE R0, `(.L_x_89) ;  /* 0x0000000000087348 */ /* 0x000fea0003c00000 */
[----:B------:R0:W1:Y:S02]  /*5ec0*/  SHFL.DOWN P3, R22, R21, R20, R23 ;  /* 0x0800001415167389 */ /* 0x0000640000060017 */
[----:B01----:R-:W-:Y:S05]  /*5ed0*/  ENDCOLLECTIVE ;  /* 0x000000000000791b */ /* 0x003fea0003800000 */
.L_x_89:
[----:B------:R-:W-:-:S04]  /*5ee0*/  SEL R26, R25, RZ, !P0 ;  /* 0x000000ff191a7207 */ /* 0x000fc80004000000 */
[----:B------:R-:W-:-:S05]  /*5ef0*/  IADD3 R25, P2, PT, R26, R19, RZ ;  /* 0x000000131a197210 */ /* 0x000fca0007f5e0ff */
[----:B------:R-:W-:Y:S02]  /*5f00*/  IMAD.MOV.U32 R21, RZ, RZ, R25 ;  /* 0x000000ffff157224 */ /* 0x000fe400078e0019 */
[----:B------:R-:W-:Y:S01]  /*5f10*/  IMAD.MOV.U32 R20, RZ, RZ, 0x8 ;  /* 0x00000008ff147424 */ /* 0x000fe200078e00ff */
[----:B------:R-:W-:-:S07]  /*5f20*/  SEL R19, R22, RZ, !P0 ;  /* 0x000000ff16137207 */ /* 0x000fce0004000000 */
[----:B------:R-:W-:Y:S05]  /*5f30*/  WARPSYNC.COLLECTIVE R0, `(.L_x_90) ;  /* 0x0000000000087348 */ /* 0x000fea0003c00000 */
[----:B------:R0:W1:Y:S02]  /*5f40*/  SHFL.DOWN P3, R22, R21, R20, R23 ;  /* 0x0800001415167389 */ /* 0x0000640000060017 */
[----:B01----:R-:W-:Y:S05]  /*5f50*/  ENDCOLLECTIVE ;  /* 0x000000000000791b */ /* 0x003fea0003800000 */
.L_x_90:
[----:B------:R-:W-:Y:S02]  /*5f60*/  IMAD.X R26, R19, 0x1, R18, P2 ;  /* 0x00000001131a7824 */ /* 0x000fe400010e0612 */
[----:B------:R-:W-:-:S05]  /*5f70*/  VIADD R18, R45, 0x8 ;  /* 0x000000082d127836 */ /* 0x000fca0000000000 */
[----:B------:R-:W-:Y:S01]  /*5f80*/  ISETP.GT.AND P0, PT, R18, R23, PT ;  /* 0x000000171200720c */ /* 0x000fe20003f04270 */
[----:B------:R-:W-:Y:S02]  /*5f90*/  IMAD.MOV.U32 R21, RZ, RZ, R26 ;  /* 0x000000ffff157224 */ /* 0x000fe400078e001a */
[----:B------:R-:W-:-:S10]  /*5fa0*/  IMAD.MOV.U32 R27, RZ, RZ, R22 ;  /* 0x000000ffff1b7224 */ /* 0x000fd400078e0016 */
[----:B------:R-:W-:Y:S05]  /*5fb0*/  WARPSYNC.COLLECTIVE R0, `(.L_x_91) ;  /* 0x0000000000087348 */ /* 0x000fea0003c00000 */
[----:B------:R0:W1:Y:S02]  /*5fc0*/  SHFL.DOWN P3, R22, R21, R20, R23 ;  /* 0x0800001415167389 */ /* 0x0000640000060017 */
[----:B01----:R-:W-:Y:S05]  /*5fd0*/  ENDCOLLECTIVE ;  /* 0x000000000000791b */ /* 0x003fea0003800000 */
.L_x_91:
        /* <DEDUP_REMOVED lines=8> */
.L_x_92:
[----:B------:R-:W-:Y:S01]  /*6060*/  ISETP.NE.U32.AND P0, PT, R16, 0x65, PT ;  /* 0x000000651000780c */ /* 0x000fe20003f05070 */
[----:B------:R-:W-:Y:S02]  /*6070*/  VIADD R16, R45, 0x10 ;  /* 0x000000102d107836 */ /* 0x000fe40000000000 */
[----:B------:R-:W-:Y:S01]  /*6080*/  IMAD.X R30, R19, 0x1, R26, P2 ;  /* 0x00000001131e7824 */ /* 0x000fe200010e061a */
[----:B------:R-:W-:Y:S02]  /*6090*/  ISETP.NE.AND.EX P0, PT, R17, RZ, PT, P0 ;  /* 0x000000ff1100720c */ /* 0x000fe40003f05300 */
[----:B------:R-:W-:Y:S01]  /*60a0*/  ISETP.GT.AND P2, PT, R16, R23, PT ;  /* 0x000000171000720c */ /* 0x000fe20003f44270 */
[----:B------:R-:W-:Y:S02]  /*60b0*/  IMAD.MOV.U32 R21, RZ, RZ, R30 ;  /* 0x000000ffff157224 */ /* 0x000fe400078e001e */
[----:B------:R-:W-:-:S10]  /*60c0*/  IMAD.MOV.U32 R19, RZ, RZ, R22 ;  /* 0x000000ffff137224 */ /* 0x000fd400078e0016 */
[----:B------:R-:W-:Y:S05]  /*60d0*/  WARPSYNC.COLLECTIVE R0, `(.L_x_93) ;  /* 0x0000000000087348 */ /* 0x000fea0003c00000 */
[----:B------:R0:W1:Y:S02]  /*60e0*/  SHFL.DOWN P3, R22, R21, R20, R23 ;  /* 0x0800001415167389 */ /* 0x0000640000060017 */
[----:B01----:R-:W-:Y:S05]  /*60f0*/  ENDCOLLECTIVE ;  /* 0x000000000000791b */ /* 0x003fea0003800000 */
.L_x_93:
[----:B------:R-:W0:Y:S01]  /*6100*/  LDCU.64 UR8, c[0x0][0x390] ;  /* 0x00007200ff0877ac */ /* 0x000e220008000a00 */
[----:B------:R-:W-:Y:S01]  /*6110*/  SEL R19, R19, RZ, !P2 ;  /* 0x000000ff13137207 */ /* 0x000fe20005000000 */
[----:B0-----:R-:W-:-:S04]  /*6120*/  UIADD3 UR8, UP0, UPT, UR8, 0x200, URZ ;  /* 0x0000020008087890 */ /* 0x001fc8000ff1e0ff */
[----:B------:R-:W-:Y:S01]  /*6130*/  UIADD3.X UR9, UPT, UPT, URZ, UR9, URZ, UP0, !UPT ;  /* 0x00000009ff097290 */ /* 0x000fe200087fe4ff */
[----:B------:R-:W-:Y:S01]  /*6140*/  IADD3 R25, P3, PT, R19, R18, RZ ;  /* 0x0000001213197210 */ /* 0x000fe20007f7e0ff */
[----:B------:R-:W-:Y:S01]  /*6150*/  IMAD.U32 R26, RZ, RZ, UR8 ;  /* 0x00000008ff1a7e24 */ /* 0x000fe2000f8e00ff */
[----:B------:R-:W-:-:S03]  /*6160*/  SEL R17, R22, RZ, !P2 ;  /* 0x000000ff16117207 */ /* 0x000fc60005000000 */
[----:B------:R-:W-:-:S08]  /*6170*/  IMAD.U32 R27, RZ, RZ, UR9 ;  /* 0x00000009ff1b7e24 */ /* 0x000fd0000f8e00ff */
[----:B------:R-:W-:Y:S05]  /*6180*/  WARPSYNC.COLLECTIVE R0, `(.L_x_94) ;  /* 0x0000000000087348 */ /* 0x000fea0003c00000 */
[----:B------:R-:W-:Y:S01]  /*6190*/  VOTE.ALL P0, P0 ;  /* 0x0000000000ff7806 */ /* 0x000fe20000000000 */
[----:B------:R-:W-:-:S12]  /*61a0*/  ENDCOLLECTIVE ;  /* 0x000000000000791b */ /* 0x000fd80003800000 */
.L_x_94:
[----:B------:R-:W-:Y:S01]  /*61b0*/  IMAD.X R30, R17, 0x1, R30, P3 ;  /* 0x00000001111e7824 */ /* 0x000fe200018e061e */
[----:B------:R-:W-:Y:S06]  /*61c0*/  BRA `(.L_x_95) ;  /* 0xffffffdc00147947 */ /* 0x000fec000383ffff */
.L_x_28:
[----:B------:R-:W-:Y:S01]  /*61d0*/  BSSY B0, `(.L_x_96) ;  /* 0x0000006000007945 */ /* 0x000fe20003800000 */
[----:B------:R-:W-:Y:S01]  /*61e0*/  PLOP3.LUT P0, PT, P0, PT, PT, 0x8, 0x80 ;  /* 0x000000000080781c */ /* 0x000fe2000070e170 */
[----:B------:R-:W-:-:S12]  /*61f0*/  IMAD.MOV.U32 R0, RZ, RZ, -0x1 ;  /* 0xffffffffff007424 */ /* 0x000fd800078e00ff */
[----:B------:R-:W-:Y:S05]  /*6200*/  WARPSYNC.COLLECTIVE R0, `(.L_x_97) ;  /* 0x0000000000087348 */ /* 0x000fea0003c00000 */
[----:B------:R-:W-:Y:S01]  /*6210*/  VOTE.ANY P0, P0 ;  /* 0x0000000000ff7806 */ /* 0x000fe20000000100 */
[----:B------:R-:W-:-:S12]  /*6220*/  ENDCOLLECTIVE ;  /* 0x000000000000791b */ /* 0x000fd80003800000 */
.L_x_97:
[----:B------:R-:W-:Y:S05]  /*6230*/  BSYNC B0 ;  /* 0x0000000000007941 */ /* 0x000fea0003800000 */
.L_x_96:
[----:B------:R-:W-:Y:S05]  /*6240*/  BRA `(.L_x_98) ;  /* 0xffffffdc00187947 */ /* 0x000fea000383ffff */
.L_x_30:
[----:B------:R-:W-:Y:S01]  /*6250*/  BSSY B0, `(.L_x_99) ;  /* 0x0000006000007945 */ /* 0x000fe20003800000 */
[----:B------:R-:W-:Y:S01]  /*6260*/  PLOP3.LUT P0, PT, P0, PT, PT, 0x8, 0x80 ;  /* 0x000000000080781c */ /* 0x000fe2000070e170 */
[----:B------:R-:W-:-:S12]  /*6270*/  IMAD.MOV.U32 R0, RZ, RZ, -0x1 ;  /* 0xffffffffff007424 */ /* 0x000fd800078e00ff */
[----:B------:R-:W-:Y:S05]  /*6280*/  WARPSYNC.COLLECTIVE R0, `(.L_x_100) ;  /* 0x0000000000087348 */ /* 0x000fea0003c00000 */
[----:B------:R-:W-:Y:S01]  /*6290*/  VOTE.ANY P0, P0 ;  /* 0x0000000000ff7806 */ /* 0x000fe20000000100 */
[----:B------:R-:W-:-:S12]  /*62a0*/  ENDCOLLECTIVE ;  /* 0x000000000000791b */ /* 0x000fd80003800000 */
.L_x_100:
[----:B------:R-:W-:Y:S05]  /*62b0*/  BSYNC B0 ;  /* 0x0000000000007941 */ /* 0x000fea0003800000 */
.L_x_99:
[----:B------:R-:W-:Y:S05]  /*62c0*/  BRA `(.L_x_101) ;  /* 0xffffffdc00207947 */ /* 0x000fea000383ffff */
.L_x_32:
[----:B------:R-:W-:Y:S01]  /*62d0*/  BSSY B0, `(.L_x_102) ;  /* 0x0000006000007945 */ /* 0x000fe20003800000 */
[----:B------:R-:W-:Y:S01]  /*62e0*/  PLOP3.LUT P0, PT, P0, PT, PT, 0x8, 0x80 ;  /* 0x000000000080781c */ /* 0x000fe2000070e170 */
[----:B------:R-:W-:-:S12]  /*62f0*/  IMAD.MOV.U32 R0, RZ, RZ, -0x1 ;  /* 0xffffffffff007424 */ /* 0x000fd800078e00ff */
[----:B------:R-:W-:Y:S05]  /*6300*/  WARPSYNC.COLLECTIVE R0, `(.L_x_103) ;  /* 0x0000000000087348 */ /* 0x000fea0003c00000 */
[----:B------:R-:W-:Y:S01]  /*6310*/  VOTE.ANY R0, PT, P0 ;  /* 0x0000000000007806 */ /* 0x000fe200000e0100 */
[----:B------:R-:W-:Y:S06]  /*6320*/  ENDCOLLECTIVE ;  /* 0x000000000000791b */ /* 0x000fec0003800000 */
.L_x_103:
[----:B------:R-:W-:Y:S05]  /*6330*/  BSYNC B0 ;  /* 0x0000000000007941 */ /* 0x000fea0003800000 */
.L_x_102:
[----:B------:R-:W-:Y:S01]  /*6340*/  LOP3.LUT R0, R0, 0x80000000, R44, 0xec, !PT ;  /* 0x8000000000007812 */ /* 0x000fe200078eec2c */
[----:B------:R-:W-:Y:S02]  /*6350*/  IMAD.MOV.U32 R20, RZ, RZ, 0x1 ;  /* 0x00000001ff147424 */ /* 0x000fe400078e00ff */
[----:B------:R-:W-:Y:S02]  /*6360*/  VIADD R24, R24, 0xffffffe0 ;  /* 0xffffffe018187836 */ /* 0x000fe40000000000 */
        /* <DEDUP_REMOVED lines=8> */
.L_x_104:
[----:B------:R-:W-:Y:S01]  /*63f0*/  ISETP.GE.AND P0, PT, R45, R23, PT ;  /* 0x000000172d00720c */ /* 0x000fe20003f06270 */
[----:B------:R-:W-:Y:S02]  /*6400*/  IMAD.MOV.U32 R21, RZ, RZ, R19 ;  /* 0x000000ffff157224 */ /* 0x000fe400078e0013 */
[----:B------:R-:W-:-:S10]  /*6410*/  IMAD.MOV.U32 R43, RZ, RZ, R22 ;  /* 0x000000ffff2b7224 */ /* 0x000fd400078e0016 */
[----:B------:R-:W-:Y:S05]  /*6420*/  WARPSYNC.COLLECTIVE R0, `(.L_x_105) ;  /* 0x0000000000087348 */ /* 0x000fea0003c00000 */
[----:B------:R0:W1:Y:S02]  /*6430*/  SHFL.DOWN P3, R22, R21, R20, R23 ;  /* 0x0800001415167389 */ /* 0x0000640000060017 */
[----:B01----:R-:W-:Y:S05]  /*6440*/  ENDCOLLECTIVE ;  /* 0x000000000000791b */ /* 0x003fea0003800000 */
.L_x_105:
[----:B------:R-:W-:Y:S01]  /*6450*/  SEL R43, R43, RZ, !P0 ;  /* 0x000000ff2b2b7207 */ /* 0x000fe20004000000 */
[----:B------:R-:W-:Y:S01]  /*6460*/  IMAD.MOV.U32 R20, RZ, RZ, 0x2 ;  /* 0x00000002ff147424 */ /* 0x000fe200078e00ff */
[----:B------:R-:W-:Y:S02]  /*6470*/  SEL R22, R22, RZ, !P0 ;  /* 0x000000ff16167207 */ /* 0x000fe40004000000 */
[----:B------:R-:W-:-:S05]  /*6480*/  IADD3 R18, P0, PT, R18, R43, RZ ;  /* 0x0000002b12127210 */ /* 0x000fca0007f1e0ff */
[----:B------:R-:W-:Y:S02]  /*6490*/  IMAD.X R19, R19, 0x1, R22, P0 ;  /* 0x0000000113137824 */ /* 0x000fe400000e0616 */
[----:B------:R-:W-:Y:S02]  /*64a0*/  VIADD R22, R45, 0x2 ;  /* 0x000000022d167836 */ /* 0x000fe40000000000 */
[----:B------:R-:W-:-:S03]  /*64b0*/  IMAD.MOV.U32 R21, RZ, RZ, R18 ;  /* 0x000000ffff157224 */ /* 0x000fc600078e0012 */
[----:B------:R-:W-:-:S13]  /*64c0*/  ISETP.GT.AND P0, PT, R22, R23, PT ;  /* 0x000000171600720c */ /* 0x000fda0003f04270 */
[----:B------:R-:W-:Y:S05]  /*64d0*/  WARPSYNC.COLLECTIVE R0, `(.L_x_106) ;  /* 0x0000000000087348 */ /* 0x000fea0003c00000 */
[----:B------:R0:W1:Y:S02]  /*64e0*/  SHFL.DOWN P3, R22, R21, R20, R23 ;  /* 0x0800001415167389 */ /* 0x0000640000060017 */
[----:B01----:R-:W-:Y:S05]  /*64f0*/  ENDCOLLECTIVE ;  /* 0x000000000000791b */ /* 0x003fea0003800000 */
.L_x_106:
[----:B------:R-:W-:Y:S01]  /*6500*/  IMAD.MOV.U32 R21, RZ, RZ, R19 ;  /* 0x000000ffff157224 */ /* 0x000fe200078e0013 */
[----:B------:R-:W-:-:S07]  /*6510*/  SEL R43, R22, RZ, !P0 ;  /* 0x000000ff162b7207 */ /* 0x000fce0004000000 */
[----:B------:R-:W-:Y:S05]  /*6520*/  WARPSYNC.COLLECTIVE R0, `(.L_x_107) ;  /* 0x0000000000087348 */ /* 0x000fea0003c00000 */
[----:B------:R0:W1:Y:S02]  /*6530*/  SHFL.DOWN P3, R22, R21, R20, R23 ;  /* 0x0800001415167389 */ /* 0x0000640000060017 */
[----:B01----:R-:W-:Y:S05]  /*6540*/  ENDCOLLECTIVE ;  /* 0x000000000000791b */ /* 0x003fea0003800000 */
.L_x_107:
[----:B------:R-:W-:-:S05]  /*6550*/  IADD3 R18, P2, PT, R43, R18, RZ ;  /* 0x000000122b127210 */ /* 0x000fca0007f5e0ff */
[----:B------:R-:W-:Y:S02]  /*6560*/  IMAD.MOV.U32 R21, RZ, RZ, R18 ;  /* 0x000000ffff157224 */ /* 0x000fe400078e0012 */
[----:B------:R-:W-:Y:S02]  /*6570*/  IMAD.MOV.U32 R20, RZ, RZ, 0x4 ;  /* 0x00000004ff147424 */ /* 0x000fe400078e00ff */
[----:B------:R-:W-:-:S05]  /*6580*/  IMAD.MOV.U32 R43, RZ, RZ, R22 ;  /* 0x000000ffff2b7224 */ /* 0x000fca00078e0016 */
[----:B------:R-:W-:-:S05]  /*6590*/  SEL R22, R43, RZ, !P0 ;  /* 0x000000ff2b167207 */ /* 0x000fca0004000000 */
[----:B------:R-:W-:Y:S02]  /*65a0*/  IMAD.X R43, R22, 0x1, R19, P2 ;  /* 0x00000001162b7824 */ /* 0x000fe400010e0613 */
[----:B------:R-:W-:-:S05]  /*65b0*/  VIADD R22, R45, 0x4 ;  /* 0x000000042d167836 */ /* 0x000fca0000000000 */
[----:B------:R-:W-:-:S13]  /*65c0*/  ISETP.GT.AND P0, PT, R22, R23, PT ;  /* 0x000000171600720c */ /* 0x000fda0003f04270 */
[----:B------:R-:W-:Y:S05]  /*65d0*/  WARPSYNC.COLLECTIVE R0, `(.L_x_108) ;  /* 0x0000000000087348 */ /* 0x000fea0003c00000 */
[----:B------:R0:W1:Y:S02]  /*65e0*/  SHFL.DOWN P3, R22, R21, R20, R23 ;  /* 0x0800001415167389 */ /* 0x0000640000060017 */
[----:B01----:R-:W-:Y:S05]  /*65f0*/  ENDCOLLECTIVE ;  /* 0x000000000000791b */ /* 0x003fea0003800000 */
.L_x_108:
        /* <DEDUP_REMOVED lines=8> */
.L_x_109:
[----:B------:R-:W-:Y:S02]  /*6680*/  IMAD.MOV.U32 R21, RZ, RZ, R18 ;  /* 0x000000ffff157224 */ /* 0x000fe400078e0012 */
[----:B------:R-:W-:Y:S01]  /*6690*/  IMAD.MOV.U32 R20, RZ, RZ, 0x8 ;  /* 0x00000008ff147424 */ /* 0x000fe200078e00ff */
[----:B------:R-:W-:-:S05]  /*66a0*/  SEL R22, R22, RZ, !P0 ;  /* 0x000000ff16167207 */ /* 0x000fca0004000000 */
[----:B------:R-:W-:Y:S02]  /*66b0*/  IMAD.X R43, R22, 0x1, R43, P2 ;  /* 0x00000001162b7824 */ /* 0x000fe400010e062b */
[----:B------:R-:W-:-:S05]  /*66c0*/  VIADD R22, R45, 0x8 ;  /* 0x000000082d167836 */ /* 0x000fca0000000000 */
[----:B------:R-:W-:-:S13]  /*66d0*/  ISETP.GT.AND P0, PT, R22, R23, PT ;  /* 0x000000171600720c */ /* 0x000fda0003f04270 */
[----:B------:R-:W-:Y:S05]  /*66e0*/  WARPSYNC.COLLECTIVE R0, `(.L_x_110) ;  /* 0x0000000000087348 */ /* 0x000fea0003c00000 */
[----:B------:R0:W1:Y:S02]  /*66f0*/  SHFL.DOWN P3, R22, R21, R20, R23 ;  /* 0x0800001415167389 */ /* 0x0000640000060017 */
[----:B01----:R-:W-:Y:S05]  /*6700*/  ENDCOLLECTIVE ;  /* 0x000000000000791b */ /* 0x003fea0003800000 */
.L_x_110:
[----:B------:R-:W-:Y:S02]  /*6710*/  IMAD.MOV.U32 R21, RZ, RZ, R43 ;  /* 0x000000ffff157224 */ /* 0x000fe400078e002b */
[----:B------:R-:W-:-:S07]  /*6720*/  IMAD.MOV.U32 R19, RZ, RZ, R22 ;  /* 0x000000ffff137224 */ /* 0x000fce00078e0016 */
[----:B------:R-:W-:Y:S05]  /*6730*/  WARPSYNC.COLLECTIVE R0, `(.L_x_111) ;  /* 0x0000000000087348 */ /* 0x000fea0003c00000 */
[----:B------:R0:W1:Y:S02]  /*6740*/  SHFL.DOWN P3, R22, R21, R20, R23 ;  /* 0x0800001415167389 */ /* 0x0000640000060017 */
[----:B01----:R-:W-:Y:S05]  /*6750*/  ENDCOLLECTIVE ;  /* 0x000000000000791b */ /* 0x003fea0003800000 */
.L_x_111:
[----:B------:R-:W-:-:S04]  /*6760*/  SEL R19, R19, RZ, !P0 ;  /* 0x000000ff13137207 */ /* 0x000fc80004000000 */
[----:B------:R-:W-:-:S05]  /*6770*/  IADD3 R18, P2, PT, R19, R18, RZ ;  /* 0x0000001213127210 */ /* 0x000fca0007f5e0ff */
[----:B------:R-:W-:Y:S02]  /*6780*/  IMAD.MOV.U32 R21, RZ, RZ, R18 ;  /* 0x000000ffff157224 */ /* 0x000fe400078e0012 */
[----:B------:R-:W-:Y:S01]  /*6790*/  IMAD.MOV.U32 R20, RZ, RZ, 0x10 ;  /* 0x00000010ff147424 */ /* 0x000fe200078e00ff */
[----:B------:R-:W-:Y:S02]  /*67a0*/  SEL R22, R22, RZ, !P0 ;  /* 0x000000ff16167207 */ /* 0x000fe40004000000 */
[----:B------:R-:W-:-:S03]  /*67b0*/  ISETP.NE.U32.AND P0, PT, R16, 0x65, PT ;  /* 0x000000651000780c */ /* 0x000fc60003f05070 */
[----:B------:R-:W-:Y:S01]  /*67c0*/  IMAD.X R43, R22, 0x1, R43, P2 ;  /* 0x00000001162b7824 */ /* 0x000fe200010e062b */
[----:B------:R-:W-:-:S13]  /*67d0*/  ISETP.NE.AND.EX P0, PT, R17, RZ, PT, P0 ;  /* 0x000000ff1100720c */ /* 0x000fda0003f05300 */
[----:B------:R-:W-:Y:S05]  /*67e0*/  WARPSYNC.COLLECTIVE R0, `(.L_x_112) ;  /* 0x0000000000087348 */ /* 0x000fea0003c00000 */
[----:B------:R0:W1:Y:S02]  /*67f0*/  SHFL.DOWN P3, R22, R21, R20, R23 ;  /* 0x0800001415167389 */ /* 0x0000640000060017 */
[----:B01----:R-:W-:Y:S05]  /*6800*/  ENDCOLLECTIVE ;  /* 0x000000000000791b */ /* 0x003fea0003800000 */
.L_x_112:
[----:B------:R-:W-:Y:S02]  /*6810*/  IMAD.MOV.U32 R21, RZ, RZ, R43 ;  /* 0x000000ffff157224 */ /* 0x000fe400078e002b */
[----:B------:R-:W-:Y:S02]  /*6820*/  IMAD.MOV.U32 R19, RZ, RZ, R22 ;  /* 0x000000ffff137224 */ /* 0x000fe400078e0016 */
[----:B------:R-:W-:-:S05]  /*6830*/  VIADD R22, R45, 0x10 ;  /* 0x000000102d167836 */ /* 0x000fca0000000000 */
[----:B------:R-:W-:-:S13]  /*6840*/  ISETP.GT.AND P2, PT, R22, R23, PT ;  /* 0x000000171600720c */ /* 0x000fda0003f44270 */
[----:B------:R-:W-:Y:S05]  /*6850*/  WARPSYNC.COLLECTIVE R0, `(.L_x_113) ;  /* 0x0000000000087348 */ /* 0x000fea0003c00000 */
[----:B------:R0:W1:Y:S02]  /*6860*/  SHFL.DOWN P3, R22, R21, R20, R23 ;  /* 0x0800001415167389 */ /* 0x0000640000060017 */
[----:B01----:R-:W-:Y:S05]  /*6870*/  ENDCOLLECTIVE ;  /* 0x000000000000791b */ /* 0x003fea0003800000 */
.L_x_113:
[----:B------:R-:W-:Y:S05]  /*6880*/  WARPSYNC.COLLECTIVE R0, `(.L_x_114) ;  /* 0x0000000000087348 */ /* 0x000fea0003c00000 */
[----:B------:R-:W-:Y:S01]  /*6890*/  VOTE.ALL P0, P0 ;  /* 0x0000000000ff7806 */ /* 0x000fe20000000000 */
[----:B------:R-:W-:-:S12]  /*68a0*/  ENDCOLLECTIVE ;  /* 0x000000000000791b */ /* 0x000fd80003800000 */
.L_x_114:
[----:B------:R-:W-:-:S04]  /*68b0*/  SEL R19, R19, RZ, !P2 ;  /* 0x000000ff13137207 */ /* 0x000fc80005000000 */
[----:B------:R-:W-:Y:S02]  /*68c0*/  IADD3 R25, P3, P4, R19, R18, R25 ;  /* 0x0000001213197210 */ /* 0x000fe40007c7e019 */
[----:B------:R-:W-:-:S04]  /*68d0*/  SEL R22, R22, RZ, !P2 ;  /* 0x000000ff16167207 */ /* 0x000fc80005000000 */
[----:B------:R-:W-:Y:S01]  /*68e0*/  IADD3.X R30, PT, PT, R22, R43, R30, P3, P4 ;  /* 0x0000002b161e7210 */ /* 0x000fe20001fe841e */
[----:B------:R-:W-:Y:S06]  /*68f0*/  BRA `(.L_x_115) ;  /* 0xffffffd800687947 */ /* 0x000fec000383ffff */
.L_x_116:
[----:B------:R-:W-:-:S00]  /*6900*/  BRA `(.L_x_116) ;  /* 0xfffffffc00fc7947 */ /* 0x000fc0000383ffff */
[----:B------:R-:W-:-:S00]  /*6910*/  NOP ;  /* 0x0000000000007918 */ /* 0x000fc00000000000 */
        /* <DEDUP_REMOVED lines=14> */
.L_x_453:


//--------------------- .text._ZN3cub18CUB_300001_SM_10006detail4scan16DeviceScanKernelINS2_10policy_hubIllljN4cuda3std3__44plusIvEEE10Policy1000EN6thrust24THRUST_300001_SM_1000_NS10device_ptrIlEESF_NS0_13ScanTileStateIlLb1EEES9_NS0_8NullTypeEjlLb0ESI_EEvT0_T1_T2_iT3_T4_T5_ --------------------------
	.section	.text._ZN3cub18CUB_300001_SM_10006detail4scan16DeviceScanKernelINS2_10policy_hubIllljN4cuda3std3__44plusIvEEE10Policy1000EN6thrust24THRUST_300001_SM_1000_NS10device_ptrIlEESF_NS0_13ScanTileStateIlLb1EEES9_NS0_8NullTypeEjlLb0ESI_EEvT0_T1_T2_iT3_T4_T5_,"ax",@progbits
	.align	128
        .global         _ZN3cub18CUB_300001_SM_10006detail4scan16DeviceScanKernelINS2_10policy_hubIllljN4cuda3std3__44plusIvEEE10Policy1000EN6thrust24THRUST_300001_SM_1000_NS10device_ptrIlEESF_NS0_13ScanTileStateIlLb1EEES9_NS0_8NullTypeEjlLb0ESI_EEvT0_T1_T2_iT3_T4_T5_
        .type           _ZN3cub18CUB_300001_SM_10006detail4scan16DeviceScanKernelINS2_10policy_hubIllljN4cuda3std3__44plusIvEEE10Policy1000EN6thrust24THRUST_300001_SM_1000_NS10device_ptrIlEESF_NS0_13ScanTileStateIlLb1EEES9_NS0_8NullTypeEjlLb0ESI_EEvT0_T1_T2_iT3_T4_T5_,@function
        .size           _ZN3cub18CUB_300001_SM_10006detail4scan16DeviceScanKernelINS2_10policy_hubIllljN4cuda3std3__44plusIvEEE10Policy1000EN6thrust24THRUST_300001_SM_1000_NS10device_ptrIlEESF_NS0_13ScanTileStateIlLb1EEES9_NS0_8NullTypeEjlLb0ESI_EEvT0_T1_T2_iT3_T4_T5_,(.L_x_454 - _ZN3cub18CUB_300001_SM_10006detail4scan16DeviceScanKernelINS2_10policy_hubIllljN4cuda3std3__44plusIvEEE10Policy1000EN6thrust24THRUST_300001_SM_1000_NS10device_ptrIlEESF_NS0_13ScanTileStateIlLb1EEES9_NS0_8NullTypeEjlLb0ESI_EEvT0_T1_T2_iT3_T4_T5_)
        .other          _ZN3cub18CUB_300001_SM_10006detail4scan16DeviceScanKernelINS2_10policy_hubIllljN4cuda3std3__44plusIvEEE10Policy1000EN6thrust24THRUST_300001_SM_1000_NS10device_ptrIlEESF_NS0_13ScanTileStateIlLb1EEES9_NS0_8NullTypeEjlLb0ESI_EEvT0_T1_T2_iT3_T4_T5_,@"STO_CUDA_ENTRY STV_DEFAULT"
_ZN3cub18CUB_300001_SM_10006detail4scan16DeviceScanKernelINS2_10policy_hubIllljN4cuda3std3__44plusIvEEE10Policy1000EN6thrust24THRUST_300001_SM_1000_NS10device_ptrIlEESF_NS0_13ScanTileStateIlLb1EEES9_NS0_8NullTypeEjlLb0ESI_EEvT0_T1_T2_iT3_T4_T5_:
.text._ZN3cub18CUB_300001_SM_10006detail4scan16DeviceScanKernelINS2_10policy_hubIllljN4cuda3std3__44plusIvEEE10Policy1000EN6thrust24THRUST_300001_SM_1000_NS10device_ptrIlEESF_NS0_13ScanTileStateIlLb1EEES9_NS0_8NullTypeEjlLb0ESI_EEvT0_T1_T2_iT3_T4_T5_:
[----:B------:R-:W0:Y:S08]  /*0000*/  LDC R1, c[0x0][0x37c] ;  /* 0x0000df00ff017b82 */ /* 0x000e300000000800 */
[----:B------:R-:W1:Y:S01]  /*0010*/  S2UR UR10, SR_CTAID.X ;  /* 0x00000000000a79c3 */ /* 0x000e620000002500 */
[----:B------:R-:W2:Y:S01]  /*0020*/  LDCU UR4, c[0x0][0x3a0] ;  /* 0x00007400ff0477ac */ /* 0x000ea20008000800 */
[----:B0-----:R-:W-:Y:S01]  /*0030*/  VIADD R1, R1, 0xfffffff0 ;  /* 0xfffffff001017836 */ /* 0x001fe20000000000 */
[----:B------:R-:W0:Y:S05]  /*0040*/  LDCU.64 UR8, c[0x0][0x358] ;  /* 0x00006b00ff0877ac */ /* 0x000e2a0008000a00 */
[----:B------:R-:W1:Y:S02]  /*0050*/  LDC R0, c[0x0][0x398] ;  /* 0x0000e600ff007b82 */ /* 0x000e640000000800 */
[----:B-1----:R-:W-:-:S04]  /*0060*/  VIADD R30, R0, UR10 ;  /* 0x0000000a001e7c36 */ /* 0x002fc80008000000 */
[----:B------:R-:W-:-:S05]  /*0070*/  IMAD R3, R30, 0x11e0, RZ ;  /* 0x000011e01e037824 */ /* 0x000fca00078e02ff */
[----:B--2---:R-:W-:-:S04]  /*0080*/  IADD3 R0, PT, PT, -R3, UR4, RZ ;  /* 0x0000000403007c10 */ /* 0x004fc8000fffe1ff */
[----:B------:R-:W-:-:S13]  /*0090*/  ISETP.GE.U32.AND P0, PT, R0, 0x11e1, PT ;  /* 0x000011e10000780c */ /* 0x000fda0003f06070 */
[----:B0-----:R-:W-:Y:S05]  /*00a0*/  @!P0 BRA `(.L_x_117) ;  /* 0x0000002800488947 */ /* 0x001fea0003800000 */
[----:B------:R-:W0:Y:S01]  /*00b0*/  S2R R27, SR_TID.X ;  /* 0x00000000001b7919 */ /* 0x000e220000002100 */
[----:B------:R-:W1:Y:S01]  /*00c0*/  LDCU.64 UR4, c[0x0][0x380] ;  /* 0x00007000ff0477ac */ /* 0x000e620008000a00 */
[C---:B0-----:R-:W-:Y:S02]  /*00d0*/  LOP3.LUT R0, R27.reuse, 0x1f, RZ, 0xc0, !PT ;  /* 0x0000001f1b007812 */ /* 0x041fe400078ec0ff */
[----:B------:R-:W-:-:S05]  /*00e0*/  LOP3.LUT R5, R27, 0x3e0, RZ, 0xc0, !PT ;  /* 0x000003e01b057812 */ /* 0x000fca00078ec0ff */
[----:B------:R-:W-:-:S05]  /*00f0*/  IMAD R0, R5, 0xb, R0 ;  /* 0x0000000b05007824 */ /* 0x000fca00078e0200 */
[----:B------:R-:W-:-:S05]  /*0100*/  IADD3 R0, P0, PT, R3, R0, RZ ;  /* 0x0000000003007210 */ /* 0x000fca0007f1e0ff */
[----:B------:R-:W-:Y:S01]  /*0110*/  IMAD.X R3, RZ, RZ, RZ, P0 ;  /* 0x000000ffff037224 */ /* 0x000fe200000e06ff */
[----:B-1----:R-:W-:-:S04]  /*0120*/  LEA R2, P0, R0, UR4, 0x3 ;  /* 0x0000000400027c11 */ /* 0x002fc8000f8018ff */
[----:B------:R-:W-:-:S05]  /*0130*/  LEA.HI.X R3, R0, UR5, R3, 0x3, P0 ;  /* 0x0000000500037c11 */ /* 0x000fca00080f1c03 */
[----:B------:R-:W2:Y:S04]  /*0140*/  LDG.E.64 R4, desc[UR8][R2.64] ;  /* 0x0000000802047981 */ /* 0x000ea8000c1e1b00 */
        /* <DEDUP_REMOVED lines=14> */
[----:B------:R-:W-:Y:S01]  /*0230*/  ISETP.NE.AND P0, PT, R30, RZ, PT ;  /* 0x000000ff1e00720c */ /* 0x000fe20003f05270 */
        /* <DEDUP_REMOVED lines=29> */
[----:B-1----:R-:W-:Y:S05]  /*0410*/  @P0 BRA `(.L_x_119) ;  /* 0x0000000800380947 */ /* 0x002fea0003800000 */
[----:B--23--:R-:W-:Y:S01]  /*0420*/  IADD3 R35, P0, P1, R38, R40, R42 ;  /* 0x0000002826237210 */ /* 0x00cfe2000791e02a */
[----:B------:R1:W-:Y:S03]  /*0430*/  STL [R1+0x8], R0 ;  /* 0x0000080001007387 */ /* 0x0003e60000100800 */
[----:B0---4-:R-:W-:Y:S01]  /*0440*/  IADD3 R35, P2, P3, R32, R36, R35 ;  /* 0x0000002420237210 */ /* 0x011fe20007b5e023 */
[----:B------:R-:W-:Y:S01]  /*0450*/  STL [R1+0xc], R43 ;  /* 0x00000c2b01007387 */ /* 0x000fe20000100800 */
[----:B------:R-:W-:Y:S02]  /*0460*/  IADD3.X R13, PT, PT, R39, R41, R43, P0, P1 ;  /* 0x00000029270d7210 */ /* 0x000fe400007e242b */
[----:B------:R-:W-:Y:S02]  /*0470*/  IADD3 R35, P0, P1, R2, R28, R35 ;  /* 0x0000001c02237210 */ /* 0x000fe4000791e023 */
[----:B------:R-:W-:-:S02]  /*0480*/  IADD3.X R13, PT, PT, R33, R37, R13, P2, P3 ;  /* 0x00000025210d7210 */ /* 0x000fc400017e640d */
[----:B-1----:R-:W-:Y:S02]  /*0490*/  SHF.R.U32.HI R0, RZ, 0x5, R27 ;  /* 0x00000005ff007819 */ /* 0x002fe4000001161b */
        /* <DEDUP_REMOVED lines=34> */
[----:B------:R-:W-:Y:S01]  /*06c0*/  IMAD.X R14, R13, 0x1, R16, P1 ;  /* 0x000000010d0e7824 */ /* 0x000fe200008e0610 */
[----:B------:R-:W-:-:S04]  /*06d0*/  ISETP.NE.AND P1, PT, R45, 0x1f, PT ;  /* 0x0000001f2d00780c */ /* 0x000fc80003f25270 */
[----:B------:R-:W1:Y:S09]  /*06e0*/  SHFL.UP PT, R13, R14, 0x10, RZ ;  /* 0x060000000e0d7989 */ /* 0x000e7200000e00ff */
[----:B------:R-:W-:Y:S02]  /*06f0*/  @!P1 LEA R44, R0, UR4, 0x3 ;  /* 0x00000004002c9c11 */ /* 0x000fe4000f8e18ff */
[----:B0-----:R-:W-:-:S04]  /*0700*/  SEL R12, R12, RZ, P0 ;  /* 0x000000ff0c0c7207 */ /* 0x001fc80000000000 */
[----:B------:R-:W-:Y:S02]  /*0710*/  IADD3 R30, P2, PT, R12, R15, RZ ;  /* 0x0000000f0c1e7210 */ /* 0x000fe40007f5e0ff */
[----:B-1----:R-:W-:Y:S02]  /*0720*/  SEL R13, R13, RZ, P0 ;  /* 0x000000ff0d0d7207 */ /* 0x002fe40000000000 */
[----:B------:R-:W-:-:S03]  /*0730*/  ISETP.NE.AND P0, PT, R45, RZ, PT ;  /* 0x000000ff2d00720c */ /* 0x000fc60003f05270 */
        /* <DEDUP_REMOVED lines=14> */
[----:B------:R-:W-:Y:S01]  /*0820*/  IADD3 R35, P2, PT, R30, -R35, RZ ;  /* 0x800000231e237210 */ /* 0x000fe20007f5e0ff */
[----:B------:R-:W0:Y:S01]  /*0830*/  LDS.128 R24, [UR4+0x60] ;  /* 0x00006004ff187984 */ /* 0x000e220008000c00 */
[----:B------:R-:W-:Y:S02]  /*0840*/  IADD3 R30, P3, PT, R14, R12, RZ ;  /* 0x0000000c0e1e7210 */ /* 0x000fe40007f7e0ff */
[----:B------:R-:W-:Y:S01]  /*0850*/  ISETP.NE.AND P1, PT, R0, 0x3, PT ;  /* 0x000000030000780c */ /* 0x000fe20003f25270 */
[----:B------:R-:W-:Y:S02]  /*0860*/  IMAD.X R31, R31, 0x1, ~R34, P2 ;  /* 0x000000011f1f7824 */ /* 0x000fe400010e0e22 */
[----:B------:R-:W-:Y:S01]  /*0870*/  IMAD.X R34, R15, 0x1, R44, P3 ;  /* 0x000000010f227824 */ /* 0x000fe200018e062c */
[----:B------:R-:W-:-:S02]  /*0880*/  SEL R45, R12, R45, !P1 ;  /* 0x0000002d0c2d7207 */ /* 0x000fc40004800000 */
[----:B------:R-:W-:Y:S01]  /*0890*/  SEL R44, R44, R43, !P1 ;  /* 0x0000002b2c2c7207 */ /* 0x000fe20004800000 */
[----:B------:R-:W1:Y:S01]  /*08a0*/  LDS.128 R12, [UR4+0x70] ;  /* 0x00007004ff0c7984 */ /* 0x000e620008000c00 */
[C---:B------:R-:W-:Y:S02]  /*08b0*/  ISETP.NE.AND P3, PT, R0.reuse, 0x4, PT ;  /* 0x000000040000780c */ /* 0x040fe40003f65270 */
[----:B------:R-:W-:Y:S01]  /*08c0*/  ISETP.NE.AND P1, PT, R0, 0x5, PT ;  /* 0x000000050000780c */ /* 0x000fe20003f25270 */
[----:B------:R4:W5:Y:S01]  /*08d0*/  LDL.LU R43, [R1+0xc] ;  /* 0x00000c00012b7983 */ /* 0x0009620000300800 */
[----:B------:R-:W-:Y:S02]  /*08e0*/  SEL R45, R30, R45, !P3 ;  /* 0x0000002d1e2d7207 */ /* 0x000fe40005800000 */
[----:B--2---:R-:W-:Y:S01]  /*08f0*/  IADD3 R30, P2, PT, R16, R30, RZ ;  /* 0x0000001e101e7210 */ /* 0x004fe20007f5e0ff */
[----:B------:R4:W5:Y:S03]  /*0900*/  LDL.LU R0, [R1+0x8] ;  /* 0x0000080001007983 */ /* 0x0009660000300800 */
[----:B------:R-:W-:Y:S01]  /*0910*/  SEL R45, R30, R45, !P1 ;  /* 0x0000002d1e2d7207 */ /* 0x000fe20004800000 */
[----:B------:R-:W-:Y:S01]  /*0920*/  IMAD.X R16, R17, 0x1, R34, P2 ;  /* 0x0000000111107824 */ /* 0x000fe200010e0622 */
[----:B------:R-:W-:Y:S01]  /*0930*/  IADD3 R30, P5, PT, R18, R30, RZ ;  /* 0x0000001e121e7210 */ /* 0x000fe20007fbe0ff */
[----:B------:R-:W2:Y:S04]  /*0940*/  S2R R17, SR_TID.X ;  /* 0x0000000000117919 */ /* 0x000ea80000002100 */
[----:B------:R-:W-:Y:S01]  /*0950*/  IMAD.X R19, R19, 0x1, R16, P5 ;  /* 0x0000000113137824 */ /* 0x000fe200028e0610 */
[----:B--2---:R-:W-:-:S04]  /*0960*/  SHF.R.U32.HI R17, RZ, 0x5, R17 ;  /* 0x00000005ff117819 */ /* 0x004fc80000011611 */
[----:B------:R-:W-:Y:S02]  /*0970*/  ISETP.NE.AND P2, PT, R17, 0x6, PT ;  /* 0x000000061100780c */ /* 0x000fe40003f45270 */
[----:B------:R-:W-:Y:S02]  /*0980*/  SEL R17, R34, R44, !P3 ;  /* 0x0000002c22117207 */ /* 0x000fe40005800000 */
[----:B------:R-:W2:Y:S01]  /*0990*/  S2R R44, SR_TID.X ;  /* 0x00000000002c7919 */ /* 0x000ea20000002100 */
[----:B------:R-:W-:Y:S02]  /*09a0*/  SEL R45, R30, R45, !P2 ;  /* 0x0000002d1e2d7207 */ /* 0x000fe40005000000 */
[----:B---3--:R-:W-:Y:S02]  /*09b0*/  IADD3 R30, P3, PT, R20, R30, RZ ;  /* 0x0000001e141e7210 */ /* 0x008fe40007f7e0ff */
[----:B------:R-:W-:-:S03]  /*09c0*/  SEL R16, R16, R17, !P1 ;  /* 0x0000001110107207 */ /* 0x000fc60004800000 */
[----:B------:R-:W-:Y:S01]  /*09d0*/  IMAD.X R21, R21, 0x1, R19, P3 ;  /* 0x0000000115157824 */ /* 0x000fe200018e0613 */
[----:B------:R-:W-:Y:S02]  /*09e0*/  SEL R16, R19, R16, !P2 ;  /* 0x0000001013107207 */ /* 0x000fe40005000000 */
[----:B--2---:R-:W-:-:S04]  /*09f0*/  SHF.R.U32.HI R44, RZ, 0x5, R44 ;  /* 0x00000005ff2c7819 */ /* 0x004fc8000001162c */
[C---:B------:R-:W-:Y:S02]  /*0a00*/  ISETP.NE.AND P4, PT, R44.reuse, 0x7, PT ;  /* 0x000000072c00780c */ /* 0x040fe40003f85270 */
[----:B------:R-:W-:Y:S02]  /*0a10*/  ISETP.NE.AND P1, PT, R44, 0x8, PT ;  /* 0x000000082c00780c */ /* 0x000fe40003f25270 */
[----:B------:R-:W-:Y:S02]  /*0a20*/  SEL R45, R30, R45, !P4 ;  /* 0x0000002d1e2d7207 */ /* 0x000fe40006000000 */
[----:B------:R-:W-:Y:S02]  /*0a30*/  IADD3 R30, P5, PT, R22, R30, RZ ;  /* 0x0000001e161e7210 */ /* 0x000fe40007fbe0ff */
[----:B------:R-:W-:Y:S02]  /*0a40*/  ISETP.NE.AND P2, PT, R44, 0x9, PT ;  /* 0x000000092c00780c */ /* 0x000fe40003f45270 */
[----:B------:R-:W-:Y:S01]  /*0a50*/  SEL R18, R30, R45, !P1 ;  /* 0x0000002d1e127207 */ /* 0x000fe20004800000 */
[----:B------:R-:W-:Y:S01]  /*0a60*/  IMAD.X R23, R23, 0x1, R21, P5 ;  /* 0x0000000117177824 */ /* 0x000fe200028e0615 */
[----:B0-----:R-:W-:-:S02]  /*0a70*/  IADD3 R19, P3, PT, R24, R30, RZ ;  /* 0x0000001e18137210 */ /* 0x001fc40007f7e0ff */
[----:B------:R-:W-:Y:S02]  /*0a80*/  SEL R20, R21, R16, !P4 ;  /* 0x0000001015147207 */ /* 0x000fe40006000000 */
[----:B------:R-:W-:Y:S01]  /*0a90*/  SEL R16, R19, R18, !P2 ;  /* 0x0000001213107207 */ /* 0x000fe20005000000 */
[----:B------:R-:W-:Y:S01]  /*0aa0*/  IMAD.X R25, R25, 0x1, R23, P3 ;  /* 0x0000000119197824 */ /* 0x000fe200018e0617 */
[----:B------:R-:W-:Y:S02]  /*0ab0*/  SEL R18, R23, R20, !P1 ;  /* 0x0000001417127207 */ /* 0x000fe40004800000 */
[C---:B------:R-:W-:Y:S02]  /*0ac0*/  ISETP.NE.AND P5, PT, R44.reuse, 0xa, PT ;  /* 0x0000000a2c00780c */ /* 0x040fe40003fa5270 */
[C---:B------:R-:W-:Y:S02]  /*0ad0*/  ISETP.NE.AND P3, PT, R44.reuse, 0xb, PT ;  /* 0x0000000b2c00780c */ /* 0x040fe40003f65270 */
[----:B------:R-:W-:-:S02]  /*0ae0*/  ISETP.NE.AND P1, PT, R44, 0xc, PT ;  /* 0x0000000c2c00780c */ /* 0x000fc40003f25270 */
[----:B------:R-:W0:Y:S01]  /*0af0*/  S2R R44, SR_TID.X ;  /* 0x00000000002c7919 */ /* 0x000e220000002100 */
[----:B------:R-:W-:Y:S02]  /*0b00*/  IADD3 R19, P4, PT, R26, R19, RZ ;  /* 0x000000131a137210 */ /* 0x000fe40007f9e0ff */
[----:B------:R-:W-:Y:S02]  /*0b10*/  SEL R18, R25, R18, !P2 ;  /* 0x0000001219127207 */ /* 0x000fe40005000000 */
[----:B------:R-:W-:Y:S01]  /*0b20*/  SEL R16, R19, R16, !P5 ;  /* 0x0000001013107207 */ /* 0x000fe20006800000 */
[----:B------:R-:W-:Y:S01]  /*0b30*/  IMAD.X R27, R27, 0x1, R25, P4 ;  /* 0x000000011b1b7824 */ /* 0x000fe200020e0619 */
[----:B-1----:R-:W-:-:S04]  /*0b40*/  IADD3 R19, P6, PT, R12, R19, RZ ;  /* 0x000000130c137210 */ /* 0x002fc80007fde0ff */
[----:B------:R-:W-:Y:S01]  /*0b50*/  IADD3 R12, P2, PT, R14, R19, RZ ;  /* 0x000000130e0c7210 */ /* 0x000fe20007f5e0ff */
[----:B------:R-:W-:Y:S01]  /*0b60*/  IMAD.X R21, R13, 0x1, R27, P6 ;  /* 0x000000010d157824 */ /* 0x000fe200030e061b */
[----:B------:R-:W-:Y:S02]  /*0b70*/  SEL R17, R19, R16, !P3 ;  /* 0x0000001013117207 */ /* 0x000fe40005800000 */
[----:B------:R-:W-:Y:S01]  /*0b80*/  SEL R18, R27, R18, !P5 ;  /* 0x000000121b127207 */ /* 0x000fe20006800000 */
[----:B------:R-:W-:Y:S01]  /*0b90*/  IMAD.X R19, R15, 0x1, R21, P2 ;  /* 0x000000010f137824 */ /* 0x000fe200010e0615 */
[----:B------:R-:W-:Y:S02]  /*0ba0*/  SEL R14, R35, RZ, P0 ;  /* 0x000000ff230e7207 */ /* 0x000fe40000000000 */
[----:B------:R-:W-:Y:S02]  /*0bb0*/  SEL R13, R12, R17, !P1 ;  /* 0x000000110c0d7207 */ /* 0x000fe40004800000 */
[----:B------:R-:W-:-:S02]  /*0bc0*/  SEL R18, R21, R18, !P3 ;  /* 0x0000001215127207 */ /* 0x000fc40005800000 */
[----:B------:R-:W-:Y:S02]  /*0bd0*/  IADD3 R14, P2, PT, R14, R13, RZ ;  /* 0x0000000d0e0e7210 */ /* 0x000fe40007f5e0ff */
[----:B------:R-:W-:Y:S02]  /*0be0*/  SEL R13, R19, R18, !P1 ;  /* 0x00000012130d7207 */ /* 0x000fe40004800000 */
[----:B------:R-:W-:Y:S02]  /*0bf0*/  SEL R16, R31, RZ, P0 ;  /* 0x000000ff1f107207 */ /* 0x000fe40000000000 */
[----:B0-----:R-:W-:-:S03]  /*0c00*/  ISETP.NE.AND P1, PT, R44, RZ, PT ;  /* 0x000000ff2c00720c */ /* 0x001fc60003f25270 */
[----:B------:R-:W-:Y:S01]  /*0c10*/  IMAD.X R16, R16, 0x1, R13, P2 ;  /* 0x0000000110107824 */ /* 0x000fe200010e060d */
[----:B------:R-:W-:-:S04]  /*0c20*/  ISETP.GE.U32.AND P0, PT, R44, 0x20, PT ;  /* 0x000000202c00780c */ /* 0x000fc80003f06070 */
[----:B------:R-:W-:Y:S02]  /*0c30*/  SEL R35, R35, R14, !P0 ;  /* 0x0000000e23237207 */ /* 0x000fe40004000000 */
[----:B------:R-:W-:-:S03]  /*0c40*/  SEL R31, R31, R16, !P0 ;  /* 0x000000101f1f7207 */ /* 0x000fc60004000000 */
[----:B----4-:R-:W-:Y:S05]  /*0c50*/  @P1 BRA `(.L_x_120) ;  /* 0x0000001800341947 */ /* 0x010fea0003800000 */
[----:B------:R-:W0:Y:S01]  /*0c60*/  LDS.64 R14, [UR4+0x80] ;  /* 0x00008004ff0e7984 */ /* 0x000e220008000a00 */
[----:B------:R-:W1:Y:S01]  /*0c70*/  LDC.64 R16, c[0x0][0x390] ;  /* 0x0000e400ff107b82 */ /* 0x000e620000000a00 */
[----:B------:R-:W-:Y:S02]  /*0c80*/  IMAD.MOV.U32 R13, RZ, RZ, 0x0 ;  /* 0x00000000ff0d7424 */ /* 0x000fe400078e00ff */
[----:B------:R-:W-:Y:S02]  /*0c90*/  IMAD.MOV.U32 R35, RZ, RZ, RZ ;  /* 0x000000ffff237224 */ /* 0x000fe400078e00ff */
[----:B------:R-:W-:Y:S01]  /*0ca0*/  IMAD.MOV.U32 R31, RZ, RZ, RZ ;  /* 0x000000ffff1f7224 */ /* 0x000fe200078e00ff */
[----:B0-----:R-:W-:Y:S01]  /*0cb0*/  IADD3 R14, P0, PT, R14, R12, RZ ;  /* 0x0000000c0e0e7210 */ /* 0x001fe20007f1e0ff */
[----:B------:R-:W-:-:S04]  /*0cc0*/  IMAD.MOV.U32 R12, RZ, RZ, 0x65 ;  /* 0x00000065ff0c7424 */ /* 0x000fc800078e00ff */
[----:B------:R-:W-:-:S05]  /*0cd0*/  IMAD.X R15, R15, 0x1, R19, P0 ;  /* 0x000000010f0f7824 */ /* 0x000fca00000e0613 */
[----:B-1----:R0:W-:Y:S01]  /*0ce0*/  ST.E.128.STRONG.GPU desc[UR8][R16.64+0x200], R12 ;  /* 0x0002000c10007985 */ /* 0x0021e2000c10fd08 */
[----:B------:R-:W-:Y:S05]  /*0cf0*/  BRA `(.L_x_120) ;  /* 0x00000018000c7947 */ /* 0x000fea0003800000 */
.L_x_119:
        /* <DEDUP_REMOVED lines=16> */
[----:B-1----:R-:W-:Y:S02]  /*0e00*/  SEL R17, R12, RZ, P0 ;  /* 0x000000ff0c117207 */ /* 0x002fe40000000000 */
[----:B--2---:R-:W-:Y:S02]  /*0e10*/  SEL R14, R13, RZ, P0 ;  /* 0x000000ff0d0e7207 */ /* 0x004fe40000000000 */
[----:B------:R-:W-:-:S05]  /*0e20*/  IADD3 R17, P0, PT, R17, R44, RZ ;  /* 0x0000002c11117210 */ /* 0x000fca0007f1e0ff */
[----:B------:R-:W-:Y:S01]  /*0e30*/  IMAD.X R14, R14, 0x1, R31, P0 ;  /* 0x000000010e0e7824 */ /* 0x000fe200000e061f */
[----:B------:R-:W1:Y:S04]  /*0e40*/  SHFL.UP PT, R12, R17, 0x2, RZ ;  /* 0x04400000110c7989 */ /* 0x000e6800000e00ff */
[----:B------:R-:W2:Y:S01]  /*0e50*/  SHFL.UP PT, R13, R14, 0x2, RZ ;  /* 0x044000000e0d7989 */ /* 0x000ea200000e00ff */
[----:B-1----:R-:W-:-:S04]  /*0e60*/  SEL R12, R12, RZ, P1 ;  /* 0x000000ff0c0c7207 */ /* 0x002fc80000800000 */
[----:B------:R-:W-:Y:S02]  /*0e70*/  IADD3 R15, P0, PT, R12, R17, RZ ;  /* 0x000000110c0f7210 */ /* 0x000fe40007f1e0ff */
[----:B--2---:R-:W-:Y:S02]  /*0e80*/  SEL R13, R13, RZ, P1 ;  /* 0x000000ff0d0d7207 */ /* 0x004fe40000800000 */
[----:B------:R-:W-:Y:S01]  /*0e90*/  ISETP.GE.AND P1, PT, R45, 0x4, PT ;  /* 0x000000042d00780c */ /* 0x000fe20003f26270 */
[----:B------:R-:W1:Y:S02]  /*0ea0*/  SHFL.UP PT, R12, R15, 0x4, RZ ;  /* 0x048000000f0c7989 */ /* 0x000e6400000e00ff */
[----:B------:R-:W-:-:S05]  /*0eb0*/  IMAD.X R16, R13, 0x1, R14, P0 ;  /* 0x000000010d107824 */ /* 0x000fca00000e060e */
[----:B------:R-:W2:Y:S01]  /*0ec0*/  SHFL.UP PT, R13, R16, 0x4, RZ ;  /* 0x04800000100d7989 */ /* 0x000ea200000e00ff */
[----:B-1----:R-:W-:-:S04]  /*0ed0*/  SEL R12, R12, RZ, P1 ;  /* 0x000000ff0c0c7207 */ /* 0x002fc80000800000 */
[----:B------:R-:W-:Y:S02]  /*0ee0*/  IADD3 R17, P0, PT, R12, R15, RZ ;  /* 0x0000000f0c117210 */ /* 0x000fe40007f1e0ff */
[----:B--2---:R-:W-:-:S03]  /*0ef0*/  SEL R13, R13, RZ, P1 ;  /* 0x000000ff0d0d7207 */ /* 0x004fc60000800000 */
[----:B------:R-:W1:Y:S01]  /*0f00*/  SHFL.UP PT, R12, R17, 0x8, RZ ;  /* 0x05000000110c7989 */ /* 0x000e6200000e00ff */
[----:B------:R-:W-:Y:S01]  /*0f10*/  ISETP.GE.AND P1, PT, R45, 0x8, PT ;  /* 0x000000082d00780c */ /* 0x000fe20003f26270 */
[----:B------:R-:W-:-:S05]  /*0f20*/  IMAD.X R14, R13, 0x1, R16, P0 ;  /* 0x000000010d0e7824 */ /* 0x000fca00000e0610 */
[----:B------:R-:W2:Y:S01]  /*0f30*/  SHFL.UP PT, R13, R14, 0x8, RZ ;  /* 0x050000000e0d7989 */ /* 0x000ea200000e00ff */
[----:B-1----:R-:W-:-:S04]  /*0f40*/  SEL R12, R12, RZ, P1 ;  /* 0x000000ff0c0c7207 */ /* 0x002fc80000800000 */
[----:B------:R-:W-:Y:S02]  /*0f50*/  IADD3 R15, P0, PT, R12, R17, RZ ;  /* 0x000000110c0f7210 */ /* 0x000fe40007f1e0ff */
[----:B--2---:R-:W-:-:S03]  /*0f60*/  SEL R13, R13, RZ, P1 ;  /* 0x000000ff0d0d7207 */ /* 0x004fc60000800000 */
[----:B------:R-:W1:Y:S01]  /*0f70*/  SHFL.UP PT, R12, R15, 0x10, RZ ;  /* 0x060000000f0c7989 */ /* 0x000e6200000e00ff */
[----:B------:R-:W-:Y:S02]  /*0f80*/  ISETP.GE.AND P1, PT, R45, 0x10, PT ;  /* 0x000000102d00780c */ /* 0x000fe40003f26270 */
[----:B0-----:R-:W-:Y:S01]  /*0f90*/  SHF.R.U32.HI R45, RZ, 0x5, R18 ;  /* 0x00000005ff2d7819 */ /* 0x001fe20000011612 */
[----:B------:R-:W-:-:S05]  /*0fa0*/  IMAD.X R16, R13, 0x1, R14, P0 ;  /* 0x000000010d107824 */ /* 0x000fca00000e060e */
[----:B------:R-:W0:Y:S01]  /*0fb0*/  SHFL.UP PT, R13, R16, 0x10, RZ ;  /* 0x06000000100d7989 */ /* 0x000e2200000e00ff */
[----:B-1----:R-:W-:-:S04]  /*0fc0*/  SEL R12, R12, RZ, P1 ;  /* 0x000000ff0c0c7207 */ /* 0x002fc80000800000 */
[----:B------:R-:W-:Y:S02]  /*0fd0*/  IADD3 R34, P0, PT, R12, R15, RZ ;  /* 0x0000000f0c227210 */ /* 0x000fe40007f1e0ff */
[----:B0-----:R-:W-:Y:S02]  /*0fe0*/  SEL R13, R13, RZ, P1 ;  /* 0x000000ff0d0d7207 */ /* 0x001fe40000800000 */
[----:B------:R-:W-:-:S03]  /*0ff0*/  ISETP.NE.AND P1, PT, R45, 0x2, PT ;  /* 0x000000022d00780c */ /* 0x000fc60003f25270 */
[----:B------:R-:W-:Y:S01]  /*1000*/  IMAD.X R35, R13, 0x1, R16, P0 ;  /* 0x000000010d237824 */ /* 0x000fe200000e0610 */
[----:B------:R-:W-:-:S05]  /*1010*/  @!P2 LEA R13, R45, UR4, 0x3 ;  /* 0x000000042d0dac11 */ /* 0x000fca000f8e18ff */
        /* <DEDUP_REMOVED lines=13> */
[----:B------:R-:W-:Y:S02]  /*10f0*/  IADD3 R17, P0, PT, R18, R16, RZ ;  /* 0x0000001012117210 */ /* 0x000fe40007f1e0ff */
[----:B------:R-:W-:-:S03]  /*1100*/  ISETP.NE.AND P1, PT, R45, 0x3, PT ;  /* 0x000000032d00780c */ /* 0x000fc60003f25270 */
[----:B------:R-:W-:Y:S01]  /*1110*/  IMAD.X R18, R19, 0x1, R15, P0 ;  /* 0x0000000113127824 */ /* 0x000fe200000e060f */
[----:B------:R-:W-:Y:S02]  /*1120*/  SEL R14, R16, R14, !P1 ;  /* 0x0000000e100e7207 */ /* 0x000fe40004800000 */
[----:B--2---:R-:W-:Y:S02]  /*1130*/  IADD3 R16, P0, PT, R20, R17, RZ ;  /* 0x0000001114107210 */ /* 0x004fe40007f1e0ff */
[----:B------:R-:W-:Y:S02]  /*1140*/  SEL R19, R15, R12, !P1 ;  /* 0x0000000c0f137207 */ /* 0x000fe40004800000 */
[----:B------:R-:W-:Y:S01]  /*1150*/  ISETP.NE.AND P1, PT, R45, 0x5, PT ;  /* 0x000000052d00780c */ /* 0x000fe20003f25270 */
[----:B------:R-:W-:Y:S01]  /*1160*/  IMAD.X R21, R21, 0x1, R18, P0 ;  /* 0x0000000115157824 */ /* 0x000fe200000e0612 */
[----:B------:R-:W-:Y:S02]  /*1170*/  SEL R19, R18, R19, !P2 ;  /* 0x0000001312137207 */ /* 0x000fe40005000000 */
[----:B------:R-:W0:Y:S01]  /*1180*/  S2R R18, SR_TID.X ;  /* 0x0000000000127919 */ /* 0x000e220000002100 */
[----:B------:R-:W-:-:S02]  /*1190*/  IADD3 R20, P0, PT, R22, R16, RZ ;  /* 0x0000001016147210 */ /* 0x000fc40007f1e0ff */
[----:B------:R-:W-:Y:S02]  /*11a0*/  SEL R17, R17, R14, !P2 ;  /* 0x0000000e11117207 */ /* 0x000fe40005000000 */
[----:B------:R-:W1:Y:S01]  /*11b0*/  LDS.128 R12, [UR4+0x60] ;  /* 0x00006004ff0c7984 */ /* 0x000e620008000c00 */
[----:B------:R-:W-:Y:S01]  /*11c0*/  IMAD.X R22, R23, 0x1, R21, P0 ;  /* 0x0000000117167824 */ /* 0x000fe200000e0615 */
[----:B------:R-:W-:Y:S02]  /*11d0*/  SEL R23, R21, R19, !P1 ;  /* 0x0000001315177207 */ /* 0x000fe40004800000 */
[----:B------:R-:W-:Y:S02]  /*11e0*/  SEL R45, R16, R17, !P1 ;  /* 0x00000011102d7207 */ /* 0x000fe40004800000 */
[----:B0-----:R-:W-:Y:S02]  /*11f0*/  SHF.R.U32.HI R21, RZ, 0x5, R18 ;  /* 0x00000005ff157819 */ /* 0x001fe40000011612 */
[----:B------:R-:W0:Y:S02]  /*1200*/  LDS.128 R16, [UR4+0x70] ;  /* 0x00007004ff107984 */ /* 0x000e240008000c00 */
[----:B------:R-:W-:-:S02]  /*1210*/  ISETP.NE.AND P1, PT, R21, 0x6, PT ;  /* 0x000000061500780c */ /* 0x000fc40003f25270 */
[----:B---3--:R-:W-:Y:S02]  /*1220*/  IADD3 R21, P0, PT, R24, R20, RZ ;  /* 0x0000001418157210 */ /* 0x008fe40007f1e0ff */
[----:B------:R-:W-:Y:S02]  /*1230*/  SEL R20, R20, R45, !P1 ;  /* 0x0000002d14147207 */ /* 0x000fe40004800000 */
[----:B------:R-:W2:Y:S01]  /*1240*/  S2R R45, SR_LANEID ;  /* 0x00000000002d7919 */ /* 0x000ea20000000000 */
[----:B------:R-:W-:Y:S01]  /*1250*/  IMAD.X R24, R25, 0x1, R22, P0 ;  /* 0x0000000119187824 */ /* 0x000fe200000e0616 */
[----:B------:R-:W-:Y:S01]  /*1260*/  SEL R23, R22, R23, !P1 ;  /* 0x0000001716177207 */ /* 0x000fe20004800000 */
[----:B------:R-:W3:Y:S02]  /*1270*/  S2R R25, SR_TID.X ;  /* 0x0000000000197919 */ /* 0x000ee40000002100 */
[----:B---3--:R-:W-:-:S04]  /*1280*/  SHF.R.U32.HI R25, RZ, 0x5, R25 ;  /* 0x00000005ff197819 */ /* 0x008fc80000011619 */
[----:B------:R-:W-:Y:S02]  /*1290*/  ISETP.NE.AND P2, PT, R25, 0x7, PT ;  /* 0x000000071900780c */ /* 0x000fe40003f45270 */
[----:B------:R-:W-:Y:S02]  /*12a0*/  IADD3 R25, P0, PT, R26, R21, RZ ;  /* 0x000000151a197210 */ /* 0x000fe40007f1e0ff */
[----:B------:R-:W-:Y:S02]  /*12b0*/  SEL R22, R21, R20, !P2 ;  /* 0x0000001415167207 */ /* 0x000fe40005000000 */
[----:B------:R-:W3:Y:S01]  /*12c0*/  LDS.64 R20, [UR4+0x80] ;  /* 0x00008004ff147984 */ /* 0x000ee20008000a00 */
[----:B------:R-:W-:Y:S01]  /*12d0*/  IMAD.X R26, R27, 0x1, R24, P0 ;  /* 0x000000011b1a7824 */ /* 0x000fe200000e0618 */
[----:B------:R-:W-:Y:S01]  /*12e0*/  SEL R23, R24, R23, !P2 ;  /* 0x0000001718177207 */ /* 0x000fe20005000000 */
[----:B------:R-:W4:Y:S01]  /*12f0*/  S2R R27, SR_TID.X ;  /* 0x00000000001b7919 */ /* 0x000f220000002100 */
[----:B------:R-:W5:Y:S01]  /*1300*/  S2R R24, SR_TID.X ;  /* 0x0000000000187919 */ /* 0x000f620000002100 */
[----:B----4-:R-:W-:-:S04]  /*1310*/  SHF.R.U32.HI R27, RZ, 0x5, R27 ;  /* 0x00000005ff1b7819 */ /* 0x010fc8000001161b */
[C---:B------:R-:W-:Y:S02]  /*1320*/  ISETP.NE.AND P3, PT, R27.reuse, 0x8, PT ;  /* 0x000000081b00780c */ /* 0x040fe40003f65270 */
[----:B------:R-:W-:Y:S02]  /*1330*/  ISETP.NE.AND P5, PT, R27, 0x9, PT ;  /* 0x000000091b00780c */ /* 0x000fe40003fa5270 */
[----:B------:R-:W-:Y:S02]  /*1340*/  SEL R22, R25, R22, !P3 ;  /* 0x0000001619167207 */ /* 0x000fe40005800000 */
[----:B-1----:R-:W-:Y:S02]  /*1350*/  IADD3 R25, P4, PT, R12, R25, RZ ;  /* 0x000000190c197210 */ /* 0x002fe40007f9e0ff */
[----:B------:R-:W-:Y:S02]  /*1360*/  ISETP.NE.AND P2, PT, R27, 0xa, PT ;  /* 0x0000000a1b00780c */ /* 0x000fe40003f45270 */
[----:B------:R-:W-:-:S02]  /*1370*/  SEL R22, R25, R22, !P5 ;  /* 0x0000001619167207 */ /* 0x000fc40006800000 */
[----:B------:R-:W-:Y:S01]  /*1380*/  IADD3 R25, P6, PT, R14, R25, RZ ;  /* 0x000000190e197210 */ /* 0x000fe20007fde0ff */
[----:B------:R-:W-:Y:S01]  /*1390*/  IMAD.X R14, R13, 0x1, R26, P4 ;  /* 0x000000010d0e7824 */ /* 0x000fe200020e061a */
[----:B------:R-:W-:Y:S02]  /*13a0*/  SEL R23, R26, R23, !P3 ;  /* 0x000000171a177207 */ /* 0x000fe40005800000 */
[----:B------:R-:W-:Y:S01]  /*13b0*/  ISETP.NE.AND P1, PT, R27, 0xb, PT ;  /* 0x0000000b1b00780c */ /* 0x000fe20003f25270 */
[----:B------:R-:W-:Y:S01]  /*13c0*/  IMAD.X R15, R15, 0x1, R14, P6 ;  /* 0x000000010f0f7824 */ /* 0x000fe200030e060e */
[----:B------:R-:W-:Y:S02]  /*13d0*/  SEL R22, R25, R22, !P2 ;  /* 0x0000001619167207 */ /* 0x000fe40005000000 */
[----:B0-----:R-:W-:Y:S02]  /*13e0*/  IADD3 R13, P4, PT, R16, R25, RZ ;  /* 0x00000019100d7210 */ /* 0x001fe40007f9e0ff */
[----:B------:R-:W-:-:S02]  /*13f0*/  SEL R14, R14, R23, !P5 ;  /* 0x000000170e0e7207 */ /* 0x000fc40006800000 */
[----:B------:R-:W-:Y:S01]  /*1400*/  SEL R16, R13, R22, !P1 ;  /* 0x000000160d107207 */ /* 0x000fe20004800000 */
[----:B------:R-:W-:Y:S01]  /*1410*/  IMAD.X R17, R17, 0x1, R15, P4 ;  /* 0x0000000111117824 */ /* 0x000fe200020e060f */
[----:B------:R-:W-:Y:S02]  /*1420*/  IADD3 R12, P3, PT, R34, -R44, RZ ;  /* 0x8000002c220c7210 */ /* 0x000fe40007f7e0ff */
[----:B------:R-:W-:Y:S02]  /*1430*/  IADD3 R13, P6, PT, R18, R13, RZ ;  /* 0x0000000d120d7210 */ /* 0x000fe40007fde0ff */
[----:B------:R-:W-:Y:S01]  /*1440*/  ISETP.NE.AND P0, PT, R27, 0xc, PT ;  /* 0x0000000c1b00780c */ /* 0x000fe20003f05270 */
[----:B------:R-:W-:Y:S01]  /*1450*/  IMAD.X R31, R35, 0x1, ~R31, P3 ;  /* 0x00000001231f7824 */ /* 0x000fe200018e0e1f */
[----:B--2---:R-:W-:Y:S01]  /*1460*/  ISETP.NE.AND P5, PT, R45, RZ, PT ;  /* 0x000000ff2d00720c */ /* 0x004fe20003fa5270 */
[----:B------:R-:W-:Y:S01]  /*1470*/  IMAD.X R19, R19, 0x1, R17, P6 ;  /* 0x0000000113137824 */ /* 0x000fe200030e0611 */
[----:B------:R-:W-:-:S02]  /*1480*/  SEL R14, R15, R14, !P2 ;  /* 0x0000000e0f0e7207 */ /* 0x000fc40005000000 */
[----:B------:R-:W-:Y:S02]  /*1490*/  SEL R15, R12, RZ, P5 ;  /* 0x000000ff0c0f7207 */ /* 0x000fe40002800000 */
[----:B------:R-:W-:Y:S02]  /*14a0*/  SEL R16, R13, R16, !P0 ;  /* 0x000000100d107207 */ /* 0x000fe40004000000 */
[----:B------:R-:W-:Y:S02]  /*14b0*/  SEL R18, R17, R14, !P1 ;  /* 0x0000000e11127207 */ /* 0x000fe40004800000 */
[----:B------:R-:W-:Y:S02]  /*14c0*/  IADD3 R15, P2, PT, R15, R16, RZ ;  /* 0x000000100f0f7210 */ /* 0x000fe40007f5e0ff */
[----:B------:R-:W-:Y:S02]  /*14d0*/  SEL R14, R31, RZ, P5 ;  /* 0x000000ff1f0e7207 */ /* 0x000fe40002800000 */
[----:B------:R-:W-:-:S02]  /*14e0*/  SEL R17, R19, R18, !P0 ;  /* 0x0000001213117207 */ /* 0x000fc40004000000 */
[----:B-----5:R-:W-:Y:S02]  /*14f0*/  ISETP.GE.U32.AND P3, PT, R24, 0x20, PT ;  /* 0x000000201800780c */ /* 0x020fe40003f66070 */
[----:B---3--:R-:W-:Y:S01]  /*1500*/  IADD3 R44, P1, PT, R20, R13, RZ ;  /* 0x0000000d142c7210 */ /* 0x008fe20007f3e0ff */
[----:B------:R-:W-:Y:S01]  /*1510*/  IMAD.X R14, R14, 0x1, R17, P2 ;  /* 0x000000010e0e7824 */ /* 0x000fe200010e0611 */
[----:B------:R-:W-:Y:S02]  /*1520*/  SEL R13, R12, R15, !P3 ;  /* 0x0000000f0c0d7207 */ /* 0x000fe40005800000 */
[----:B------:R-:W-:Y:S01]  /*1530*/  ISETP.GT.U32.AND P0, PT, R24, 0x1f, PT ;  /* 0x0000001f1800780c */ /* 0x000fe20003f04070 */
[----:B------:R-:W-:Y:S01]  /*1540*/  IMAD.X R27, R21, 0x1, R19, P1 ;  /* 0x00000001151b7824 */ /* 0x000fe200008e0613 */
[----:B------:R-:W-:-:S05]  /*1550*/  SEL R12, R31, R14, !P3 ;  /* 0x0000000e1f0c7207 */ /* 0x000fca0005800000 */
[----:B------:R0:W-:Y:S04]  /*1560*/  STL [R1], R12 ;  /* 0x0000000c01007387 */ /* 0x0001e80000100800 */
[----:B------:R0:W-:Y:S02]  /*1570*/  STL [R1+0x4], R13 ;  /* 0x0000040d01007387 */ /* 0x0001e40000100800 */
[----:B------:R-:W-:Y:S05]  /*1580*/  @P0 BRA `(.L_x_121) ;  /* 0x0000000c00b80947 */ /* 0x000fea0003800000 */
[----:B------:R-:W1:Y:S01]  /*1590*/  LDC.64 R20, c[0x0][0x390] ;  /* 0x0000e400ff147b82 */ /* 0x000e620000000a00 */
[----:B------:R-:W-:Y:S02]  /*15a0*/  ISETP.NE.AND P0, PT, R24, RZ, PT ;  /* 0x000000ff1800720c */ /* 0x000fe40003f05270 */
[----:B------:R-:W-:-:S05]  /*15b0*/  LOP3.LUT R25, RZ, R24, RZ, 0x33, !PT ;  /* 0x00000018ff197212 */ /* 0x000fca00078e33ff */
[----:B------:R-:W-:-:S06]  /*15c0*/  IMAD.IADD R17, R30, 0x1, R25 ;  /* 0x000000011e117824 */ /* 0x000fcc00078e0219 */
[----:B------:R-:W-:Y:S02]  /*15d0*/  @!P0 IMAD.MOV.U32 R14, RZ, RZ, R44 ;  /* 0x000000ffff0e8224 */ /* 0x000fe400078e002c */
[----:B------:R-:W-:Y:S02]  /*15e0*/  @!P0 IMAD.MOV.U32 R15, RZ, RZ, R27 ;  /* 0x000000ffff0f8224 */ /* 0x000fe400078e001b */
[----:B0-----:R-:W-:Y:S02]  /*15f0*/  @!P0 IMAD.MOV.U32 R12, RZ, RZ, 0x64 ;  /* 0x00000064ff0c8424 */ /* 0x001fe400078e00ff */
[----:B------:R-:W-:Y:S01]  /*1600*/  @!P0 IMAD.MOV.U32 R13, RZ, RZ, 0x0 ;  /* 0x00000000ff0d8424 */ /* 0x000fe200078e00ff */
[----:B------:R0:W-:Y:S01]  /*1610*/  @!P0 STS.64 [UR4+0x18], R14 ;  /* 0x0000180eff008988 */ /* 0x0001e20008000a04 */
[----:B-1----:R-:W-:-:S04]  /*1620*/  IMAD.WIDE R34, R30, 0x10, R20 ;  /* 0x000000101e227825 */ /* 0x002fc800078e0214 */
[----:B------:R-:W-:Y:S01]  /*1630*/  IMAD.WIDE R16, R17, 0x10, R20 ;  /* 0x0000001011107825 */ /* 0x000fe200078e0214 */
[----:B------:R0:W-:Y:S01]  /*1640*/  @!P0 ST.E.128.STRONG.GPU desc[UR8][R34.64+0x200], R12 ;  /* 0x0002000c22008985 */ /* 0x0001e2000c10fd08 */
[----:B------:R-:W-:Y:S05]  /*1650*/  NANOSLEEP 0x2c6 ;  /* 0x000002c60000795d */ /* 0x000fea0003800000 */
[----:B------:R-:W2:Y:S01]  /*1660*/  LD.E.128.STRONG.GPU R16, desc[UR8][R16.64+0x200] ;  /* 0x0002000810107980 */ /* 0x000ea2000c10fd00 */
[----:B------:R-:W-:Y:S01]  /*1670*/  UMOV UR5, 0xffffffff ;  /* 0xffffffff00057882 */ /* 0x000fe20000000000 */
[----:B--2---:R-:W-:-:S04]  /*1680*/  ISETP.NE.U32.AND P0, PT, R16, 0x63, PT ;  /* 0x000000631000780c */ /* 0x004fc80003f05070 */
[----:B------:R-:W-:Y:S01]  /*1690*/  ISETP.NE.AND.EX P0, PT, R17, RZ, PT, P0 ;  /* 0x000000ff1100720c */ /* 0x000fe20003f05300 */
[----:B0-----:R-:W-:-:S12]  /*16a0*/  BRA.DIV UR5, `(.L_x_122) ;  /* 0x0000004205107947 */ /* 0x001fd8000b800000 */
[----:B------:R-:W-:-:S13]  /*16b0*/  VOTE.ANY P0, !P0 ;  /* 0x0000000000ff7806 */ /* 0x000fda0004000100 */
.L_x_155:
[----:B------:R-:W-:Y:S05]  /*16c0*/  @!P0 BRA `(.L_x_123) ;  /* 0x00000000008c8947 */ /* 0x000fea0003800000 */
[----:B------:R-:W0:Y:S01]  /*16d0*/  LDC R12, c[0x0][0x398] ;  /* 0x0000e600ff0c7b82 */ /* 0x000e220000000800 */
[----:B------:R-:W-:Y:S01]  /*16e0*/  IMAD.MOV.U32 R13, RZ, RZ, 0x182 ;  /* 0x00000182ff0d7424 */ /* 0x000fe200078e00ff */
[----:B0-----:R-:W-:-:S05]  /*16f0*/  IADD3 R15, PT, PT, R25, UR10, R12 ;  /* 0x0000000a190f7c10 */ /* 0x001fca000fffe00c */
[----:B------:R-:W-:-:S07]  /*1700*/  IMAD.WIDE R14, R15, 0x10, R20 ;  /* 0x000000100f0e7825 */ /* 0x000fce00078e0214 */
.L_x_125:
[----:B------:R-:W-:Y:S01]  /*1710*/  SHF.R.U32.HI R20, RZ, 0x1, R13 ;  /* 0x00000001ff147819 */ /* 0x000fe2000001160d */
[----:B------:R-:W-:-:S03]  /*1720*/  IMAD R30, R30, 0x41a7, RZ ;  /* 0x000041a71e1e7824 */ /* 0x000fc600078e02ff */
[----:B------:R-:W-:Y:S02]  /*1730*/  IADD3 R17, PT, PT, R13, 0x1, -R20 ;  /* 0x000000010d117810 */ /* 0x000fe40007ffe814 */
[----:B------:R-:W-:Y:S02]  /*1740*/  LOP3.LUT R30, R30, 0x7fffffff, RZ, 0xc0, !PT ;  /* 0x7fffffff1e1e7812 */ /* 0x000fe400078ec0ff */
[----:B------:R-:W0:Y:S01]  /*1750*/  I2F.U32.RP R16, R17 ;  /* 0x0000001100107306 */ /* 0x000e220000209000 */
[----:B------:R-:W-:Y:S01]  /*1760*/  IMAD.MOV R19, RZ, RZ, -R17 ;  /* 0x000000ffff137224 */ /* 0x000fe200078e0a11 */
[----:B------:R-:W-:-:S06]  /*1770*/  ISETP.NE.U32.AND P1, PT, R17, RZ, PT ;  /* 0x000000ff1100720c */ /* 0x000fcc0003f25070 */
[----:B0-----:R-:W0:Y:S02]  /*1780*/  MUFU.RCP R16, R16 ;  /* 0x0000001000107308 */ /* 0x001e240000001000 */
[----:B0-----:R-:W-:-:S06]  /*1790*/  VIADD R12, R16, 0xffffffe ;  /* 0x0ffffffe100c7836 */ /* 0x001fcc0000000000 */
[----:B------:R0:W1:Y:S02]  /*17a0*/  F2I.FTZ.U32.TRUNC.NTZ R13, R12 ;  /* 0x0000000c000d7305 */ /* 0x000064000021f000 */
[----:B0-----:R-:W-:Y:S02]  /*17b0*/  IMAD.MOV.U32 R12, RZ, RZ, RZ ;  /* 0x000000ffff0c7224 */ /* 0x001fe400078e00ff */
[----:B-1----:R-:W-:-:S04]  /*17c0*/  IMAD R19, R19, R13, RZ ;  /* 0x0000000d13137224 */ /* 0x002fc800078e02ff */
[----:B------:R-:W-:-:S06]  /*17d0*/  IMAD.HI.U32 R13, R13, R19, R12 ;  /* 0x000000130d0d7227 */ /* 0x000fcc00078e000c */
[----:B------:R-:W-:-:S04]  /*17e0*/  IMAD.HI.U32 R13, R13, R30, RZ ;  /* 0x0000001e0d0d7227 */ /* 0x000fc800078e00ff */
[----:B------:R-:W-:-:S04]  /*17f0*/  IMAD.MOV R13, RZ, RZ, -R13 ;  /* 0x000000ffff0d7224 */ /* 0x000fc800078e0a0d */
[----:B------:R-:W-:-:S05]  /*1800*/  IMAD R16, R17, R13, R30 ;  /* 0x0000000d11107224 */ /* 0x000fca00078e021e */
[----:B------:R-:W-:-:S13]  /*1810*/  ISETP.GE.U32.AND P0, PT, R16, R17, PT ;  /* 0x000000111000720c */ /* 0x000fda0003f06070 */
[----:B------:R-:W-:-:S05]  /*1820*/  @P0 IMAD.IADD R16, R16, 0x1, -R17 ;  /* 0x0000000110100824 */ /* 0x000fca00078e0a11 */
[----:B------:R-:W-:-:S13]  /*1830*/  ISETP.GE.U32.AND P0, PT, R16, R17, PT ;  /* 0x000000111000720c */ /* 0x000fda0003f06070 */
[----:B------:R-:W-:Y:S01]  /*1840*/  @P0 IMAD.IADD R16, R16, 0x1, -R17 ;  /* 0x0000000110100824 */ /* 0x000fe200078e0a11 */
[----:B------:R-:W-:-:S05]  /*1850*/  @!P1 LOP3.LUT R16, RZ, R17, RZ, 0x33, !PT ;  /* 0x00000011ff109212 */ /* 0x000fca00078e33ff */
[----:B------:R-:W-:-:S04]  /*1860*/  IMAD.IADD R16, R20, 0x1, R16 ;  /* 0x0000000114107824 */ /* 0x000fc800078e0210 */
[----:B------:R-:W-:Y:S05]  /*1870*/  NANOSLEEP R16 ;  /* 0x000000100000735d */ /* 0x000fea0003800000 */
[----:B------:R-:W2:Y:S01]  /*1880*/  LD.E.128.STRONG.GPU R16, desc[UR8][R14.64+0x200] ;  /* 0x000200080e107980 */ /* 0x000ea2000c10fd00 */
[----:B------:R-:W-:Y:S01]  /*1890*/  UMOV UR5, 0xffffffff ;  /* 0xffffffff00057882 */ /* 0x000fe20000000000 */
[----:B------:R-:W-:Y:S01]  /*18a0*/  IMAD.MOV.U32 R13, RZ, RZ, R20 ;  /* 0x000000ffff0d7224 */ /* 0x000fe200078e0014 */
[----:B--2---:R-:W-:-:S04]  /*18b0*/  ISETP.NE.U32.AND P0, PT, R16, 0x63, PT ;  /* 0x000000631000780c */ /* 0x004fc80003f05070 */
[----:B------:R-:W-:Y:S01]  /*18c0*/  ISETP.NE.AND.EX P0, PT, R17, RZ, PT, P0 ;  /* 0x000000ff1100720c */ /* 0x000fe20003f05300 */
[----:B------:R-:W-:-:S12]  /*18d0*/  BRA.DIV UR5, `(.L_x_124) ;  /* 0x0000003e05a47947 */ /* 0x000fd8000b800000 */
[----:B------:R-:W-:-:S13]  /*18e0*/  VOTE.ANY P0, !P0 ;  /* 0x0000000000ff7806 */ /* 0x000fda0004000100 */
.L_x_158:
[----:B------:R-:W-:Y:S05]  /*18f0*/  @P0 BRA `(.L_x_125) ;  /* 0xfffffffc00840947 */ /* 0x000fea000383ffff */
.L_x_123:
[----:B------:R-:W0:Y:S01]  /*1900*/  LDC R12, c[0x0][0x398] ;  /* 0x0000e600ff0c7b82 */ /* 0x000e220000000800 */
[----:B------:R-:W-:Y:S01]  /*1910*/  UMOV UR5, 0xffffffff ;  /* 0xffffffff00057882 */ /* 0x000fe20000000000 */
[----:B------:R-:W-:-:S04]  /*1920*/  ISETP.NE.U32.AND P0, PT, R16, 0x65, PT ;  /* 0x000000651000780c */ /* 0x000fc80003f05070 */
[----:B------:R-:W-:Y:S02]  /*1930*/  ISETP.NE.AND.EX P0, PT, R17, RZ, PT, P0 ;  /* 0x000000ff1100720c */ /* 0x000fe40003f05300 */
[----:B0-----:R-:W-:Y:S01]  /*1940*/  IADD3 R25, PT, PT, R25, UR10, R12 ;  /* 0x0000000a19197c10 */ /* 0x001fe2000fffe00c */
[----:B------:R-:W-:Y:S10]  /*1950*/  BRA.DIV UR5, `(.L_x_126) ;  /* 0x0000003e05a47947 */ /* 0x000ff4000b800000 */
        /* <DEDUP_REMOVED lines=19> */
[----:B------:R-:W-:Y:S02]  /*1a90*/  IMAD.X R24, R19, 0x1, R23, P1 ;  /* 0x0000000113187824 */ /* 0x000fe400008e0617 */
[----:B------:R-:W-:-:S03]  /*1aa0*/  IMAD.U32 R23, RZ, RZ, UR6 ;  /* 0x00000006ff177e24 */ /* 0x000fc6000f8e00ff */
[----:B------:R-:W1:Y:S01]  /*1ab0*/  SHFL.DOWN PT, R20, R24, 0x2, R15 ;  /* 0x0840000018147989 */ /* 0x000e6200000e000f */
[----:B0-----:R-:W-:-:S04]  /*1ac0*/  SEL R22, R22, RZ, !P0 ;  /* 0x000000ff16167207 */ /* 0x001fc80004000000 */
        /* <DEDUP_REMOVED lines=26> */
[----:B------:R-:W-:Y:S01]  /*1c70*/  IADD3 R21, P2, PT, R19, R22, RZ ;  /* 0x0000001613157210 */ /* 0x000fe20007f5e0ff */
[----:B------:R-:W-:Y:S01]  /*1c80*/  IMAD.U32 R22, RZ, RZ, UR5 ;  /* 0x00000005ff167e24 */ /* 0x000fe2000f8e00ff */
[----:B-1----:R-:W-:-:S05]  /*1c90*/  SEL R13, R20, RZ, !P1 ;  /* 0x000000ff140d7207 */ /* 0x002fca0004800000 */
[----:B------:R-:W-:-:S07]  /*1ca0*/  IMAD.X R24, R13, 0x1, R24, P2 ;  /* 0x000000010d187824 */ /* 0x000fce00010e0618 */
.L_x_172:
[----:B------:R-:W-:Y:S05]  /*1cb0*/  @!P0 BRA `(.L_x_127) ;  /* 0x0000000400848947 */ /* 0x000fea0003800000 */
[----:B------:R-:W-:-:S07]  /*1cc0*/  IMAD.MOV.U32 R26, RZ, RZ, 0x182 ;  /* 0x00000182ff1a7424 */ /* 0x000fce00078e00ff */
.L_x_133:
[----:B------:R-:W-:-:S05]  /*1cd0*/  IMAD.WIDE R14, R25, 0x10, R22 ;  /* 0x00000010190e7825 */ /* 0x000fca00078e0216 */
[----:B------:R-:W2:Y:S01]  /*1ce0*/  LD.E.128.STRONG.GPU R16, desc[UR8][R14.64+-0x200] ;  /* 0xfffe00080e107980 */ /* 0x000ea2000c10fd00 */
[----:B------:R-:W-:Y:S05]  /*1cf0*/  YIELD ;  /* 0x0000000000007946 */ /* 0x000fea0003800000 */
[----:B------:R-:W-:Y:S01]  /*1d00*/  UMOV UR5, 0xffffffff ;  /* 0xffffffff00057882 */ /* 0x000fe20000000000 */
[----:B------:R-:W-:Y:S02]  /*1d10*/  SHF.R.U32.HI R26, RZ, 0x1, R26 ;  /* 0x00000001ff1a7819 */ /* 0x000fe4000001161a */
[----:B--2---:R-:W-:-:S04]  /*1d20*/  ISETP.NE.U32.AND P0, PT, R16, 0x63, PT ;  /* 0x000000631000780c */ /* 0x004fc80003f05070 */
[----:B------:R-:W-:Y:S01]  /*1d30*/  ISETP.NE.AND.EX P0, PT, R17, RZ, PT, P0 ;  /* 0x000000ff1100720c */ /* 0x000fe20003f05300 */
[----:B------:R-:W-:-:S12]  /*1d40*/  BRA.DIV UR5, `(.L_x_128) ;  /* 0x0000004205447947 */ /* 0x000fd8000b800000 */
[----:B------:R-:W-:-:S13]  /*1d50*/  VOTE.ANY P0, !P0 ;  /* 0x0000000000ff7806 */ /* 0x000fda0004000100 */
.L_x_175:
[----:B------:R-:W-:Y:S05]  /*1d60*/  @!P0 BRA `(.L_x_129) ;  /* 0x0000000000808947 */ /* 0x000fea0003800000 */
[----:B------:R-:W-:-:S07]  /*1d70*/  IMAD.MOV.U32 R13, RZ, RZ, R26 ;  /* 0x000000ffff0d7224 */ /* 0x000fce00078e001a */
.L_x_131:
        /* <DEDUP_REMOVED lines=9> */
[----:B------:R-:W0:Y:S02]  /*1e10*/  F2I.FTZ.U32.TRUNC.NTZ R13, R13 ;  /* 0x0000000d000d7305 */ /* 0x000e24000021f000 */
[----:B0-----:R-:W-:Y:S02]  /*1e20*/  IMAD R19, R12, R13, RZ ;  /* 0x0000000d0c137224 */ /* 0x001fe400078e02ff */
[----:B------:R-:W-:-:S04]  /*1e30*/  IMAD.MOV.U32 R12, RZ, RZ, RZ ;  /* 0x000000ffff0c7224 */ /* 0x000fc800078e00ff */
        /* <DEDUP_REMOVED lines=18> */
.L_x_178:
[----:B------:R-:W-:Y:S05]  /*1f60*/  @P0 BRA `(.L_x_131) ;  /* 0xfffffffc00840947 */ /* 0x000fea000383ffff */
.L_x_129:
[----:B------:R-:W-:Y:S01]  /*1f70*/  UMOV UR5, 0xffffffff ;  /* 0xffffffff00057882 */ /* 0x000fe20000000000 */
[----:B------:R-:W-:-:S04]  /*1f80*/  ISETP.NE.U32.AND P0, PT, R16, 0x65, PT ;  /* 0x000000651000780c */ /* 0x000fc80003f05070 */
[----:B------:R-:W-:Y:S01]  /*1f90*/  ISETP.NE.AND.EX P0, PT, R17, RZ, PT, P0 ;  /* 0x000000ff1100720c */ /* 0x000fe20003f05300 */
[----:B------:R-:W-:-:S12]  /*1fa0*/  BRA.DIV UR5, `(.L_x_132) ;  /* 0x0000003e05ec7947 */ /* 0x000fd8000b800000 */
[----:B------:R-:W0:Y:S01]  /*1fb0*/  S2R R13, SR_GEMASK ;  /* 0x00000000000d7919 */ /* 0x000e220000003c00 */
[----:B------:R-:W-:Y:S01]  /*1fc0*/  VOTE.ANY R12, PT, !P0 ;  /* 0x00000000000c7806 */ /* 0x000fe200040e0100 */
[----:B------:R-:W-:Y:S02]  /*1fd0*/  VIADD R14, R45, 0x2 ;  /* 0x000000022d0e7836 */ /* 0x000fe40000000000 */
[----:B------:R-:W-:Y:S01]  /*1fe0*/  VIADD R25, R25, 0xffffffe0 ;  /* 0xffffffe019197836 */ /* 0x000fe20000000000 */
[----:B0-----:R-:W-:-:S05]  /*1ff0*/  LOP3.LUT R12, R12, 0x80000000, R13, 0xec, !PT ;  /* 0x800000000c0c7812 */ /* 0x001fca00078eec0d */
[----:B------:R-:W-:-:S05]  /*2000*/  VIADD R13, R12, 0xffffffff ;  /* 0xffffffff0c0d7836 */ /* 0x000fca0000000000 */
[----:B------:R-:W-:-:S06]  /*2010*/  LOP3.LUT R15, R12, R13, RZ, 0xc, !PT ;  /* 0x0000000d0c0f7212 */ /* 0x000fcc00078e0cff */
        /* <DEDUP_REMOVED lines=42> */
.L_x_192:
[----:B------:R-:W-:Y:S05]  /*22c0*/  @P0 BRA `(.L_x_133) ;  /* 0xfffffff800800947 */ /* 0x000fea000383ffff */
.L_x_127:
[----:B------:R-:W0:Y:S01]  /*22d0*/  S2R R12, SR_TID.X ;  /* 0x00000000000c7919 */ /* 0x000e220000002100 */
[----:B------:R-:W-:Y:S01]  /*22e0*/  ISETP.NE.AND P0, PT, R45, RZ, PT ;  /* 0x000000ff2d00720c */ /* 0x000fe20003f05270 */
[----:B------:R-:W-:Y:S01]  /*22f0*/  BSSY.RECONVERGENT B1, `(.L_x_134) ;  /* 0x0000012000017945 */ /* 0x000fe20003800200 */
[----:B------:R-:W-:Y:S02]  /*2300*/  IMAD.MOV.U32 R25, RZ, RZ, R24 ;  /* 0x000000ffff197224 */ /* 0x000fe400078e0018 */
[----:B------:R-:W-:-:S09]  /*2310*/  IMAD.MOV.U32 R24, RZ, RZ, R21 ;  /* 0x000000ffff187224 */ /* 0x000fd200078e0015 */
[----:B------:R-:W1:Y:S01]  /*2320*/  @!P0 S2R R13, SR_CgaCtaId ;  /* 0x00000000000d8919 */ /* 0x000e620000008800 */
[----:B0-----:R-:W-:Y:S02]  /*2330*/  ISETP.NE.AND P1, PT, R12, RZ, PT ;  /* 0x000000ff0c00720c */ /* 0x001fe40003f25270 */
[----:B------:R-:W-:-:S04]  /*2340*/  @!P0 MOV R12, 0x400 ;  /* 0x00000400000c8802 */ /* 0x000fc80000000f00 */
[----:B-1----:R-:W-:-:S07]  /*2350*/  @!P0 LEA R17, R13, R12, 0x18 ;  /* 0x0000000c0d118211 */ /* 0x002fce00078ec0ff */
[----:B------:R-:W-:Y:S05]  /*2360*/  @P1 BRA `(.L_x_135) ;  /* 0x0000000000281947 */ /* 0x000fea0003800000 */
        /* <DEDUP_REMOVED lines=10> */
.L_x_135:
[----:B------:R-:W-:Y:S05]  /*2410*/  BSYNC.RECONVERGENT B1 ;  /* 0x0000000000017941 */ /* 0x000fea0003800200 */
.L_x_134:
[----:B-1----:R1:W2:Y:S04]  /*2420*/  LDL.LU R15, [R1+0x4] ;  /* 0x00000400010f7983 */ /* 0x0022a80000300800 */
[----:B------:R1:W3:Y:S04]  /*2430*/  LDL.LU R14, [R1] ;  /* 0x00000000010e7983 */ /* 0x0002e80000300800 */
[----:B------:R1:W-:Y:S01]  /*2440*/  @!P0 STS.64 [R17+0x98], R24 ;  /* 0x0000981811008388 */ /* 0x0003e20000000a00 */
[----:B--2---:R-:W-:Y:S02]  /*2450*/  @!P0 IMAD.MOV.U32 R15, RZ, RZ, R24 ;  /* 0x000000ffff0f8224 */ /* 0x004fe400078e0018 */
[----:B-1-3--:R-:W-:-:S07]  /*2460*/  @!P0 IMAD.MOV.U32 R14, RZ, RZ, R25 ;  /* 0x000000ffff0e8224 */ /* 0x00afce00078e0019 */
.L_x_121:
[----:B------:R-:W-:Y:S05]  /*2470*/  WARPSYNC.ALL ;  /* 0x0000000000007948 */ /* 0x000fea0003800000 */
[----:B------:R-:W1:Y:S08]  /*2480*/  S2UR UR6, SR_CgaCtaId ;  /* 0x00000000000679c3 */ /* 0x000e700000008800 */
[----:B------:R-:W-:Y:S06]  /*2490*/  BAR.SYNC.DEFER_BLOCKING 0x0 ;  /* 0x0000000000007b1d */ /* 0x000fec0000010000 */
[----:B------:R-:W-:Y:S01]  /*24a0*/  UMOV UR5, 0x400 ;  /* 0x0000040000057882 */ /* 0x000fe20000000000 */
[----:B------:R-:W2:Y:S01]  /*24b0*/  S2R R16, SR_TID.X ;  /* 0x0000000000107919 */ /* 0x000ea20000002100 */
[----:B-1----:R-:W-:-:S09]  /*24c0*/  ULEA UR5, UR6, UR5, 0x18 ;  /* 0x0000000506057291 */ /* 0x002fd2000f8ec0ff */
[----:B0-----:R-:W0:Y:S01]  /*24d0*/  LDS.64 R12, [UR5+0x98] ;  /* 0x00009805ff0c7984 */ /* 0x001e220008000a00 */
[----:B--2---:R-:W-:-:S04]  /*24e0*/  ISETP.NE.AND P0, PT, R16, RZ, PT ;  /* 0x000000ff1000720c */ /* 0x004fc80003f05270 */
[----:B0-----:R-:W-:-:S04]  /*24f0*/  SEL R12, R12, RZ, P0 ;  /* 0x000000ff0c0c7207 */ /* 0x001fc80000000000 */
[----:B------:R-:W-:Y:S02]  /*2500*/  IADD3 R35, P1, PT, R15, R12, RZ ;  /* 0x0000000c0f237210 */ /* 0x000fe40007f3e0ff */
[----:B------:R-:W-:-:S05]  /*2510*/  SEL R12, R13, RZ, P0 ;  /* 0x000000ff0d0c7207 */ /* 0x000fca0000000000 */
[----:B------:R-:W-:-:S07]  /*2520*/  IMAD.X R31, R14, 0x1, R12, P1 ;  /* 0x000000010e1f7824 */ /* 0x000fce00008e060c */
.L_x_120:
[----:B------:R-:W-:Y:S05]  /*2530*/  BSYNC.RECONVERGENT B0 ;  /* 0x0000000000007941 */ /* 0x000fea0003800200 */
.L_x_118:
[----:B------:R-:W-:Y:S01]  /*2540*/  BAR.SYNC.DEFER_BLOCKING 0x0 ;  /* 0x0000000000007b1d */ /* 0x000fe20000010000 */
[----:B0-----:R-:W-:-:S05]  /*2550*/  IADD3 R12, P0, PT, R42, R35, RZ ;  /* 0x000000232a0c7210 */ /* 0x001fca0007f1e0ff */
[----:B-----5:R-:W-:Y:S01]  /*2560*/  IMAD.X R13, R43, 0x1, R31, P0 ;  /* 0x000000012b0d7824 */ /* 0x020fe200000e061f */
[----:B------:R-:W-:Y:S01]  /*2570*/  IADD3 R14, P0, PT, R40, R12, RZ ;  /* 0x0000000c280e7210 */ /* 0x000fe20007f1e0ff */
[----:B------:R-:W0:Y:S01]  /*2580*/  S2R R23, SR_LANEID ;  /* 0x0000000000177919 */ /* 0x000e220000000000 */
[----:B------:R-:W1:Y:S01]  /*2590*/  S2UR UR5, SR_CTAID.X ;  /* 0x00000000000579c3 */ /* 0x000e620000002500 */
[----:B------:R-:W2:Y:S02]  /*25a0*/  LDCU.64 UR6, c[0x0][0x388] ;  /* 0x00007100ff0677ac */ /* 0x000ea40008000a00 */
[----:B------:R-:W-:Y:S01]  /*25b0*/  IMAD.X R15, R41, 0x1, R13, P0 ;  /* 0x00000001290f7824 */ /* 0x000fe200000e060d */
[----:B------:R-:W-:Y:S01]  /*25c0*/  IADD3 R16, P0, PT, R38, R14, RZ ;  /* 0x0000000e26107210 */ /* 0x000fe20007f1e0ff */
[----:B------:R-:W3:Y:S04]  /*25d0*/  S2R R34, SR_TID.X ;  /* 0x0000000000227919 */ /* 0x000ee80000002100 */
[----:B------:R-:W-:Y:S01]  /*25e0*/  IMAD.X R17, R39, 0x1, R15, P0 ;  /* 0x0000000127117824 */ /* 0x000fe200000e060f */
[----:B------:R-:W-:-:S05]  /*25f0*/  IADD3 R18, P0, PT, R36, R16, RZ ;  /* 0x0000001024127210 */ /* 0x000fca0007f1e0ff */
[----:B------:R-:W-:Y:S01]  /*2600*/  IMAD.X R19, R37, 0x1, R17, P0 ;  /* 0x0000000125137824 */ /* 0x000fe200000e0611 */
[----:B------:R-:W-:Y:S02]  /*2610*/  IADD3 R20, P0, PT, R32, R18, RZ ;  /* 0x0000001220147210 */ /* 0x000fe40007f1e0ff */
[----:B------:R-:W1:Y:S03]  /*2620*/  LDC R32, c[0x0][0x398] ;  /* 0x0000e600ff207b82 */ /* 0x000e660000000800 */
[----:B------:R-:W-:Y:S01]  /*2630*/  IMAD.X R21, R33, 0x1, R19, P0 ;  /* 0x0000000121157824 */ /* 0x000fe200000e0613 */
[----:B------:R-:W-:Y:S01]  /*2640*/  IADD3 R22, P0, PT, R28, R20, RZ ;  /* 0x000000141c167210 */ /* 0x000fe20007f1e0ff */
[----:B0-----:R-:W-:-:S04]  /*2650*/  IMAD R33, R23, 0x50, R0 ;  /* 0x0000005017217824 */ /* 0x001fc800078e0200 */
[----:B------:R-:W-:Y:S01]  /*2660*/  IMAD.X R23, R29, 0x1, R21, P0 ;  /* 0x000000011d177824 */ /* 0x000fe200000e0615 */
[----:B------:R-:W-:Y:S01]  /*2670*/  IADD3 R2, P0, PT, R2, R22, RZ ;  /* 0x0000001602027210 */ /* 0x000fe20007f1e0ff */
[----:B------:R-:W-:Y:S04]  /*2680*/  STS.64 [R33], R12 ;  /* 0x0000000c21007388 */ /* 0x000fe80000000a00 */
[----:B------:R-:W-:Y:S01]  /*2690*/  IMAD.X R3, R3, 0x1, R23, P0 ;  /* 0x0000000103037824 */ /* 0x000fe200000e0617 */
[----:B------:R-:W-:Y:S01]  /*26a0*/  IADD3 R24, P0, PT, R4, R2, RZ ;  /* 0x0000000204187210 */ /* 0x000fe20007f1e0ff */
[----:B------:R-:W-:Y:S01]  /*26b0*/  STS.64 [R33+0x8], R14 ;  /* 0x0000080e21007388 */ /* 0x000fe20000000a00 */
[----:B-1----:R-:W-:-:S03]  /*26c0*/  VIADD R32, R32, UR5 ;  /* 0x0000000520207c36 */ /* 0x002fc60008000000 */
[----:B------:R-:W-:Y:S01]  /*26d0*/  IMAD.X R25, R5, 0x1, R3, P0 ;  /* 0x0000000105197824 */ /* 0x000fe200000e0603 */
[----:B------:R-:W-:Y:S01]  /*26e0*/  IADD3 R26, P0, PT, R6, R24, RZ ;  /* 0x00000018061a7210 */ /* 0x000fe20007f1e0ff */
[----:B------:R-:W-:Y:S04]  /*26f0*/  STS.64 [R33+0x10], R16 ;  /* 0x0000101021007388 */ /* 0x000fe80000000a00 */
[----:B------:R-:W-:Y:S01]  /*2700*/  IMAD.X R27, R7, 0x1, R25, P0 ;  /* 0x00000001071b7824 */ /* 0x000fe200000e0619 */
[----:B------:R-:W-:Y:S01]  /*2710*/  IADD3 R28, P0, PT, R8, R26, RZ ;  /* 0x0000001a081c7210 */ /* 0x000fe20007f1e0ff */
[----:B------:R-:W-:Y:S04]  /*2720*/  STS.64 [R33+0x18], R18 ;  /* 0x0000181221007388 */ /* 0x000fe80000000a00 */
[----:B------:R-:W-:Y:S01]  /*2730*/  IMAD.X R29, R9, 0x1, R27, P0 ;  /* 0x00000001091d7824 */ /* 0x000fe200000e061b */
[----:B------:R-:W-:Y:S01]  /*2740*/  IADD3 R30, P0, PT, R10, R28, RZ ;  /* 0x0000001c0a1e7210 */ /* 0x000fe20007f1e0ff */
[----:B------:R-:W-:Y:S04]  /*2750*/  STS.64 [R33+0x20], R20 ;  /* 0x0000201421007388 */ /* 0x000fe80000000a00 */
[----:B------:R-:W-:Y:S01]  /*2760*/  IMAD.X R31, R11, 0x1, R29, P0 ;  /* 0x000000010b1f7824 */ /* 0x000fe200000e061d */
[----:B------:R-:W-:Y:S04]  /*2770*/  STS.64 [R33+0x28], R22 ;  /* 0x0000281621007388 */ /* 0x000fe80000000a00 */
[----:B------:R-:W-:Y:S04]  /*2780*/  STS.64 [R33+0x30], R2 ;  /* 0x0000300221007388 */ /* 0x000fe80000000a00 */
[----:B------:R3:W-:Y:S04]  /*2790*/  STS.64 [R33+0x38], R24 ;  /* 0x0000381821007388 */ /* 0x0007e80000000a00 */
[----:B------:R0:W-:Y:S04]  /*27a0*/  STS.64 [R33+0x40], R26 ;  /* 0x0000401a21007388 */ /* 0x0001e80000000a00 */
[----:B------:R-:W-:Y:S04]  /*27b0*/  STS.64 [R33+0x48], R28 ;  /* 0x0000481c21007388 */ /* 0x000fe80000000a00 */
[----:B------:R-:W-:Y:S01]  /*27c0*/  STS.64 [R33+0x50], R30 ;  /* 0x0000501e21007388 */ /* 0x000fe20000000a00 */
[----:B------:R-:W-:-:S03]  /*27d0*/  NOP ;  /* 0x0000000000007918 */ /* 0x000fc60000000000 */
[----:B------:R-:W1:Y:S01]  /*27e0*/  LDS.64 R2, [R0] ;  /* 0x0000000000027984 */ /* 0x000e620000000a00 */
[C---:B---3--:R-:W-:Y:S02]  /*27f0*/  LOP3.LUT R24, R34.reuse, 0x3e0, RZ, 0xc0, !PT ;  /* 0x000003e022187812 */ /* 0x048fe400078ec0ff */
[----:B------:R-:W-:Y:S01]  /*2800*/  LOP3.LUT R25, R34, 0x1f, RZ, 0xc0, !PT ;  /* 0x0000001f22197812 */ /* 0x000fe200078ec0ff */
[----:B------:R-:W3:Y:S04]  /*2810*/  LDS.64 R4, [R0+0x100] ;  /* 0x0001000000047984 */ /* 0x000ee80000000a00 */
[----:B------:R-:W4:Y:S01]  /*2820*/  LDS.64 R6, [R0+0x200] ;  /* 0x0002000000067984 */ /* 0x000f220000000a00 */
[----:B------:R-:W-:Y:S02]  /*2830*/  IMAD R24, R24, 0xb, R25 ;  /* 0x0000000b18187824 */ /* 0x000fe400078e0219 */
[----:B------:R-:W-:Y:S01]  /*2840*/  IMAD R25, R32, 0x11e0, RZ ;  /* 0x000011e020197824 */ /* 0x000fe200078e02ff */
[----:B------:R-:W4:Y:S04]  /*2850*/  LDS.64 R8, [R0+0x300] ;  /* 0x0003000000087984 */ /* 0x000f280000000a00 */
[----:B------:R-:W4:Y:S01]  /*2860*/  LDS.64 R10, [R0+0x400] ;  /* 0x00040000000a7984 */ /* 0x000f220000000a00 */
[----:B------:R-:W-:-:S03]  /*2870*/  IADD3 R25, P0, PT, R25, R24, RZ ;  /* 0x0000001819197210 */ /* 0x000fc60007f1e0ff */
[----:B------:R-:W4:Y:S02]  /*2880*/  LDS.64 R12, [R0+0x500] ;  /* 0x00050000000c7984 */ /* 0x000f240000000a00 */
[----:B0-----:R-:W-:Y:S01]  /*2890*/  IMAD.X R26, RZ, RZ, RZ, P0 ;  /* 0x000000ffff1a7224 */ /* 0x001fe200000e06ff */
[C---:B--2---:R-:W-:Y:S01]  /*28a0*/  LEA R24, P0, R25.reuse, UR6, 0x3 ;  /* 0x0000000619187c11 */ /* 0x044fe2000f8018ff */
[----:B------:R-:W0:Y:S03]  /*28b0*/  LDS.64 R14, [R0+0x600] ;  /* 0x00060000000e7984 */ /* 0x000e260000000a00 */
[----:B------:R-:W-:Y:S01]  /*28c0*/  LEA.HI.X R25, R25, UR7, R26, 0x3, P0 ;  /* 0x0000000719197c11 */ /* 0x000fe200080f1c1a */
[----:B------:R-:W2:Y:S04]  /*28d0*/  LDS.64 R16, [R0+0x700] ;  /* 0x0007000000107984 */ /* 0x000ea80000000a00 */
[----:B------:R-:W2:Y:S04]  /*28e0*/  LDS.64 R18, [R0+0x800] ;  /* 0x0008000000127984 */ /* 0x000ea80000000a00 */
[----:B------:R-:W2:Y:S04]  /*28f0*/  LDS.64 R20, [R0+0x900] ;  /* 0x0009000000147984 */ /* 0x000ea80000000a00 */
[----:B------:R-:W2:Y:S04]  /*2900*/  LDS.64 R22, [R0+0xa00] ;  /* 0x000a000000167984 */ /* 0x000ea80000000a00 */
[----:B-1----:R-:W-:Y:S04]  /*2910*/  STG.E.64 desc[UR8][R24.64], R2 ;  /* 0x0000000218007986 */ /* 0x002fe8000c101b08 */
[----:B---3--:R-:W-:Y:S04]  /*2920*/  STG.E.64 desc[UR8][R24.64+0x100], R4 ;  /* 0x0001000418007986 */ /* 0x008fe8000c101b08 */
[----:B----4-:R-:W-:Y:S04]  /*2930*/  STG.E.64 desc[UR8][R24.64+0x200], R6 ;  /* 0x0002000618007986 */ /* 0x010fe8000c101b08 */
[----:B------:R-:W-:Y:S04]  /*2940*/  STG.E.64 desc[UR8][R24.64+0x300], R8 ;  /* 0x0003000818007986 */ /* 0x000fe8000c101b08 */
[----:B------:R-:W-:Y:S04]  /*2950*/  STG.E.64 desc[UR8][R24.64+0x400], R10 ;  /* 0x0004000a18007986 */ /* 0x000fe8000c101b08 */
[----:B------:R-:W-:Y:S04]  /*2960*/  STG.E.64 desc[UR8][R24.64+0x500], R12 ;  /* 0x0005000c18007986 */ /* 0x000fe8000c101b08 */
[----:B0-----:R-:W-:Y:S04]  /*2970*/  STG.E.64 desc[UR8][R24.64+0x600], R14 ;  /* 0x0006000e18007986 */ /* 0x001fe8000c101b08 */
[----:B--2---:R-:W-:Y:S04]  /*2980*/  STG.E.64 desc[UR8][R24.64+0x700], R16 ;  /* 0x0007001018007986 */ /* 0x004fe8000c101b08 */
[----:B------:R-:W-:Y:S04]  /*2990*/  STG.E.64 desc[UR8][R24.64+0x800], R18 ;  /* 0x0008001218007986 */ /* 0x000fe8000c101b08 */
[----:B------:R-:W-:Y:S04]  /*29a0*/  STG.E.64 desc[UR8][R24.64+0x900], R20 ;  /* 0x0009001418007986 */ /* 0x000fe8000c101b08 */
[----:B------:R-:W-:Y:S01]  /*29b0*/  STG.E.64 desc[UR8][R24.64+0xa00], R22 ;  /* 0x000a001618007986 */ /* 0x000fe2000c101b08 */
[----:B------:R-:W-:Y:S05]  /*29c0*/  EXIT ;  /* 0x000000000000794d */ /* 0x000fea0003800000 */
.L_x_117:
[----:B------:R-:W-:-:S13]  /*29d0*/  ISETP.NE.AND P0, PT, R0, RZ, PT ;  /* 0x000000ff0000720c */ /* 0x000fda0003f05270 */
[----:B------:R-:W-:Y:S05]  /*29e0*/  @!P0 EXIT ;  /* 0x000000000000894d */ /* 0x000fea0003800000 */
[----:B------:R-:W0:Y:S02]  /*29f0*/  LDC.64 R4, c[0x0][0x380] ;  /* 0x0000e000ff047b82 */ /* 0x000e240000000a00 */
[----:B0-----:R-:W-:-:S05]  /*2a00*/  IMAD.WIDE.U32 R4, R3, 0x8, R4 ;  /* 0x0000000803047825 */ /* 0x001fca00078e0004 */
[----:B------:R0:W2:Y:S01]  /*2a10*/  LDG.E.64 R2, desc[UR8][R4.64] ;  /* 0x0000000804027981 */ /* 0x0000a2000c1e1b00 */
[----:B------:R-:W1:Y:S02]  /*2a20*/  S2R R27, SR_TID.X ;  /* 0x00000000001b7919 */ /* 0x000e640000002100 */
[C---:B-1----:R-:W-:Y:S02]  /*2a30*/  LOP3.LUT R6, R27.reuse, 0x1f, RZ, 0xc0, !PT ;  /* 0x0000001f1b067812 */ /* 0x042fe400078ec0ff */
[----:B------:R-:W-:-:S05]  /*2a40*/  LOP3.LUT R7, R27, 0x3e0, RZ, 0xc0, !PT ;  /* 0x000003e01b077812 */ /* 0x000fca00078ec0ff */
[----:B------:R-:W-:-:S04]  /*2a50*/  IMAD R19, R7, 0xb, R6 ;  /* 0x0000000b07137824 */ /* 0x000fc800078e0206 */
[C---:B------:R-:W-:Y:S01]  /*2a60*/  VIADD R9, R19.reuse, 0x40 ;  /* 0x0000004013097836 */ /* 0x040fe20000000000 */
[C---:B------:R-:W-:Y:S01]  /*2a70*/  ISETP.GE.U32.AND P5, PT, R19.reuse, R0, PT ;  /* 0x000000001300720c */ /* 0x040fe20003fa6070 */
[C---:B------:R-:W-:Y:S01]  /*2a80*/  VIADD R7, R19.reuse, 0x20 ;  /* 0x0000002013077836 */ /* 0x040fe20000000000 */
[C---:B0-----:R-:W-:Y:S01]  /*2a90*/  LEA R4, P3, R19.reuse, R4, 0x3 ;  /* 0x0000000413047211 */ /* 0x041fe200078618ff */
[----:B------:R-:W-:Y:S01]  /*2aa0*/  VIADD R11, R19, 0x60 ;  /* 0x00000060130b7836 */ /* 0x000fe20000000000 */
[-C--:B------:R-:W-:Y:S01]  /*2ab0*/  ISETP.GE.U32.AND P0, PT, R9, R0.reuse, PT ;  /* 0x000000000900720c */ /* 0x080fe20003f06070 */
[----:B------:R-:W-:Y:S01]  /*2ac0*/  VIADD R9, R19, 0xa0 ;  /* 0x000000a013097836 */ /* 0x000fe20000000000 */
[-C--:B------:R-:W-:Y:S01]  /*2ad0*/  ISETP.GE.U32.AND P6, PT, R7, R0.reuse, PT ;  /* 0x000000000700720c */ /* 0x080fe20003fc6070 */
[----:B------:R-:W-:Y:S01]  /*2ae0*/  VIADD R7, R19, 0x80 ;  /* 0x0000008013077836 */ /* 0x000fe20000000000 */
[-C--:B------:R-:W-:Y:S01]  /*2af0*/  ISETP.GE.U32.AND P1, PT, R11, R0.reuse, PT ;  /* 0x000000000b00720c */ /* 0x080fe20003f26070 */
[----:B------:R-:W-:Y:S01]  /*2b00*/  IMAD.X R5, RZ, RZ, R5, P3 ;  /* 0x000000ffff057224 */ /* 0x000fe200018e0605 */
[-C--:B------:R-:W-:Y:S01]  /*2b10*/  ISETP.GE.U32.AND P3, PT, R9, R0.reuse, PT ;  /* 0x000000000900720c */ /* 0x080fe20003f66070 */
[----:B------:R-:W-:Y:S01]  /*2b20*/  VIADD R9, R19, 0xe0 ;  /* 0x000000e013097836 */ /* 0x000fe20000000000 */
[----:B------:R-:W-:Y:S01]  /*2b30*/  ISETP.GE.U32.AND P2, PT, R7, R0, PT ;  /* 0x000000000700720c */ /* 0x000fe20003f46070 */
[----:B------:R-:W-:-:S02]  /*2b40*/  VIADD R11, R19, 0xc0 ;  /* 0x000000c0130b7836 */ /* 0x000fc40000000000 */
[----:B------:R-:W-:-:S03]  /*2b50*/  VIADD R15, R19, 0x100 ;  /* 0x00000100130f7836 */ /* 0x000fc60000000000 */
[-C--:B------:R-:W-:Y:S01]  /*2b60*/  ISETP.GE.U32.AND P4, PT, R11, R0.reuse, PT ;  /* 0x000000000b00720c */ /* 0x080fe20003f86070 */
[----:B------:R-:W-:Y:S02]  /*2b70*/  VIADD R17, R19, 0x120 ;  /* 0x0000012013117836 */ /* 0x000fe40000000000 */
[----:B--2---:R-:W-:Y:S02]  /*2b80*/  IMAD.MOV.U32 R6, RZ, RZ, R2 ;  /* 0x000000ffff067224 */ /* 0x004fe400078e0002 */
[----:B------:R-:W-:Y:S02]  /*2b90*/  IMAD.MOV.U32 R7, RZ, RZ, R3 ;  /* 0x000000ffff077224 */ /* 0x000fe400078e0003 */
[----:B------:R-:W2:Y:S01]  /*2ba0*/  @!P5 LDG.E.64 R2, desc[UR8][R4.64] ;  /* 0x000000080402d981 */ /* 0x000ea2000c1e1b00 */
[----:B------:R-:W-:Y:S01]  /*2bb0*/  ISETP.GE.U32.AND P5, PT, R9, R0, PT ;  /* 0x000000000900720c */ /* 0x000fe20003fa6070 */
[----:B------:R-:W-:Y:S02]  /*2bc0*/  IMAD.MOV.U32 R8, RZ, RZ, R6 ;  /* 0x000000ffff087224 */ /* 0x000fe400078e0006 */
[----:B------:R-:W-:-:S02]  /*2bd0*/  IMAD.MOV.U32 R9, RZ, RZ, R7 ;  /* 0x000000ffff097224 */ /* 0x000fc400078e0007 */
[--C-:B------:R-:W-:Y:S02]  /*2be0*/  IMAD.MOV.U32 R10, RZ, RZ, R6.reuse ;  /* 0x000000ffff0a7224 */ /* 0x100fe400078e0006 */
[--C-:B------:R-:W-:Y:S02]  /*2bf0*/  IMAD.MOV.U32 R11, RZ, RZ, R7.reuse ;  /* 0x000000ffff0b7224 */ /* 0x100fe400078e0007 */
[----:B------:R-:W-:Y:S01]  /*2c00*/  IMAD.MOV.U32 R12, RZ, RZ, R6 ;  /* 0x000000ffff0c7224 */ /* 0x000fe200078e0006 */
[----:B------:R-:W3:Y:S01]  /*2c10*/  @!P6 LDG.E.64 R8, desc[UR8][R4.64+0x100] ;  /* 0x000100080408e981 */ /* 0x000ee2000c1e1b00 */
[----:B------:R-:W-:Y:S01]  /*2c20*/  IMAD.MOV.U32 R13, RZ, RZ, R7 ;  /* 0x000000ffff0d7224 */ /* 0x000fe200078e0007 */
[-C--:B------:R-:W-:Y:S01]  /*2c30*/  ISETP.GE.U32.AND P6, PT, R15, R0.reuse, PT ;  /* 0x000000000f00720c */ /* 0x080fe20003fc6070 */
[----:B------:R-:W-:Y:S01]  /*2c40*/  VIADD R15, R19, 0x140 ;  /* 0x00000140130f7836 */ /* 0x000fe20000000000 */
[----:B------:R-:W4:Y:S01]  /*2c50*/  @!P0 LDG.E.64 R10, desc[UR8][R4.64+0x200] ;  /* 0x00020008040a8981 */ /* 0x000f22000c1e1b00 */
[----:B------:R-:W-:-:S03]  /*2c60*/  ISETP.GE.U32.AND P0, PT, R17, R0, PT ;  /* 0x000000001100720c */ /* 0x000fc60003f06070 */
[----:B------:R-:W5:Y:S01]  /*2c70*/  @!P1 LDG.E.64 R12, desc[UR8][R4.64+0x300] ;  /* 0x00030008040c9981 */ /* 0x000f62000c1e1b00 */
[----:B------:R-:W-:Y:S01]  /*2c80*/  ISETP.GE.U32.AND P1, PT, R15, R0, PT ;  /* 0x000000000f00720c */ /* 0x000fe20003f26070 */
        /* <DEDUP_REMOVED lines=22> */
[----:B------:R-:W-:Y:S01]  /*2df0*/  UMOV UR4, 0x400 ;  /* 0x0000040000047882 */ /* 0x000fe20000000000 */
[----:B------:R-:W-:Y:S01]  /*2e00*/  ISETP.NE.AND P0, PT, R30, RZ, PT ;  /* 0x000000ff1e00720c */ /* 0x000fe20003f05270 */
[----:B-1----:R-:W-:-:S02]  /*2e10*/  ULEA UR4, UR5, UR4, 0x18 ;  /* 0x0000000405047291 */ /* 0x002fc4000f8ec0ff */
[----:B0-----:R-:W-:-:S05]  /*2e20*/  IMAD R0, R26, 0x160, R31 ;  /* 0x000001601a007824 */ /* 0x001fca00078e021f */
        /* <DEDUP_REMOVED lines=29> */
[----:B0---4-:R-:W-:Y:S02]  /*3000*/  IADD3 R35, P2, P3, R32, R36, R35 ;  /* 0x0000002420237210 */ /* 0x011fe40007b5e023 */
[----:B------:R-:W-:Y:S02]  /*3010*/  IADD3.X R13, PT, PT, R39, R41, R43, P0, P1 ;  /* 0x00000029270d7210 */ /* 0x000fe400007e242b */
[----:B------:R-:W-:Y:S02]  /*3020*/  IADD3 R35, P0, P1, R2, R28, R35 ;  /* 0x0000001c02237210 */ /* 0x000fe4000791e023 */
[----:B------:R-:W-:-:S02]  /*3030*/  IADD3.X R13, PT, PT, R33, R37, R13, P2, P3 ;  /* 0x00000025210d7210 */ /* 0x000fc400017e640d */
[----:B------:R-:W-:Y:S02]  /*3040*/  ISETP.NE.AND P2, PT, R31, 0x1f, PT ;  /* 0x0000001f1f00780c */ /* 0x000fe40003f45270 */
[----:B------:R-:W-:Y:S02]  /*3050*/  IADD3.X R13, PT, PT, R3, R29, R13, P0, P1 ;  /* 0x0000001d030d7210 */ /* 0x000fe400007e240d */
[----:B------:R-:W-:Y:S02]  /*3060*/  IADD3 R35, P0, P1, R6, R4, R35 ;  /* 0x0000000406237210 */ /* 0x000fe4000791e023 */
[----:B-1----:R-:W-:Y:S02]  /*3070*/  SHF.R.U32.HI R0, RZ, 0x5, R27 ;  /* 0x00000005ff007819 */ /* 0x002fe4000001161b */
[----:B------:R-:W-:Y:S02]  /*3080*/  IADD3.X R13, PT, PT, R7, R5, R13, P0, P1 ;  /* 0x00000005070d7210 */ /* 0x000fe400007e240d */
[----:B------:R-:W-:-:S03]  /*3090*/  IADD3 R35, P0, P1, R10, R8, R35 ;  /* 0x000000080a237210 */ /* 0x000fc6000791e023 */
[----:B------:R-:W-:Y:S02]  /*30a0*/  @!P2 LEA R45, R0, UR4, 0x3 ;  /* 0x00000004002dac11 */ /* 0x000fe4000f8e18ff */
[----:B------:R-:W-:Y:S01]  /*30b0*/  IADD3.X R34, PT, PT, R11, R9, R13, P0, P1 ;  /* 0x000000090b227210 */ /* 0x000fe200007e240d */
[----:B------:R-:W0:Y:S01]  /*30c0*/  SHFL.UP PT, R12, R35, 0x1, RZ ;  /* 0x04200000230c7989 */ /* 0x000e2200000e00ff */
[C---:B------:R-:W-:Y:S02]  /*30d0*/  ISETP.GE.AND P0, PT, R31.reuse, 0x1, PT ;  /* 0x000000011f00780c */ /* 0x040fe40003f06270 */
[----:B------:R-:W-:Y:S01]  /*30e0*/  ISETP.GE.AND P1, PT, R31, 0x2, PT ;  /* 0x000000021f00780c */ /* 0x000fe20003f26270 */
[----:B------:R-:W1:Y:S01]  /*30f0*/  SHFL.UP PT, R13, R34, 0x1, RZ ;  /* 0x04200000220d7989 */ /* 0x000e6200000e00ff */
[----:B0-----:R-:W-:Y:S02]  /*3100*/  SEL R12, R12, RZ, P0 ;  /* 0x000000ff0c0c7207 */ /* 0x001fe40000000000 */
[----:B-1----:R-:W-:-:S02]  /*3110*/  SEL R13, R13, RZ, P0 ;  /* 0x000000ff0d0d7207 */ /* 0x002fc40000000000 */
        /* <DEDUP_REMOVED lines=30> */
[----:B------:R0:W-:Y:S01]  /*3300*/  @!P2 STS.64 [R45+0x20], R30 ;  /* 0x0000201e2d00a388 */ /* 0x0001e20000000a00 */
[----:B------:R-:W-:Y:S01]  /*3310*/  BAR.SYNC.DEFER_BLOCKING 0x0 ;  /* 0x0000000000007b1d */ /* 0x000fe20000010000 */
[----:B------:R-:W-:-:S05]  /*3320*/  ISETP.NE.AND P2, PT, R0, 0x3, PT ;  /* 0x000000030000780c */ /* 0x000fca0003f45270 */
[----:B0-----:R-:W0:Y:S01]  /*3330*/  S2R R45, SR_TID.X ;  /* 0x00000000002d7919 */ /* 0x001e220000002100 */
[----:B------:R-:W1:Y:S04]  /*3340*/  LDS.128 R20, [UR4+0x20] ;  /* 0x00002004ff147984 */ /* 0x000e680008000c00 */
[----:B------:R-:W2:Y:S04]  /*3350*/  LDS.128 R24, [UR4+0x30] ;  /* 0x00003004ff187984 */ /* 0x000ea80008000c00 */
[----:B------:R-:W3:Y:S04]  /*3360*/  LDS.128 R16, [UR4+0x40] ;  /* 0x00004004ff107984 */ /* 0x000ee80008000c00 */
[----:B------:R-:W4:Y:S01]  /*3370*/  LDS.128 R12, [UR4+0x50] ;  /* 0x00005004ff0c7984 */ /* 0x000f220008000c00 */
[----:B-1----:R-:W-:-:S05]  /*3380*/  IADD3 R22, P0, PT, R20, R22, RZ ;  /* 0x0000001614167210 */ /* 0x002fca0007f1e0ff */
[----:B------:R-:W-:Y:S01]  /*3390*/  IMAD.X R44, R21, 0x1, R23, P0 ;  /* 0x00000001152c7824 */ /* 0x000fe200000e0617 */
[----:B--2---:R-:W-:Y:S02]  /*33a0*/  IADD3 R23, P0, PT, R24, R22, RZ ;  /* 0x0000001618177210 */ /* 0x004fe40007f1e0ff */
[----:B------:R-:W-:-:S03]  /*33b0*/  SEL R22, R22, R20, !P1 ;  /* 0x0000001416167207 */ /* 0x000fc60004800000 */
[----:B------:R-:W-:Y:S01]  /*33c0*/  IMAD.X R24, R25, 0x1, R44, P0 ;  /* 0x0000000119187824 */ /* 0x000fe200000e062c */
[----:B------:R-:W-:Y:S02]  /*33d0*/  IADD3 R25, P0, PT, R26, R23, RZ ;  /* 0x000000171a197210 */ /* 0x000fe40007f1e0ff */
[----:B------:R-:W-:Y:S02]  /*33e0*/  SEL R26, R44, R21, !P1 ;  /* 0x000000152c1a7207 */ /* 0x000fe40004800000 */
[----:B------:R-:W-:Y:S01]  /*33f0*/  SEL R0, R23, R22, !P2 ;  /* 0x0000001617007207 */ /* 0x000fe20005000000 */
[----:B------:R-:W-:Y:S01]  /*3400*/  IMAD.X R44, R27, 0x1, R24, P0 ;  /* 0x000000011b2c7824 */ /* 0x000fe200000e0618 */
[----:B0-----:R-:W-:Y:S01]  /*3410*/  SHF.R.U32.HI R27, RZ, 0x5, R45 ;  /* 0x00000005ff1b7819 */ /* 0x001fe2000001162d */
[----:B------:R-:W0:Y:S01]  /*3420*/  LDS.128 R20, [UR4+0x60] ;  /* 0x00006004ff147984 */ /* 0x000e220008000c00 */
[----:B---3--:R-:W-:Y:S02]  /*3430*/  IADD3 R16, P0, PT, R16, R25, RZ ;  /* 0x0000001910107210 */ /* 0x008fe40007f1e0ff */
[----:B------:R-:W-:-:S02]  /*3440*/  SEL R45, R24, R26, !P2 ;  /* 0x0000001a182d7207 */ /* 0x000fc40005000000 */
[----:B------:R-:W-:Y:S01]  /*3450*/  ISETP.NE.AND P1, PT, R27, 0x4, PT ;  /* 0x000000041b00780c */ /* 0x000fe20003f25270 */
[----:B------:R-:W-:Y:S01]  /*3460*/  IMAD.X R17, R17, 0x1, R44, P0 ;  /* 0x0000000111117824 */ /* 0x000fe200000e062c */
[----:B------:R-:W-:Y:S02]  /*3470*/  IADD3 R18, P0, PT, R18, R16, RZ ;  /* 0x0000001012127210 */ /* 0x000fe40007f1e0ff */
[----:B------:R-:W-:Y:S02]  /*3480*/  SEL R45, R44, R45, !P1 ;  /* 0x0000002d2c2d7207 */ /* 0x000fe40004800000 */
[----:B------:R-:W1:Y:S01]  /*3490*/  S2R R44, SR_TID.X ;  /* 0x00000000002c7919 */ /* 0x000e620000002100 */
[----:B------:R-:W-:Y:S02]  /*34a0*/  SEL R0, R25, R0, !P1 ;  /* 0x0000000019007207 */ /* 0x000fe40004800000 */
[----:B------:R-:W2:Y:S01]  /*34b0*/  LDS.128 R24, [UR4+0x70] ;  /* 0x00007004ff187984 */ /* 0x000ea20008000c00 */
[----:B-1----:R-:W-:-:S04]  /*34c0*/  SHF.R.U32.HI R44, RZ, 0x5, R44 ;  /* 0x00000005ff2c7819 */ /* 0x002fc8000001162c */
[----:B------:R-:W-:-:S04]  /*34d0*/  ISETP.NE.AND P1, PT, R44, 0x5, PT ;  /* 0x000000052c00780c */ /* 0x000fc80003f25270 */
[----:B------:R-:W-:Y:S02]  /*34e0*/  SEL R16, R16, R0, !P1 ;  /* 0x0000000010107207 */ /* 0x000fe40004800000 */
[----:B------:R1:W5:Y:S01]  /*34f0*/  LDL.LU R0, [R1+0x8] ;  /* 0x0000080001007983 */ /* 0x0003620000300800 */
[----:B------:R-:W-:Y:S01]  /*3500*/  SEL R45, R17, R45, !P1 ;  /* 0x0000002d112d7207 */ /* 0x000fe20004800000 */
[----:B------:R-:W-:Y:S01]  /*3510*/  IMAD.X R19, R19, 0x1, R17, P0 ;  /* 0x0000000113137824 */ /* 0x000fe200000e0611 */
[----:B------:R-:W-:Y:S02]  /*3520*/  ISETP.NE.AND P1, PT, R44, 0x6, PT ;  /* 0x000000062c00780c */ /* 0x000fe40003f25270 */
[----:B----4-:R-:W-:Y:S02]  /*3530*/  IADD3 R12, P0, PT, R12, R18, RZ ;  /* 0x000000120c0c7210 */ /* 0x010fe40007f1e0ff */
[----:B------:R-:W-:Y:S02]  /*3540*/  SEL R16, R18, R16, !P1 ;  /* 0x0000001012107207 */ /* 0x000fe40004800000 */
[----:B------:R-:W-:Y:S01]  /*3550*/  SEL R18, R19, R45, !P1 ;  /* 0x0000002d13127207 */ /* 0x000fe20004800000 */
[----:B------:R-:W-:Y:S01]  /*3560*/  IMAD.X R13, R13, 0x1, R19, P0 ;  /* 0x000000010d0d7824 */ /* 0x000fe200000e0613 */
[----:B------:R-:W3:Y:S01]  /*3570*/  S2R R45, SR_LANEID ;  /* 0x00000000002d7919 */ /* 0x000ee20000000000 */
[----:B------:R-:W-:-:S02]  /*3580*/  ISETP.NE.AND P2, PT, R44, 0x7, PT ;  /* 0x000000072c00780c */ /* 0x000fc40003f45270 */
[----:B------:R-:W-:Y:S02]  /*3590*/  IADD3 R14, P0, PT, R14, R12, RZ ;  /* 0x0000000c0e0e7210 */ /* 0x000fe40007f1e0ff */
[----:B------:R-:W-:Y:S02]  /*35a0*/  SEL R17, R12, R16, !P2 ;  /* 0x000000100c117207 */ /* 0x000fe40005000000 */
[----:B------:R-:W-:Y:S01]  /*35b0*/  SEL R12, R13, R18, !P2 ;  /* 0x000000120d0c7207 */ /* 0x000fe20005000000 */
[----:B------:R-:W-:Y:S01]  /*35c0*/  IMAD.X R15, R15, 0x1, R13, P0 ;  /* 0x000000010f0f7824 */ /* 0x000fe200000e060d */
[----:B0-----:R-:W-:Y:S02]  /*35d0*/  IADD3 R13, P1, PT, R20, R14, RZ ;  /* 0x0000000e140d7210 */ /* 0x001fe40007f3e0ff */
[C---:B------:R-:W-:Y:S02]  /*35e0*/  ISETP.NE.AND P3, PT, R44.reuse, 0x8, PT ;  /* 0x000000082c00780c */ /* 0x040fe40003f65270 */
[----:B------:R-:W-:Y:S01]  /*35f0*/  ISETP.NE.AND P6, PT, R44, 0x9, PT ;  /* 0x000000092c00780c */ /* 0x000fe20003fc5270 */
[----:B------:R-:W-:Y:S01]  /*3600*/  IMAD.X R21, R21, 0x1, R15, P1 ;  /* 0x0000000115157824 */ /* 0x000fe200008e060f */
[----:B------:R-:W-:-:S02]  /*3610*/  SEL R14, R14, R17, !P3 ;  /* 0x000000110e0e7207 */ /* 0x000fc40005800000 */
[----:B------:R-:W-:Y:S02]  /*3620*/  SEL R12, R15, R12, !P3 ;  /* 0x0000000c0f0c7207 */ /* 0x000fe40005800000 */
[C---:B------:R-:W-:Y:S02]  /*3630*/  ISETP.NE.AND P3, PT, R44.reuse, 0xa, PT ;  /* 0x0000000a2c00780c */ /* 0x040fe40003f65270 */
[C---:B------:R-:W-:Y:S02]  /*3640*/  ISETP.NE.AND P2, PT, R44.reuse, 0xc, PT ;  /* 0x0000000c2c00780c */ /* 0x040fe40003f45270 */
[----:B------:R-:W-:Y:S02]  /*3650*/  ISETP.NE.AND P1, PT, R44, 0xb, PT ;  /* 0x0000000b2c00780c */ /* 0x000fe40003f25270 */
[----:B------:R-:W0:Y:S01]  /*3660*/  S2R R44, SR_TID.X ;  /* 0x00000000002c7919 */ /* 0x000e220000002100 */
[----:B------:R-:W-:Y:S02]  /*3670*/  IADD3 R15, P4, PT, R22, R13, RZ ;  /* 0x0000000d160f7210 */ /* 0x000fe40007f9e0ff */
[----:B------:R-:W-:-:S02]  /*3680*/  SEL R14, R13, R14, !P6 ;  /* 0x0000000e0d0e7207 */ /* 0x000fc40007000000 */
[----:B--2---:R-:W-:Y:S01]  /*3690*/  IADD3 R17, P5, PT, R24, R15, RZ ;  /* 0x0000000f18117210 */ /* 0x004fe20007fbe0ff */
[----:B------:R-:W-:Y:S01]  /*36a0*/  IMAD.X R23, R23, 0x1, R21, P4 ;  /* 0x0000000117177824 */ /* 0x000fe200020e0615 */
[----:B------:R-:W-:Y:S02]  /*36b0*/  IADD3 R35, P4, PT, R30, -R35, RZ ;  /* 0x800000231e237210 */ /* 0x000fe40007f9e0ff */
[----:B------:R-:W-:Y:S01]  /*36c0*/  SEL R16, R21, R12, !P6 ;  /* 0x0000000c15107207 */ /* 0x000fe20007000000 */
[----:B------:R-:W-:Y:S01]  /*36d0*/  IMAD.X R25, R25, 0x1, R23, P5 ;  /* 0x0000000119197824 */ /* 0x000fe200028e0617 */
[----:B------:R-:W-:Y:S01]  /*36e0*/  SEL R12, R15, R14, !P3 ;  /* 0x0000000e0f0c7207 */ /* 0x000fe20005800000 */
[----:B------:R-:W-:Y:S01]  /*36f0*/  IMAD.X R30, R31, 0x1, ~R34, P4 ;  /* 0x000000011f1e7824 */ /* 0x000fe200020e0e22 */
[----:B---3--:R-:W-:Y:S02]  /*3700*/  ISETP.NE.AND P0, PT, R45, RZ, PT ;  /* 0x000000ff2d00720c */ /* 0x008fe40003f05270 */
[----:B------:R-:W-:-:S02]  /*3710*/  IADD3 R13, P5, PT, R26, R17, RZ ;  /* 0x000000111a0d7210 */ /* 0x000fc40007fbe0ff */
[----:B------:R-:W-:Y:S02]  /*3720*/  @P2 SEL R13, R17, R12, !P1 ;  /* 0x0000000c110d2207 */ /* 0x000fe40004800000 */
[----:B------:R-:W-:Y:S01]  /*3730*/  SEL R14, R23, R16, !P3 ;  /* 0x00000010170e7207 */ /* 0x000fe20005800000 */
[----:B------:R-:W-:Y:S01]  /*3740*/  IMAD.X R26, R27, 0x1, R25, P5 ;  /* 0x000000011b1a7824 */ /* 0x000fe200028e0619 */
[----:B------:R-:W-:Y:S02]  /*3750*/  SEL R12, R35, RZ, P0 ;  /* 0x000000ff230c7207 */ /* 0x000fe40000000000 */
[----:B------:R-:W-:Y:S02]  /*3760*/  SEL R17, R30, RZ, P0 ;  /* 0x000000ff1e117207 */ /* 0x000fe40000000000 */
[----:B------:R-:W-:Y:S02]  /*3770*/  @P2 SEL R26, R25, R14, !P1 ;  /* 0x0000000e191a2207 */ /* 0x000fe40004800000 */
[----:B------:R-:W-:-:S05]  /*3780*/  IADD3 R12, P0, PT, R12, R13, RZ ;  /* 0x0000000d0c0c7210 */ /* 0x000fca0007f1e0ff */
[----:B------:R-:W-:Y:S01]  /*3790*/  IMAD.X R17, R17, 0x1, R26, P0 ;  /* 0x0000000111117824 */ /* 0x000fe200000e061a */
[C---:B0-----:R-:W-:Y:S02]  /*37a0*/  ISETP.GE.U32.AND P1, PT, R44.reuse, 0x20, PT ;  /* 0x000000202c00780c */ /* 0x041fe40003f26070 */
[----:B------:R-:W-:Y:S02]  /*37b0*/  ISETP.NE.AND P0, PT, R44, RZ, PT ;  /* 0x000000ff2c00720c */ /* 0x000fe40003f05270 */
[----:B------:R-:W-:Y:S02]  /*37c0*/  SEL R15, R35, R12, !P1 ;  /* 0x0000000c230f7207 */ /* 0x000fe40004800000 */
[----:B------:R-:W-:Y:S02]  /*37d0*/  SEL R17, R30, R17, !P1 ;  /* 0x000000111e117207 */ /* 0x000fe40004800000 */
[----:B------:R-:W-:Y:S02]  /*37e0*/  SEL R15, R15, RZ, P0 ;  /* 0x000000ff0f0f7207 */ /* 0x000fe40000000000 */
[----:B------:R-:W-:Y:S01]  /*37f0*/  SEL R17, R17, RZ, P0 ;  /* 0x000000ff11117207 */ /* 0x000fe20000000000 */
[----:B-1----:R-:W-:Y:S06]  /*3800*/  BRA `(.L_x_137) ;  /* 0x0000001800247947 */ /* 0x002fec0003800000 */
.L_x_136:
[----:B0-23--:R-:W-:Y:S01]  /*3810*/  IADD3 R13, P0, P1, R38, R40, R42 ;  /* 0x00000028260d7210 */ /* 0x00dfe2000791e02a */
[----:B------:R-:W0:Y:S03]  /*3820*/  S2R R19, SR_LANEID ;  /* 0x0000000000137919 */ /* 0x000e260000000000 */
[----:B----4-:R-:W-:Y:S01]  /*3830*/  IADD3 R15, P2, P3, R32, R36, R13 ;  /* 0x00000024200f7210 */ /* 0x010fe20007b5e00d */
[----:B------:R-:W1:Y:S01]  /*3840*/  S2R R18, SR_TID.X ;  /* 0x0000000000127919 */ /* 0x000e620000002100 */
[----:B------:R-:W-:Y:S02]  /*3850*/  IADD3.X R13, PT, PT, R39, R41, R43, P0, P1 ;  /* 0x00000029270d7210 */ /* 0x000fe400007e242b */
[----:B------:R-:W-:Y:S01]  /*3860*/  IADD3 R15, P0, P1, R2, R28, R15 ;  /* 0x0000001c020f7210 */ /* 0x000fe2000791e00f */
[----:B------:R-:W2:Y:S01]  /*3870*/  S2R R24, SR_TID.X ;  /* 0x0000000000187919 */ /* 0x000ea20000002100 */
[----:B------:R-:W-:-:S04]  /*3880*/  IADD3.X R13, PT, PT, R33, R37, R13, P2, P3 ;  /* 0x00000025210d7210 */ /* 0x000fc800017e640d */
[----:B------:R-:W-:Y:S02]  /*3890*/  IADD3.X R13, PT, PT, R3, R29, R13, P0, P1 ;  /* 0x0000001d030d7210 */ /* 0x000fe400007e240d */
[----:B------:R-:W-:-:S04]  /*38a0*/  IADD3 R15, P0, P1, R6, R4, R15 ;  /* 0x00000004060f7210 */ /* 0x000fc8000791e00f */
[----:B------:R-:W-:Y:S02]  /*38b0*/  IADD3.X R13, PT, PT, R7, R5, R13, P0, P1 ;  /* 0x00000005070d7210 */ /* 0x000fe400007e240d */
[----:B------:R-:W-:-:S04]  /*38c0*/  IADD3 R44, P0, P1, R10, R8, R15 ;  /* 0x000000080a2c7210 */ /* 0x000fc8000791e00f */
[----:B------:R-:W-:Y:S01]  /*38d0*/  IADD3.X R31, PT, PT, R11, R9, R13, P0, P1 ;  /* 0x000000090b1f7210 */ /* 0x000fe200007e240d */
[----:B------:R-:W3:Y:S04]  /*38e0*/  SHFL.UP PT, R12, R44, 0x1, RZ ;  /* 0x042000002c0c7989 */ /* 0x000ee800000e00ff */
[----:B------:R-:W4:Y:S01]  /*38f0*/  SHFL.UP PT, R13, R31, 0x1, RZ ;  /* 0x042000001f0d7989 */ /* 0x000f2200000e00ff */
[C---:B0-----:R-:W-:Y:S02]  /*3900*/  ISETP.GE.AND P0, PT, R19.reuse, 0x1, PT ;  /* 0x000000011300780c */ /* 0x041fe40003f06270 */
[C---:B------:R-:W-:Y:S02]  /*3910*/  ISETP.GE.AND P1, PT, R19.reuse, 0x2, PT ;  /* 0x000000021300780c */ /* 0x040fe40003f26270 */
[----:B------:R-:W-:-:S02]  /*3920*/  ISETP.NE.AND P2, PT, R19, 0x1f, PT ;  /* 0x0000001f1300780c */ /* 0x000fc40003f45270 */
[----:B-1----:R-:W-:-:S11]  /*3930*/  SHF.R.U32.HI R18, RZ, 0x5, R18 ;  /* 0x00000005ff127819 */ /* 0x002fd60000011612 */
[----:B------:R-:W-:Y:S02]  /*3940*/  @!P2 LEA R45, R18, UR4, 0x3 ;  /* 0x00000004122dac11 */ /* 0x000fe4000f8e18ff */
[----:B---3--:R-:W-:Y:S02]  /*3950*/  SEL R17, R12, RZ, P0 ;  /* 0x000000ff0c117207 */ /* 0x008fe40000000000 */
[----:B----4-:R-:W-:Y:S02]  /*3960*/  SEL R14, R13, RZ, P0 ;  /* 0x000000ff0d0e7207 */ /* 0x010fe40000000000 */
        /* <DEDUP_REMOVED lines=27> */
[----:B-1----:R-:W-:-:S05]  /*3b20*/  SEL R13, R13, RZ, P1 ;  /* 0x000000ff0d0d7207 */ /* 0x002fca0000800000 */
[----:B------:R-:W-:-:S05]  /*3b30*/  IMAD.X R35, R13, 0x1, R16, P0 ;  /* 0x000000010d237824 */ /* 0x000fca00000e0610 */
[----:B------:R2:W-:Y:S01]  /*3b40*/  @!P2 STS.64 [R45+0x20], R34 ;  /* 0x000020222d00a388 */ /* 0x0005e20000000a00 */
[----:B------:R-:W-:Y:S01]  /*3b50*/  BAR.SYNC.DEFER_BLOCKING 0x0 ;  /* 0x0000000000007b1d */ /* 0x000fe20000010000 */
[----:B--2---:R-:W-:-:S04]  /*3b60*/  SHF.R.U32.HI R45, RZ, 0x5, R24 ;  /* 0x00000005ff2d7819 */ /* 0x004fc80000011618 */
[C---:B------:R-:W-:Y:S02]  /*3b70*/  ISETP.NE.AND P1, PT, R45.reuse, 0x2, PT ;  /* 0x000000022d00780c */ /* 0x040fe40003f25270 */
[----:B------:R-:W-:Y:S01]  /*3b80*/  ISETP.NE.AND P2, PT, R45, 0x4, PT ;  /* 0x000000042d00780c */ /* 0x000fe20003f45270 */
        /* <DEDUP_REMOVED lines=11> */
[----:B------:R-:W0:Y:S01]  /*3c40*/  S2R R13, SR_TID.X ;  /* 0x00000000000d7919 */ /* 0x000e220000002100 */
[----:B------:R-:W-:-:S03]  /*3c50*/  ISETP.NE.AND P1, PT, R45, 0x3, PT ;  /* 0x000000032d00780c */ /* 0x000fc60003f25270 */
[----:B------:R-:W-:Y:S01]  /*3c60*/  IMAD.X R18, R19, 0x1, R15, P0 ;  /* 0x0000000113127824 */ /* 0x000fe200000e060f */
[----:B------:R-:W-:Y:S02]  /*3c70*/  SEL R14, R16, R14, !P1 ;  /* 0x0000000e100e7207 */ /* 0x000fe40004800000 */
[----:B--2---:R-:W-:Y:S02]  /*3c80*/  IADD3 R16, P0, PT, R20, R17, RZ ;  /* 0x0000001114107210 */ /* 0x004fe40007f1e0ff */
[----:B------:R-:W-:Y:S02]  /*3c90*/  SEL R19, R15, R12, !P1 ;  /* 0x0000000c0f137207 */ /* 0x000fe40004800000 */
[----:B------:R-:W-:Y:S01]  /*3ca0*/  SEL R17, R17, R14, !P2 ;  /* 0x0000000e11117207 */ /* 0x000fe20005000000 */
[----:B------:R-:W-:Y:S01]  /*3cb0*/  IMAD.X R45, R21, 0x1, R18, P0 ;  /* 0x00000001152d7824 */ /* 0x000fe200000e0612 */
[----:B------:R-:W-:Y:S02]  /*3cc0*/  SEL R19, R18, R19, !P2 ;  /* 0x0000001312137207 */ /* 0x000fe40005000000 */
[----:B------:R-:W1:Y:S01]  /*3cd0*/  S2R R18, SR_TID.X ;  /* 0x0000000000127919 */ /* 0x000e620000002100 */
[----:B------:R-:W-:-:S05]  /*3ce0*/  IADD3 R20, P0, PT, R22, R16, RZ ;  /* 0x0000001016147210 */ /* 0x000fca0007f1e0ff */
[----:B------:R-:W-:Y:S01]  /*3cf0*/  IMAD.X R22, R23, 0x1, R45, P0 ;  /* 0x0000000117167824 */ /* 0x000fe200000e062d */
[----:B0-----:R-:W-:Y:S02]  /*3d00*/  SHF.R.U32.HI R21, RZ, 0x5, R13 ;  /* 0x00000005ff157819 */ /* 0x001fe4000001160d */
[----:B------:R-:W0:Y:S02]  /*3d10*/  LDS.128 R12, [UR4+0x60] ;  /* 0x00006004ff0c7984 */ /* 0x000e240008000c00 */
[----:B------:R-:W-:-:S04]  /*3d20*/  ISETP.NE.AND P1, PT, R21, 0x5, PT ;  /* 0x000000051500780c */ /* 0x000fc80003f25270 */
[----:B------:R-:W-:Y:S02]  /*3d30*/  SEL R21, R16, R17, !P1 ;  /* 0x0000001110157207 */ /* 0x000fe40004800000 */
[----:B------:R-:W-:Y:S02]  /*3d40*/  SEL R45, R45, R19, !P1 ;  /* 0x000000132d2d7207 */ /* 0x000fe40004800000 */
[----:B-1----:R-:W-:Y:S02]  /*3d50*/  SHF.R.U32.HI R23, RZ, 0x5, R18 ;  /* 0x00000005ff177819 */ /* 0x002fe40000011612 */
[----:B------:R-:W1:Y:S02]  /*3d60*/  LDS.128 R16, [UR4+0x70] ;  /* 0x00007004ff107984 */ /* 0x000e640008000c00 */
[----:B------:R-:W-:Y:S02]  /*3d70*/  ISETP.NE.AND P1, PT, R23, 0x6, PT ;  /* 0x000000061700780c */ /* 0x000fe40003f25270 */
[----:B---3--:R-:W-:-:S02]  /*3d80*/  IADD3 R23, P0, PT, R24, R20, RZ ;  /* 0x0000001418177210 */ /* 0x008fc40007f1e0ff */
[----:B------:R-:W-:Y:S02]  /*3d90*/  SEL R21, R20, R21, !P1 ;  /* 0x0000001514157207 */ /* 0x000fe40004800000 */
[----:B------:R-:W2:Y:S01]  /*3da0*/  S2R R20, SR_TID.X ;  /* 0x0000000000147919 */ /* 0x000ea20000002100 */
[----:B------:R-:W-:Y:S01]  /*3db0*/  IMAD.X R24, R25, 0x1, R22, P0 ;  /* 0x0000000119187824 */ /* 0x000fe200000e0616 */
[----:B------:R-:W-:Y:S02]  /*3dc0*/  SEL R45, R22, R45, !P1 ;  /* 0x0000002d162d7207 */ /* 0x000fe40004800000 */
[----:B--2---:R-:W-:-:S04]  /*3dd0*/  SHF.R.U32.HI R25, RZ, 0x5, R20 ;  /* 0x00000005ff197819 */ /* 0x004fc80000011614 */
[C---:B------:R-:W-:Y:S02]  /*3de0*/  ISETP.NE.AND P2, PT, R25.reuse, 0x7, PT ;  /* 0x000000071900780c */ /* 0x040fe40003f45270 */
[----:B------:R-:W-:Y:S02]  /*3df0*/  ISETP.NE.AND P3, PT, R25, 0x8, PT ;  /* 0x000000081900780c */ /* 0x000fe40003f65270 */
[----:B------:R-:W-:Y:S02]  /*3e00*/  SEL R22, R23, R21, !P2 ;  /* 0x0000001517167207 */ /* 0x000fe40005000000 */
[----:B------:R-:W-:Y:S01]  /*3e10*/  IADD3 R23, P0, PT, R26, R23, RZ ;  /* 0x000000171a177210 */ /* 0x000fe20007f1e0ff */
[----:B------:R-:W2:Y:S01]  /*3e20*/  LDS.64 R20, [UR4+0x80] ;  /* 0x00008004ff147984 */ /* 0x000ea20008000a00 */
[----:B------:R-:W-:Y:S02]  /*3e30*/  SEL R45, R24, R45, !P2 ;  /* 0x0000002d182d7207 */ /* 0x000fe40005000000 */
[----:B------:R-:W-:Y:S01]  /*3e40*/  ISETP.NE.AND P5, PT, R25, 0x9, PT ;  /* 0x000000091900780c */ /* 0x000fe20003fa5270 */
[----:B------:R-:W-:Y:S01]  /*3e50*/  IMAD.X R26, R27, 0x1, R24, P0 ;  /* 0x000000011b1a7824 */ /* 0x000fe200000e0618 */
[----:B------:R-:W-:-:S02]  /*3e60*/  ISETP.NE.AND P2, PT, R25, 0xa, PT ;  /* 0x0000000a1900780c */ /* 0x000fc40003f45270 */
[C---:B------:R-:W-:Y:S02]  /*3e70*/  ISETP.NE.AND P1, PT, R25.reuse, 0xb, PT ;  /* 0x0000000b1900780c */ /* 0x040fe40003f25270 */
[----:B------:R-:W-:Y:S02]  /*3e80*/  ISETP.NE.AND P0, PT, R25, 0xc, PT ;  /* 0x0000000c1900780c */ /* 0x000fe40003f05270 */
[----:B------:R-:W3:Y:S01]  /*3e90*/  S2R R25, SR_LANEID ;  /* 0x0000000000197919 */ /* 0x000ee20000000000 */
[----:B------:R-:W-:Y:S02]  /*3ea0*/  SEL R22, R23, R22, !P3 ;  /* 0x0000001617167207 */ /* 0x000fe40005800000 */
[----:B0-----:R-:W-:Y:S02]  /*3eb0*/  IADD3 R23, P4, PT, R12, R23, RZ ;  /* 0x000000170c177210 */ /* 0x001fe40007f9e0ff */
[----:B------:R-:W-:Y:S02]  /*3ec0*/  SEL R45, R26, R45, !P3 ;  /* 0x0000002d1a2d7207 */ /* 0x000fe40005800000 */
[----:B------:R-:W-:-:S02]  /*3ed0*/  SEL R22, R23, R22, !P5 ;  /* 0x0000001617167207 */ /* 0x000fc40006800000 */
[----:B------:R-:W-:Y:S01]  /*3ee0*/  IADD3 R23, P6, PT, R14, R23, RZ ;  /* 0x000000170e177210 */ /* 0x000fe20007fde0ff */
[----:B------:R-:W-:Y:S01]  /*3ef0*/  IMAD.X R14, R13, 0x1, R26, P4 ;  /* 0x000000010d0e7824 */ /* 0x000fe200020e061a */
[----:B------:R-:W-:Y:S02]  /*3f00*/  IADD3 R44, P3, PT, R34, -R44, RZ ;  /* 0x8000002c222c7210 */ /* 0x000fe40007f7e0ff */
[----:B------:R-:W-:Y:S01]  /*3f10*/  SEL R22, R23, R22, !P2 ;  /* 0x0000001617167207 */ /* 0x000fe20005000000 */
[----:B------:R-:W-:Y:S01]  /*3f20*/  IMAD.X R15, R15, 0x1, R14, P6 ;  /* 0x000000010f0f7824 */ /* 0x000fe200030e060e */
[----:B------:R-:W-:Y:S01]  /*3f30*/  SEL R12, R14, R45, !P5 ;  /* 0x0000002d0e0c7207 */ /* 0x000fe20006800000 */
[----:B------:R-:W-:Y:S01]  /*3f40*/  IMAD.X R34, R35, 0x1, ~R31, P3 ;  /* 0x0000000123227824 */ /* 0x000fe200018e0e1f */
[----:B-1----:R-:W-:Y:S02]  /*3f50*/  IADD3 R13, P4, PT, R16, R23, RZ ;  /* 0x00000017100d7210 */ /* 0x002fe40007f9e0ff */
[----:B------:R-:W-:-:S02]  /*3f60*/  SEL R12, R15, R12, !P2 ;  /* 0x0000000c0f0c7207 */ /* 0x000fc40005000000 */
[----:B------:R-:W-:Y:S01]  /*3f70*/  SEL R14, R13, R22, !P1 ;  /* 0x000000160d0e7207 */ /* 0x000fe20004800000 */
[----:B------:R-:W-:Y:S01]  /*3f80*/  IMAD.X R17, R17, 0x1, R15, P4 ;  /* 0x0000000111117824 */ /* 0x000fe200020e060f */
[----:B------:R-:W-:-:S04]  /*3f90*/  IADD3 R13, P6, PT, R18, R13, RZ ;  /* 0x0000000d120d7210 */ /* 0x000fc80007fde0ff */
[----:B------:R-:W-:Y:S01]  /*3fa0*/  SEL R14, R13, R14, !P0 ;  /* 0x0000000e0d0e7207 */ /* 0x000fe20004000000 */
[----:B------:R-:W-:Y:S01]  /*3fb0*/  IMAD.X R19, R19, 0x1, R17, P6 ;  /* 0x0000000113137824 */ /* 0x000fe200030e0611 */
[----:B------:R-:W-:Y:S02]  /*3fc0*/  SEL R12, R17, R12, !P1 ;  /* 0x0000000c110c7207 */ /* 0x000fe40004800000 */
[----:B---3--:R-:W-:Y:S02]  /*3fd0*/  ISETP.NE.AND P5, PT, R25, RZ, PT ;  /* 0x000000ff1900720c */ /* 0x008fe40003fa5270 */
[----:B------:R-:W0:Y:S01]  /*3fe0*/  S2R R25, SR_TID.X ;  /* 0x0000000000197919 */ /* 0x000e220000002100 */
[----:B------:R-:W-:Y:S02]  /*3ff0*/  SEL R12, R19, R12, !P0 ;  /* 0x0000000c130c7207 */ /* 0x000fe40004000000 */
[----:B------:R-:W-:Y:S02]  /*4000*/  SEL R15, R44, RZ, P5 ;  /* 0x000000ff2c0f7207 */ /* 0x000fe40002800000 */
[----:B------:R-:W-:-:S02]  /*4010*/  SEL R17, R34, RZ, P5 ;  /* 0x000000ff22117207 */ /* 0x000fc40002800000 */
[----:B------:R-:W-:Y:S02]  /*4020*/  IADD3 R15, P1, PT, R15, R14, RZ ;  /* 0x0000000e0f0f7210 */ /* 0x000fe40007f3e0ff */
[----:B--2---:R-:W-:-:S03]  /*4030*/  IADD3 R31, P0, PT, R20, R13, RZ ;  /* 0x0000000d141f7210 */ /* 0x004fc60007f1e0ff */
[----:B------:R-:W-:Y:S02]  /*4040*/  IMAD.X R17, R17, 0x1, R12, P1 ;  /* 0x0000000111117824 */ /* 0x000fe400008e060c */
[----:B------:R-:W-:Y:S01]  /*4050*/  IMAD.X R27, R21, 0x1, R19, P0 ;  /* 0x00000001151b7824 */ /* 0x000fe200000e0613 */
[C---:B0-----:R-:W-:Y:S02]  /*4060*/  ISETP.GE.U32.AND P3, PT, R25.reuse, 0x20, PT ;  /* 0x000000201900780c */ /* 0x041fe40003f66070 */
[----:B------:R-:W-:Y:S02]  /*4070*/  ISETP.GT.U32.AND P2, PT, R25, 0x1f, PT ;  /* 0x0000001f1900780c */ /* 0x000fe40003f44070 */
[----:B------:R-:W-:Y:S02]  /*4080*/  SEL R12, R44, R15, !P3 ;  /* 0x0000000f2c0c7207 */ /* 0x000fe40005800000 */
[----:B------:R-:W-:-:S03]  /*4090*/  SEL R45, R34, R17, !P3 ;  /* 0x00000011222d7207 */ /* 0x000fc60005800000 */
[----:B------:R0:W-:Y:S06]  /*40a0*/  STL [R1], R12 ;  /* 0x0000000c01007387 */ /* 0x0001ec0000100800 */
        /* <DEDUP_REMOVED lines=20> */
.L_x_195:
[----:B------:R-:W-:Y:S05]  /*41f0*/  @!P0 BRA `(.L_x_140) ;  /* 0x00000000008c8947 */ /* 0x000fea0003800000 */
[----:B------:R-:W0:Y:S01]  /*4200*/  LDC R12, c[0x0][0x398] ;  /* 0x0000e600ff0c7b82 */ /* 0x000e220000000800 */
[----:B------:R-:W-:Y:S01]  /*4210*/  IMAD.MOV.U32 R13, RZ, RZ, 0x182 ;  /* 0x00000182ff0d7424 */ /* 0x000fe200078e00ff */
[----:B0-----:R-:W-:-:S05]  /*4220*/  IADD3 R15, PT, PT, R25, UR10, R12 ;  /* 0x0000000a190f7c10 */ /* 0x001fca000fffe00c */
[----:B------:R-:W-:-:S07]  /*4230*/  IMAD.WIDE R14, R15, 0x10, R20 ;  /* 0x000000100f0e7825 */ /* 0x000fce00078e0214 */
.L_x_142:
        /* <DEDUP_REMOVED lines=30> */
.L_x_198:
[----:B------:R-:W-:Y:S05]  /*4420*/  @P0 BRA `(.L_x_142) ;  /* 0xfffffffc00840947 */ /* 0x000fea000383ffff */
.L_x_140:
        /* <DEDUP_REMOVED lines=8> */
[----:B------:R-:W1:Y:S01]  /*44b0*/  LDCU.64 UR6, c[0x0][0x390] ;  /* 0x00007200ff0677ac */ /* 0x000e620008000a00 */
[----:B------:R-:W2:Y:S01]  /*44c0*/  S2R R14, SR_LANEID ;  /* 0x00000000000e7919 */ /* 0x000ea20000000000 */
[----:B-1----:R-:W-:-:S04]  /*44d0*/  UIADD3 UR6, UP0, UPT, UR6, 0x200, URZ ;  /* 0x0000020006067890 */ /* 0x002fc8000ff1e0ff */
[----:B------:R-:W-:Y:S01]  /*44e0*/  UIADD3.X UR7, UPT, UPT, URZ, UR7, URZ, UP0, !UPT ;  /* 0x00000007ff077290 */ /* 0x000fe200087fe4ff */
[----:B0-----:R-:W-:-:S05]  /*44f0*/  LOP3.LUT R12, R12, 0x80000000, R13, 0xec, !PT ;  /* 0x800000000c0c7812 */ /* 0x001fca00078eec0d */
[----:B------:R-:W-:-:S05]  /*4500*/  VIADD R13, R12, 0xffffffff ;  /* 0xffffffff0c0d7836 */ /* 0x000fca0000000000 */
[----:B------:R-:W-:Y:S01]  /*4510*/  LOP3.LUT R13, R12, R13, RZ, 0xc, !PT ;  /* 0x0000000d0c0d7212 */ /* 0x000fe200078e0cff */
[----:B--2---:R-:W-:-:S03]  /*4520*/  VIADD R12, R14, 0x2 ;  /* 0x000000020e0c7836 */ /* 0x004fc60000000000 */
        /* <DEDUP_REMOVED lines=44> */
.L_x_212:
[----:B------:R-:W-:Y:S05]  /*47f0*/  @!P0 BRA `(.L_x_144) ;  /* 0x00000004008c8947 */ /* 0x000fea0003800000 */
[----:B------:R-:W-:-:S07]  /*4800*/  IMAD.MOV.U32 R26, RZ, RZ, 0x182 ;  /* 0x00000182ff1a7424 */ /* 0x000fce00078e00ff */
.L_x_150:
        /* <DEDUP_REMOVED lines=9> */
.L_x_215:
[----:B------:R-:W-:Y:S05]  /*48a0*/  @!P0 BRA `(.L_x_146) ;  /* 0x0000000000808947 */ /* 0x000fea0003800000 */
[----:B------:R-:W-:-:S07]  /*48b0*/  IMAD.MOV.U32 R13, RZ, RZ, R26 ;  /* 0x000000ffff0d7224 */ /* 0x000fce00078e001a */
.L_x_148:
        /* <DEDUP_REMOVED lines=30> */
.L_x_218:
[----:B------:R-:W-:Y:S05]  /*4aa0*/  @P0 BRA `(.L_x_148) ;  /* 0xfffffffc00840947 */ /* 0x000fea000383ffff */
.L_x_146:
[----:B------:R-:W-:Y:S01]  /*4ab0*/  UMOV UR5, 0xffffffff ;  /* 0xffffffff00057882 */ /* 0x000fe20000000000 */
[----:B------:R-:W-:-:S04]  /*4ac0*/  ISETP.NE.U32.AND P0, PT, R16, 0x65, PT ;  /* 0x000000651000780c */ /* 0x000fc80003f05070 */
[----:B------:R-:W-:Y:S01]  /*4ad0*/  ISETP.NE.AND.EX P0, PT, R17, RZ, PT, P0 ;  /* 0x000000ff1100720c */ /* 0x000fe20003f05300 */
[----:B------:R-:W-:-:S12]  /*4ae0*/  BRA.DIV UR5, `(.L_x_149) ;  /* 0x0000002205e87947 */ /* 0x000fd8000b800000 */
[----:B------:R-:W0:Y:S01]  /*4af0*/  S2R R13, SR_GEMASK ;  /* 0x00000000000d7919 */ /* 0x000e220000003c00 */
[----:B------:R-:W-:Y:S01]  /*4b00*/  VOTE.ANY R12, PT, !P0 ;  /* 0x00000000000c7806 */ /* 0x000fe200040e0100 */
[----:B------:R-:W-:Y:S01]  /*4b10*/  VIADD R25, R25, 0xffffffe0 ;  /* 0xffffffe019197836 */ /* 0x000fe20000000000 */
[----:B------:R-:W1:Y:S02]  /*4b20*/  S2R R14, SR_LANEID ;  /* 0x00000000000e7919 */ /* 0x000e640000000000 */
[----:B0-----:R-:W-:-:S05]  /*4b30*/  LOP3.LUT R12, R12, 0x80000000, R13, 0xec, !PT ;  /* 0x800000000c0c7812 */ /* 0x001fca00078eec0d */
[----:B------:R-:W-:-:S05]  /*4b40*/  VIADD R13, R12, 0xffffffff ;  /* 0xffffffff0c0d7836 */ /* 0x000fca0000000000 */
[----:B------:R-:W-:-:S06]  /*4b50*/  LOP3.LUT R15, R12, R13, RZ, 0xc, !PT ;  /* 0x0000000d0c0f7212 */ /* 0x000fcc00078e0cff */
[----:B------:R-:W0:Y:S02]  /*4b60*/  POPC R15, R15 ;  /* 0x0000000f000f7309 */ /* 0x000e240000000000 */
[----:B0-----:R-:W0:Y:S01]  /*4b70*/  SHFL.DOWN PT, R44, R18, 0x1, R15 ;  /* 0x08200000122c7989 */ /* 0x001e2200000e000f */
[C---:B-1----:R-:W-:Y:S01]  /*4b80*/  ISETP.GE.AND P0, PT, R14.reuse, R15, PT ;  /* 0x0000000f0e00720c */ /* 0x042fe20003f06270 */
[----:B------:R-:W-:Y:S02]  /*4b90*/  VIADD R14, R14, 0x2 ;  /* 0x000000020e0e7836 */ /* 0x000fe40000000000 */
[----:B------:R-:W1:Y:S01]  /*4ba0*/  SHFL.DOWN PT, R12, R19, 0x1, R15 ;  /* 0x08200000130c7989 */ /* 0x000e6200000e000f */
[----:B0-----:R-:W-:-:S04]  /*4bb0*/  SEL R13, R44, RZ, !P0 ;  /* 0x000000ff2c0d7207 */ /* 0x001fc80004000000 */
[----:B------:R-:W-:Y:S02]  /*4bc0*/  IADD3 R13, P1, PT, R18, R13, RZ ;  /* 0x0000000d120d7210 */ /* 0x000fe40007f3e0ff */
[----:B-1----:R-:W-:Y:S02]  /*4bd0*/  SEL R12, R12, RZ, !P0 ;  /* 0x000000ff0c0c7207 */ /* 0x002fe40004000000 */
[----:B------:R-:W-:Y:S01]  /*4be0*/  ISETP.GT.AND P0, PT, R14, R15, PT ;  /* 0x0000000f0e00720c */ /* 0x000fe20003f04270 */
[----:B------:R-:W0:Y:S02]  /*4bf0*/  SHFL.DOWN PT, R20, R13, 0x2, R15 ;  /* 0x084000000d147989 */ /* 0x000e2400000e000f */
[----:B------:R-:W-:Y:S01]  /*4c00*/  IMAD.X R18, R19, 0x1, R12, P1 ;  /* 0x0000000113127824 */ /* 0x000fe200008e060c */
[----:B------:R-:W1:Y:S04]  /*4c10*/  S2R R14, SR_LANEID ;  /* 0x00000000000e7919 */ /* 0x000e680000000000 */
[----:B------:R-:W2:Y:S01]  /*4c20*/  SHFL.DOWN PT, R12, R18, 0x2, R15 ;  /* 0x08400000120c7989 */ /* 0x000ea200000e000f */
[----:B0-----:R-:W-:-:S04]  /*4c30*/  SEL R20, R20, RZ, !P0 ;  /* 0x000000ff14147207 */ /* 0x001fc80004000000 */
[----:B------:R-:W-:Y:S02]  /*4c40*/  IADD3 R19, P1, PT, R20, R13, RZ ;  /* 0x0000000d14137210 */ /* 0x000fe40007f3e0ff */
[----:B--2---:R-:W-:-:S03]  /*4c50*/  SEL R44, R12, RZ, !P0 ;  /* 0x000000ff0c2c7207 */ /* 0x004fc60004000000 */
[----:B------:R-:W0:Y:S01]  /*4c60*/  SHFL.DOWN PT, R12, R19, 0x4, R15 ;  /* 0x08800000130c7989 */ /* 0x000e2200000e000f */
[----:B-1----:R-:W-:Y:S02]  /*4c70*/  VIADD R13, R14, 0x4 ;  /* 0x000000040e0d7836 */ /* 0x002fe40000000000 */
[----:B------:R-:W-:-:S03]  /*4c80*/  IMAD.X R44, R44, 0x1, R18, P1 ;  /* 0x000000012c2c7824 */ /* 0x000fc600008e0612 */
[----:B------:R-:W-:Y:S02]  /*4c90*/  ISETP.GT.AND P0, PT, R13, R15, PT ;  /* 0x0000000f0d00720c */ /* 0x000fe40003f04270 */
[----:B------:R-:W1:Y:S02]  /*4ca0*/  SHFL.DOWN PT, R20, R44, 0x4, R15 ;  /* 0x088000002c147989 */ /* 0x000e6400000e000f */
[----:B0-----:R-:W-:-:S04]  /*4cb0*/  SEL R12, R12, RZ, !P0 ;  /* 0x000000ff0c0c7207 */ /* 0x001fc80004000000 */
[----:B------:R-:W-:Y:S02]  /*4cc0*/  IADD3 R18, P1, PT, R12, R19, RZ ;  /* 0x000000130c127210 */ /* 0x000fe40007f3e0ff */
[----:B-1----:R-:W-:-:S03]  /*4cd0*/  SEL R13, R20, RZ, !P0 ;  /* 0x000000ff140d7207 */ /* 0x002fc60004000000 */
[----:B------:R-:W0:Y:S02]  /*4ce0*/  SHFL.DOWN PT, R19, R18, 0x8, R15 ;  /* 0x0900000012137989 */ /* 0x000e2400000e000f */
[----:B------:R-:W-:Y:S02]  /*4cf0*/  IMAD.X R44, R13, 0x1, R44, P1 ;  /* 0x000000010d2c7824 */ /* 0x000fe400008e062c */
[C---:B------:R-:W-:Y:S02]  /*4d00*/  VIADD R13, R14.reuse, 0x8 ;  /* 0x000000080e0d7836 */ /* 0x040fe40000000000 */
[----:B------:R-:W-:Y:S01]  /*4d10*/  VIADD R14, R14, 0x10 ;  /* 0x000000100e0e7836 */ /* 0x000fe20000000000 */
[----:B------:R-:W1:Y:S02]  /*4d20*/  SHFL.DOWN PT, R12, R44, 0x8, R15 ;  /* 0x090000002c0c7989 */ /* 0x000e6400000e000f */
[----:B------:R-:W-:-:S04]  /*4d30*/  ISETP.GT.AND P0, PT, R13, R15, PT ;  /* 0x0000000f0d00720c */ /* 0x000fc80003f04270 */
        /* <DEDUP_REMOVED lines=14> */
.L_x_232:
[----:B------:R-:W-:Y:S05]  /*4e20*/  @P0 BRA `(.L_x_150) ;  /* 0xfffffff800780947 */ /* 0x000fea000383ffff */
.L_x_144:
[----:B------:R-:W0:Y:S01]  /*4e30*/  S2R R12, SR_LANEID ;  /* 0x00000000000c7919 */ /* 0x000e220000000000 */
[----:B------:R-:W-:Y:S01]  /*4e40*/  BSSY.RECONVERGENT B0, `(.L_x_151) ;  /* 0x0000014000007945 */ /* 0x000fe20003800200 */
[----:B------:R-:W-:Y:S02]  /*4e50*/  IMAD.MOV.U32 R25, RZ, RZ, R24 ;  /* 0x000000ffff197224 */ /* 0x000fe400078e0018 */
        /* <DEDUP_REMOVED lines=18> */
.L_x_152:
[----:B------:R-:W-:Y:S05]  /*4f80*/  BSYNC.RECONVERGENT B0 ;  /* 0x0000000000007941 */ /* 0x000fea0003800200 */
.L_x_151:
[----:B-1----:R1:W2:Y:S04]  /*4f90*/  LDL.LU R15, [R1] ;  /* 0x00000000010f7983 */ /* 0x0022a80000300800 */
[----:B------:R1:W-:Y:S01]  /*4fa0*/  @!P1 STS.64 [R19+0x98], R24 ;  /* 0x0000981813009388 */ /* 0x0003e20000000a00 */
[----:B------:R-:W-:Y:S02]  /*4fb0*/  IMAD.MOV.U32 R17, RZ, RZ, R45 ;  /* 0x000000ffff117224 */ /* 0x000fe400078e002d */
[----:B------:R-:W-:Y:S02]  /*4fc0*/  @!P1 IMAD.MOV.U32 R17, RZ, RZ, R25 ;  /* 0x000000ffff119224 */ /* 0x000fe400078e0019 */
[----:B-12---:R-:W-:-:S07]  /*4fd0*/  @!P1 IMAD.MOV.U32 R15, RZ, RZ, R24 ;  /* 0x000000ffff0f9224 */ /* 0x006fce00078e0018 */
.L_x_138:
        /* <DEDUP_REMOVED lines=12> */
.L_x_137:
[----:B------:R-:W0:Y:S01]  /*50a0*/  S2R R34, SR_TID.X ;  /* 0x0000000000227919 */ /* 0x000e220000002100 */
[----:B------:R-:W-:Y:S01]  /*50b0*/  BAR.SYNC.DEFER_BLOCKING 0x0 ;  /* 0x0000000000007b1d */ /* 0x000fe20000010000 */
[----:B------:R-:W-:-:S05]  /*50c0*/  IADD3 R14, P0, PT, R42, R15, RZ ;  /* 0x0000000f2a0e7210 */ /* 0x000fca0007f1e0ff */
[----:B------:R-:W-:Y:S01]  /*50d0*/  IMAD.X R15, R43, 0x1, R17, P0 ;  /* 0x000000012b0f7824 */ /* 0x000fe200000e0611 */
[----:B------:R-:W-:Y:S01]  /*50e0*/  IADD3 R16, P0, PT, R40, R14, RZ ;  /* 0x0000000e28107210 */ /* 0x000fe20007f1e0ff */
[----:B------:R-:W1:Y:S01]  /*50f0*/  S2R R23, SR_LANEID ;  /* 0x0000000000177919 */ /* 0x000e620000000000 */
[----:B------:R-:W2:Y:S01]  /*5100*/  S2UR UR5, SR_CTAID.X ;  /* 0x00000000000579c3 */ /* 0x000ea20000002500 */
[----:B------:R-:W3:Y:S02]  /*5110*/  LDCU.64 UR6, c[0x0][0x388] ;  /* 0x00007100ff0677ac */ /* 0x000ee40008000a00 */
[----:B------:R-:W-:Y:S01]  /*5120*/  IMAD.X R17, R41, 0x1, R15, P0 ;  /* 0x0000000129117824 */ /* 0x000fe200000e060f */
[----:B------:R-:W-:-:S05]  /*5130*/  IADD3 R12, P0, PT, R38, R16, RZ ;  /* 0x00000010260c7210 */ /* 0x000fca0007f1e0ff */
[----:B------:R-:W-:Y:S01]  /*5140*/  IMAD.X R13, R39, 0x1, R17, P0 ;  /* 0x00000001270d7824 */ /* 0x000fe200000e0611 */
[----:B------:R-:W-:-:S05]  /*5150*/  IADD3 R18, P0, PT, R36, R12, RZ ;  /* 0x0000000c24127210 */ /* 0x000fca0007f1e0ff */
[----:B------:R-:W-:Y:S01]  /*5160*/  IMAD.X R19, R37, 0x1, R13, P0 ;  /* 0x0000000125137824 */ /* 0x000fe200000e060d */
[----:B------:R-:W-:Y:S02]  /*5170*/  IADD3 R20, P0, PT, R32, R18, RZ ;  /* 0x0000001220147210 */ /* 0x000fe40007f1e0ff */
[----:B0-----:R-:W-:-:S03]  /*5180*/  ISETP.NE.AND P1, PT, R34, RZ, PT ;  /* 0x000000ff2200720c */ /* 0x001fc60003f25270 */
[----:B------:R-:W-:Y:S01]  /*5190*/  IMAD.X R21, R33, 0x1, R19, P0 ;  /* 0x0000000121157824 */ /* 0x000fe200000e0613 */
[----:B------:R-:W-:Y:S02]  /*51a0*/  IADD3 R22, P0, PT, R28, R20, RZ ;  /* 0x000000141c167210 */ /* 0x000fe40007f1e0ff */
[----:B------:R-:W2:Y:S01]  /*51b0*/  LDC R28, c[0x0][0x398] ;  /* 0x0000e600ff1c7b82 */ /* 0x000ea20000000800 */
[----:B-1---5:R-:W-:-:S07]  /*51c0*/  IMAD R31, R23, 0x50, R0 ;  /* 0x00000050171f7824 */ /* 0x022fce00078e0200 */
[----:B------:R-:W0:Y:S01]  /*51d0*/  @!P1 LDC R30, c[0x0][0x3a0] ;  /* 0x0000e800ff1e9b82 */ /* 0x000e220000000800 */
[----:B------:R-:W-:Y:S01]  /*51e0*/  IMAD.X R23, R29, 0x1, R21, P0 ;  /* 0x000000011d177824 */ /* 0x000fe200000e0615 */
[----:B------:R-:W-:Y:S01]  /*51f0*/  IADD3 R2, P0, PT, R2, R22, RZ ;  /* 0x0000001602027210 */ /* 0x000fe20007f1e0ff */
[----:B------:R-:W-:Y:S04]  /*5200*/  STS.64 [R31], R14 ;  /* 0x0000000e1f007388 */ /* 0x000fe80000000a00 */
[----:B------:R-:W-:Y:S01]  /*5210*/  IMAD.X R3, R3, 0x1, R23, P0 ;  /* 0x0000000103037824 */ /* 0x000fe200000e0617 */
[----:B------:R-:W-:Y:S01]  /*5220*/  IADD3 R4, P0, PT, R4, R2, RZ ;  /* 0x0000000204047210 */ /* 0x000fe20007f1e0ff */
[----:B------:R-:W-:Y:S04]  /*5230*/  STS.64 [R31+0x8], R16 ;  /* 0x000008101f007388 */ /* 0x000fe80000000a00 */
[----:B------:R-:W-:Y:S01]  /*5240*/  IMAD.X R5, R5, 0x1, R3, P0 ;  /* 0x0000000105057824 */ /* 0x000fe200000e0603 */
[----:B------:R-:W-:Y:S01]  /*5250*/  IADD3 R6, P0, PT, R6, R4, RZ ;  /* 0x0000000406067210 */ /* 0x000fe20007f1e0ff */
[----:B------:R-:W-:Y:S01]  /*5260*/  STS.64 [R31+0x10], R12 ;  /* 0x0000100c1f007388 */ /* 0x000fe20000000a00 */
[----:B--2---:R-:W-:-:S03]  /*5270*/  VIADD R29, R28, UR5 ;  /* 0x000000051c1d7c36 */ /* 0x004fc60008000000 */
[----:B------:R-:W-:Y:S01]  /*5280*/  IMAD.X R7, R7, 0x1, R5, P0 ;  /* 0x0000000107077824 */ /* 0x000fe200000e0605 */
[----:B------:R-:W-:Y:S01]  /*5290*/  IADD3 R24, P0, PT, R8, R6, RZ ;  /* 0x0000000608187210 */ /* 0x000fe20007f1e0ff */
[----:B------:R-:W-:Y:S01]  /*52a0*/  STS.64 [R31+0x18], R18 ;  /* 0x000018121f007388 */ /* 0x000fe20000000a00 */
[----:B0-----:R-:W-:-:S03]  /*52b0*/  @!P1 IMAD R28, R29, -0x11e0, R30 ;  /* 0xffffee201d1c9824 */ /* 0x001fc600078e021e */
[----:B------:R-:W-:Y:S01]  /*52c0*/  STS.64 [R31+0x20], R20 ;  /* 0x000020141f007388 */ /* 0x000fe20000000a00 */
[----:B------:R-:W-:Y:S01]  /*52d0*/  IMAD.X R25, R9, 0x1, R7, P0 ;  /* 0x0000000109197824 */ /* 0x000fe200000e0607 */
[----:B------:R-:W-:Y:S02]  /*52e0*/  IADD3 R26, P0, PT, R10, R24, RZ ;  /* 0x000000180a1a7210 */ /* 0x000fe40007f1e0ff */
[----:B------:R-:W-:Y:S03]  /*52f0*/  STS.64 [R31+0x28], R22 ;  /* 0x000028161f007388 */ /* 0x000fe60000000a00 */
[----:B------:R-:W-:Y:S01]  /*5300*/  IMAD.X R27, R11, 0x1, R25, P0 ;  /* 0x000000010b1b7824 */ /* 0x000fe200000e0619 */
[----:B------:R-:W-:Y:S04]  /*5310*/  STS.64 [R31+0x30], R2 ;  /* 0x000030021f007388 */ /* 0x000fe80000000a00 */
[----:B------:R-:W-:Y:S04]  /*5320*/  STS.64 [R31+0x38], R4 ;  /* 0x000038041f007388 */ /* 0x000fe80000000a00 */
[----:B------:R-:W-:Y:S04]  /*5330*/  STS.64 [R31+0x40], R6 ;  /* 0x000040061f007388 */ /* 0x000fe80000000a00 */
[----:B------:R0:W-:Y:S04]  /*5340*/  STS.64 [R31+0x48], R24 ;  /* 0x000048181f007388 */ /* 0x0001e80000000a00 */
[----:B------:R1:W-:Y:S01]  /*5350*/  STS.64 [R31+0x50], R26 ;  /* 0x0000501a1f007388 */ /* 0x0003e20000000a00 */
[----:B------:R-:W-:-:S03]  /*5360*/  NOP ;  /* 0x0000000000007918 */ /* 0x000fc60000000000 */
[----:B------:R-:W-:Y:S01]  /*5370*/  LDS.64 R20, [R0] ;  /* 0x0000000000147984 */ /* 0x000fe20000000a00 */
[C---:B0-----:R-:W-:Y:S02]  /*5380*/  LOP3.LUT R24, R34.reuse, 0x3e0, RZ, 0xc0, !PT ;  /* 0x000003e022187812 */ /* 0x041fe400078ec0ff */
[----:B------:R-:W-:Y:S01]  /*5390*/  LOP3.LUT R25, R34, 0x1f, RZ, 0xc0, !PT ;  /* 0x0000001f22197812 */ /* 0x000fe200078ec0ff */
[----:B------:R-:W-:Y:S04]  /*53a0*/  LDS.64 R16, [R0+0x100] ;  /* 0x0001000000107984 */ /* 0x000fe80000000a00 */
[----:B------:R-:W-:Y:S01]  /*53b0*/  LDS.64 R18, [R0+0x200] ;  /* 0x0002000000127984 */ /* 0x000fe20000000a00 */
[----:B-1----:R-:W-:Y:S02]  /*53c0*/  IMAD R27, R24, 0xb, R25 ;  /* 0x0000000b181b7824 */ /* 0x002fe400078e0219 */
[----:B------:R-:W-:Y:S01]  /*53d0*/  IMAD R24, R29, 0x11e0, RZ ;  /* 0x000011e01d187824 */ /* 0x000fe200078e02ff */
[----:B------:R-:W-:Y:S01]  /*53e0*/  LDS.64 R14, [R0+0x300] ;  /* 0x00030000000e7984 */ /* 0x000fe20000000a00 */
[----:B------:R-:W-:-:S02]  /*53f0*/  VIADD R29, R27, 0x20 ;  /* 0x000000201b1d7836 */ /* 0x000fc40000000000 */
[C---:B------:R-:W-:Y:S01]  /*5400*/  VIADD R31, R27.reuse, 0x40 ;  /* 0x000000401b1f7836 */ /* 0x040fe20000000000 */
[----:B------:R-:W-:Y:S01]  /*5410*/  LDS.64 R12, [R0+0x400] ;  /* 0x00040000000c7984 */ /* 0x000fe20000000a00 */
[----:B------:R-:W-:Y:S01]  /*5420*/  IADD3 R25, P0, PT, R24, R27, RZ ;  /* 0x0000001b18197210 */ /* 0x000fe20007f1e0ff */
[C---:B------:R-:W-:Y:S02]  /*5430*/  VIADD R33, R27.reuse, 0xa0 ;  /* 0x000000a01b217836 */ /* 0x040fe40000000000 */
[----:B------:R-:W-:Y:S01]  /*5440*/  LDS.64 R10, [R0+0x500] ;  /* 0x00050000000a7984 */ /* 0x000fe20000000a00 */
[----:B------:R-:W-:Y:S02]  /*5450*/  VIADD R35, R27, 0xc0 ;  /* 0x000000c01b237836 */ /* 0x000fe40000000000 */
[----:B------:R-:W-:Y:S01]  /*5460*/  IMAD.X R30, RZ, RZ, RZ, P0 ;  /* 0x000000ffff1e7224 */ /* 0x000fe200000e06ff */
[----:B------:R-:W-:Y:S01]  /*5470*/  LDS.64 R8, [R0+0x600] ;  /* 0x0006000000087984 */ /* 0x000fe20000000a00 */
[----:B---3--:R-:W-:-:S03]  /*5480*/  LEA R24, P0, R25, UR6, 0x3 ;  /* 0x0000000619187c11 */ /* 0x008fc6000f8018ff */
        /* <DEDUP_REMOVED lines=38> */
.L_x_122:
[----:B------:R-:W-:Y:S01]  /*56f0*/  BSSY B1, `(.L_x_153) ;  /* 0x0000006000017945 */ /* 0x000fe20003800000 */
[----:B------:R-:W-:Y:S01]  /*5700*/  PLOP3.LUT P0, PT, P0, PT, PT, 0x8, 0x80 ;  /* 0x000000000080781c */ /* 0x000fe2000070e170 */
[----:B------:R-:W-:-:S12]  /*5710*/  IMAD.MOV.U32 R12, RZ, RZ, -0x1 ;  /* 0xffffffffff0c7424 */ /* 0x000fd800078e00ff */
[----:B------:R-:W-:Y:S05]  /*5720*/  WARPSYNC.COLLECTIVE R12, `(.L_x_154) ;  /* 0x000000000c087348 */ /* 0x000fea0003c00000 */
[----:B------:R-:W-:Y:S01]  /*5730*/  VOTE.ANY P0, P0 ;  /* 0x0000000000ff7806 */ /* 0x000fe20000000100 */
[----:B------:R-:W-:-:S12]  /*5740*/  ENDCOLLECTIVE ;  /* 0x000000000000791b */ /* 0x000fd80003800000 */
.L_x_154:
[----:B------:R-:W-:Y:S05]  /*5750*/  BSYNC B1 ;  /* 0x0000000000017941 */ /* 0x000fea0003800000 */
.L_x_153:
[----:B------:R-:W-:Y:S05]  /*5760*/  BRA `(.L_x_155) ;  /* 0xffffffbc00d47947 */ /* 0x000fea000383ffff */
.L_x_124:
[----:B------:R-:W-:Y:S01]  /*5770*/  BSSY B1, `(.L_x_156) ;  /* 0x0000006000017945 */ /* 0x000fe20003800000 */
[----:B------:R-:W-:Y:S01]  /*5780*/  PLOP3.LUT P0, PT, P0, PT, PT, 0x8, 0x80 ;  /* 0x000000000080781c */ /* 0x000fe2000070e170 */
[----:B------:R-:W-:-:S12]  /*5790*/  IMAD.MOV.U32 R12, RZ, RZ, -0x1 ;  /* 0xffffffffff0c7424 */ /* 0x000fd800078e00ff */
[----:B------:R-:W-:Y:S05]  /*57a0*/  WARPSYNC.COLLECTIVE R12, `(.L_x_157) ;  /* 0x000000000c087348 */ /* 0x000fea0003c00000 */
[----:B------:R-:W-:Y:S01]  /*57b0*/  VOTE.ANY P0, P0 ;  /* 0x0000000000ff7806 */ /* 0x000fe20000000100 */
[----:B------:R-:W-:-:S12]  /*57c0*/  ENDCOLLECTIVE ;  /* 0x000000000000791b */ /* 0x000fd80003800000 */
.L_x_157:
[----:B------:R-:W-:Y:S05]  /*57d0*/  BSYNC B1 ;  /* 0x0000000000017941 */ /* 0x000fea0003800000 */
.L_x_156:
[----:B------:R-:W-:Y:S05]  /*57e0*/  BRA `(.L_x_158) ;  /* 0xffffffc000407947 */ /* 0x000fea000383ffff */
.L_x_126:
[----:B------:R-:W0:Y:S01]  /*57f0*/  S2R R13, SR_GEMASK ;  /* 0x00000000000d7919 */ /* 0x000e220000003c00 */
[----:B------:R-:W-:Y:S01]  /*5800*/  BSSY B1, `(.L_x_159) ;  /* 0x0000006000017945 */ /* 0x000fe20003800000 */
[----:B------:R-:W-:Y:S01]  /*5810*/  PLOP3.LUT P0, PT, P0, PT, PT, 0x8, 0x80 ;  /* 0x000000000080781c */ /* 0x000fe2000070e170 */
[----:B------:R-:W-:-:S12]  /*5820*/  IMAD.MOV.U32 R12, RZ, RZ, -0x1 ;  /* 0xffffffffff0c7424 */ /* 0x000fd800078e00ff */
[----:B0-----:R-:W-:Y:S05]  /*5830*/  WARPSYNC.COLLECTIVE R12, `(.L_x_160) ;  /* 0x000000000c087348 */ /* 0x001fea0003c00000 */
[----:B------:R-:W-:Y:S01]  /*5840*/  VOTE.ANY R12, PT, P0 ;  /* 0x00000000000c7806 */ /* 0x000fe200000e0100 */
[----:B0-----:R-:W-:Y:S06]  /*5850*/  ENDCOLLECTIVE ;  /* 0x000000000000791b */ /* 0x001fec0003800000 */
.L_x_160:
[----:B------:R-:W-:Y:S05]  /*5860*/  BSYNC B1 ;  /* 0x0000000000017941 */ /* 0x000fea0003800000 */
.L_x_159:
        /* <DEDUP_REMOVED lines=10> */
.L_x_161:
[----:B------:R-:W-:Y:S02]  /*5910*/  IMAD.MOV.U32 R13, RZ, RZ, R19 ;  /* 0x000000ffff0d7224 */ /* 0x000fe400078e0013 */
[----:B------:R-:W-:-:S07]  /*5920*/  IMAD.MOV.U32 R21, RZ, RZ, R20 ;  /* 0x000000ffff157224 */ /* 0x000fce00078e0014 */
[----:B------:R-:W-:Y:S05]  /*5930*/  WARPSYNC.COLLECTIVE R12, `(.L_x_162) ;  /* 0x000000000c087348 */ /* 0x000fea0003c00000 */
[----:B------:R0:W1:Y:S02]  /*5940*/  SHFL.DOWN P0, R20, R13, R14, R15 ;  /* 0x0800000e0d147389 */ /* 0x000064000000000f */
[----:B01----:R-:W-:Y:S05]  /*5950*/  ENDCOLLECTIVE ;  /* 0x000000000000791b */ /* 0x003fea0003800000 */
.L_x_162:
[----:B------:R-:W-:Y:S01]  /*5960*/  IMAD.MOV.U32 R14, RZ, RZ, 0x2 ;  /* 0x00000002ff0e7424 */ /* 0x000fe200078e00ff */
[----:B------:R-:W-:-:S04]  /*5970*/  ISETP.GE.AND P0, PT, R45, R15, PT ;  /* 0x0000000f2d00720c */ /* 0x000fc80003f06270 */
[----:B------:R-:W-:Y:S02]  /*5980*/  SEL R21, R21, RZ, !P0 ;  /* 0x000000ff15157207 */ /* 0x000fe40004000000 */
[----:B------:R-:W-:Y:S02]  /*5990*/  SEL R23, R20, RZ, !P0 ;  /* 0x000000ff14177207 */ /* 0x000fe40004000000 */
[----:B------:R-:W-:Y:S01]  /*59a0*/  IADD3 R21, P0, PT, R18, R21, RZ ;  /* 0x0000001512157210 */ /* 0x000fe20007f1e0ff */
[----:B------:R-:W-:-:S04]  /*59b0*/  VIADD R18, R45, 0x2 ;  /* 0x000000022d127836 */ /* 0x000fc80000000000 */
[----:B------:R-:W-:Y:S01]  /*59c0*/  IMAD.MOV.U32 R13, RZ, RZ, R21 ;  /* 0x000000ffff0d7224 */ /* 0x000fe200078e0015 */
[----:B------:R-:W-:Y:S01]  /*59d0*/  ISETP.GT.AND P1, PT, R18, R15, PT ;  /* 0x0000000f1200720c */ /* 0x000fe20003f24270 */
[----:B------:R-:W-:-:S12]  /*59e0*/  IMAD.X R24, R19, 0x1, R23, P0 ;  /* 0x0000000113187824 */ /* 0x000fd800000e0617 */
[----:B------:R-:W-:Y:S05]  /*59f0*/  WARPSYNC.COLLECTIVE R12, `(.L_x_163) ;  /* 0x000000000c087348 */ /* 0x000fea0003c00000 */
[----:B------:R0:W1:Y:S02]  /*5a00*/  SHFL.DOWN P0, R20, R13, R14, R15 ;  /* 0x0800000e0d147389 */ /* 0x000064000000000f */
[----:B01----:R-:W-:Y:S05]  /*5a10*/  ENDCOLLECTIVE ;  /* 0x000000000000791b */ /* 0x003fea0003800000 */
.L_x_163:
[----:B------:R-:W-:Y:S02]  /*5a20*/  IMAD.MOV.U32 R13, RZ, RZ, R24 ;  /* 0x000000ffff0d7224 */ /* 0x000fe400078e0018 */
[----:B------:R-:W-:-:S07]  /*5a30*/  IMAD.MOV.U32 R22, RZ, RZ, R20 ;  /* 0x000000ffff167224 */ /* 0x000fce00078e0014 */
[----:B------:R-:W-:Y:S05]  /*5a40*/  WARPSYNC.COLLECTIVE R12, `(.L_x_164) ;  /* 0x000000000c087348 */ /* 0x000fea0003c00000 */
[----:B------:R0:W1:Y:S02]  /*5a50*/  SHFL.DOWN P0, R20, R13, R14, R15 ;  /* 0x0800000e0d147389 */ /* 0x000064000000000f */
[----:B01----:R-:W-:Y:S05]  /*5a60*/  ENDCOLLECTIVE ;  /* 0x000000000000791b */ /* 0x003fea0003800000 */
.L_x_164:
[----:B------:R-:W-:Y:S01]  /*5a70*/  SEL R22, R22, RZ, !P1 ;  /* 0x000000ff16167207 */ /* 0x000fe20004800000 */
[----:B------:R-:W-:-:S03]  /*5a80*/  IMAD.MOV.U32 R14, RZ, RZ, 0x4 ;  /* 0x00000004ff0e7424 */ /* 0x000fc600078e00ff */
[----:B------:R-:W-:Y:S02]  /*5a90*/  IADD3 R26, P0, PT, R22, R21, RZ ;  /* 0x00000015161a7210 */ /* 0x000fe40007f1e0ff */
[----:B------:R-:W-:-:S03]  /*5aa0*/  SEL R19, R20, RZ, !P1 ;  /* 0x000000ff14137207 */ /* 0x000fc60004800000 */
[----:B------:R-:W-:Y:S02]  /*5ab0*/  IMAD.MOV.U32 R13, RZ, RZ, R26 ;  /* 0x000000ffff0d7224 */ /* 0x000fe400078e001a */
[----:B------:R-:W-:Y:S02]  /*5ac0*/  IMAD.X R22, R19, 0x1, R24, P0 ;  /* 0x0000000113167824 */ /* 0x000fe400000e0618 */
[----:B------:R-:W-:-:S07]  /*5ad0*/  VIADD R24, R45, 0x4 ;  /* 0x000000042d187836 */ /* 0x000fce0000000000 */
[----:B------:R-:W-:Y:S05]  /*5ae0*/  WARPSYNC.COLLECTIVE R12, `(.L_x_165) ;  /* 0x000000000c087348 */ /* 0x000fea0003c00000 */
[----:B------:R0:W1:Y:S02]  /*5af0*/  SHFL.DOWN P0, R20, R13, R14, R15 ;  /* 0x0800000e0d147389 */ /* 0x000064000000000f */
[----:B01----:R-:W-:Y:S05]  /*5b00*/  ENDCOLLECTIVE ;  /* 0x000000000000791b */ /* 0x003fea0003800000 */
.L_x_165:
[----:B------:R-:W-:Y:S01]  /*5b10*/  ISETP.GT.AND P1, PT, R24, R15, PT ;  /* 0x0000000f1800720c */ /* 0x000fe20003f24270 */
[----:B------:R-:W-:Y:S02]  /*5b20*/  IMAD.MOV.U32 R13, RZ, RZ, R22 ;  /* 0x000000ffff0d7224 */ /* 0x000fe400078e0016 */
[----:B------:R-:W-:-:S10]  /*5b30*/  IMAD.MOV.U32 R18, RZ, RZ, R20 ;  /* 0x000000ffff127224 */ /* 0x000fd400078e0014 */
[----:B------:R-:W-:Y:S05]  /*5b40*/  WARPSYNC.COLLECTIVE R12, `(.L_x_166) ;  /* 0x000000000c087348 */ /* 0x000fea0003c00000 */
[----:B------:R0:W1:Y:S02]  /*5b50*/  SHFL.DOWN P0, R20, R13, R14, R15 ;  /* 0x0800000e0d147389 */ /* 0x000064000000000f */
[----:B01----:R-:W-:Y:S05]  /*5b60*/  ENDCOLLECTIVE ;  /* 0x000000000000791b */ /* 0x003fea0003800000 */
.L_x_166:
        /* <DEDUP_REMOVED lines=10> */
.L_x_167:
[----:B------:R-:W-:Y:S01]  /*5c10*/  ISETP.GT.AND P1, PT, R22, R15, PT ;  /* 0x0000000f1600720c */ /* 0x000fe20003f24270 */
[----:B------:R-:W-:Y:S02]  /*5c20*/  IMAD.MOV.U32 R13, RZ, RZ, R18 ;  /* 0x000000ffff0d7224 */ /* 0x000fe400078e0012 */
[----:B------:R-:W-:-:S10]  /*5c30*/  IMAD.MOV.U32 R19, RZ, RZ, R20 ;  /* 0x000000ffff137224 */ /* 0x000fd400078e0014 */
[----:B------:R-:W-:Y:S05]  /*5c40*/  WARPSYNC.COLLECTIVE R12, `(.L_x_168) ;  /* 0x000000000c087348 */ /* 0x000fea0003c00000 */
[----:B------:R0:W1:Y:S02]  /*5c50*/  SHFL.DOWN P0, R20, R13, R14, R15 ;  /* 0x0800000e0d147389 */ /* 0x000064000000000f */
[----:B01----:R-:W-:Y:S05]  /*5c60*/  ENDCOLLECTIVE ;  /* 0x000000000000791b */ /* 0x003fea0003800000 */
.L_x_168:
        /* <DEDUP_REMOVED lines=10> */
.L_x_169:
[----:B------:R-:W-:Y:S01]  /*5d10*/  ISETP.GT.AND P1, PT, R18, R15, PT ;  /* 0x0000000f1200720c */ /* 0x000fe20003f24270 */
[----:B------:R-:W-:Y:S02]  /*5d20*/  IMAD.MOV.U32 R13, RZ, RZ, R24 ;  /* 0x000000ffff0d7224 */ /* 0x000fe400078e0018 */
[----:B------:R-:W-:-:S10]  /*5d30*/  IMAD.MOV.U32 R19, RZ, RZ, R20 ;  /* 0x000000ffff137224 */ /* 0x000fd400078e0014 */
[----:B------:R-:W-:Y:S05]  /*5d40*/  WARPSYNC.COLLECTIVE R12, `(.L_x_170) ;  /* 0x000000000c087348 */ /* 0x000fea0003c00000 */
[----:B------:R0:W1:Y:S02]  /*5d50*/  SHFL.DOWN P0, R20, R13, R14, R15 ;  /* 0x0800000e0d147389 */ /* 0x000064000000000f */
[----:B01----:R-:W-:Y:S05]  /*5d60*/  ENDCOLLECTIVE ;  /* 0x000000000000791b */ /* 0x003fea0003800000 */
.L_x_170:
[----:B------:R-:W0:Y:S01]  /*5d70*/  LDCU.64 UR6, c[0x0][0x390] ;  /* 0x00007200ff0677ac */ /* 0x000e220008000a00 */
[----:B------:R-:W-:-:S04]  /*5d80*/  SEL R19, R19, RZ, !P1 ;  /* 0x000000ff13137207 */ /* 0x000fc80004800000 */
[----:B------:R-:W-:Y:S01]  /*5d90*/  IADD3 R21, P2, PT, R19, R22, RZ ;  /* 0x0000001613157210 */ /* 0x000fe20007f5e0ff */
[----:B0-----:R-:W-:-:S04]  /*5da0*/  UIADD3 UR6, UP0, UPT, UR6, 0x200, URZ ;  /* 0x0000020006067890 */ /* 0x001fc8000ff1e0ff */
[----:B------:R-:W-:Y:S01]  /*5db0*/  UIADD3.X UR7, UPT, UPT, URZ, UR7, URZ, UP0, !UPT ;  /* 0x00000007ff077290 */ /* 0x000fe200087fe4ff */
[----:B------:R-:W-:Y:S01]  /*5dc0*/  ISETP.NE.U32.AND P0, PT, R16, 0x65, PT ;  /* 0x000000651000780c */ /* 0x000fe20003f05070 */
[----:B------:R-:W-:Y:S01]  /*5dd0*/  IMAD.U32 R22, RZ, RZ, UR6 ;  /* 0x00000006ff167e24 */ /* 0x000fe2000f8e00ff */
[----:B------:R-:W-:Y:S02]  /*5de0*/  SEL R13, R20, RZ, !P1 ;  /* 0x000000ff140d7207 */ /* 0x000fe40004800000 */
[----:B------:R-:W-:Y:S01]  /*5df0*/  ISETP.NE.AND.EX P0, PT, R17, RZ, PT, P0 ;  /* 0x000000ff1100720c */ /* 0x000fe20003f05300 */
[----:B------:R-:W-:Y:S02]  /*5e00*/  IMAD.U32 R23, RZ, RZ, UR7 ;  /* 0x00000007ff177e24 */ /* 0x000fe4000f8e00ff */
[----:B------:R-:W-:-:S10]  /*5e10*/  IMAD.X R24, R13, 0x1, R24, P2 ;  /* 0x000000010d187824 */ /* 0x000fd400010e0618 */
[----:B------:R-:W-:Y:S05]  /*5e20*/  WARPSYNC.COLLECTIVE R12, `(.L_x_171) ;  /* 0x000000000c087348 */ /* 0x000fea0003c00000 */
[----:B------:R-:W-:Y:S01]  /*5e30*/  VOTE.ALL P0, P0 ;  /* 0x0000000000ff7806 */ /* 0x000fe20000000000 */
[----:B------:R-:W-:-:S12]  /*5e40*/  ENDCOLLECTIVE ;  /* 0x000000000000791b */ /* 0x000fd80003800000 */
.L_x_171:
[----:B------:R-:W-:Y:S05]  /*5e50*/  BRA `(.L_x_172) ;  /* 0xffffffbc00947947 */ /* 0x000fea000383ffff */
.L_x_128:
[----:B------:R-:W-:Y:S01]  /*5e60*/  BSSY B1, `(.L_x_173) ;  /* 0x0000006000017945 */ /* 0x000fe20003800000 */
[----:B------:R-:W-:Y:S01]  /*5e70*/  PLOP3.LUT P0, PT, P0, PT, PT, 0x8, 0x80 ;  /* 0x000000000080781c */ /* 0x000fe2000070e170 */
[----:B------:R-:W-:-:S12]  /*5e80*/  IMAD.MOV.U32 R12, RZ, RZ, -0x1 ;  /* 0xffffffffff0c7424 */ /* 0x000fd800078e00ff */
[----:B------:R-:W-:Y:S05]  /*5e90*/  WARPSYNC.COLLECTIVE R12, `(.L_x_174) ;  /* 0x000000000c087348 */ /* 0x000fea0003c00000 */
[----:B------:R-:W-:Y:S01]  /*5ea0*/  VOTE.ANY P0, P0 ;  /* 0x0000000000ff7806 */ /* 0x000fe20000000100 */
[----:B------:R-:W-:-:S12]  /*5eb0*/  ENDCOLLECTIVE ;  /* 0x000000000000791b */ /* 0x000fd80003800000 */
.L_x_174:
[----:B------:R-:W-:Y:S05]  /*5ec0*/  BSYNC B1 ;  /* 0x0000000000017941 */ /* 0x000fea0003800000 */
.L_x_173:
[----:B------:R-:W-:Y:S05]  /*5ed0*/  BRA `(.L_x_175) ;  /* 0xffffffbc00a07947 */ /* 0x000fea000383ffff */
.L_x_130:
[----:B------:R-:W-:Y:S01]  /*5ee0*/  BSSY B1, `(.L_x_176) ;  /* 0x0000006000017945 */ /* 0x000fe20003800000 */
[----:B------:R-:W-:Y:S01]  /*5ef0*/  PLOP3.LUT P0, PT, P0, PT, PT, 0x8, 0x80 ;  /* 0x000000000080781c */ /* 0x000fe2000070e170 */
[----:B------:R-:W-:-:S12]  /*5f00*/  IMAD.MOV.U32 R12, RZ, RZ, -0x1 ;  /* 0xffffffffff0c7424 */ /* 0x000fd800078e00ff */
[----:B------:R-:W-:Y:S05]  /*5f10*/  WARPSYNC.COLLECTIVE R12, `(.L_x_177) ;  /* 0x000000000c087348 */ /* 0x000fea0003c00000 */
[----:B------:R-:W-:Y:S01]  /*5f20*/  VOTE.ANY P0, P0 ;  /* 0x0000000000ff7806 */ /* 0x000fe20000000100 */
[----:B------:R-:W-:-:S12]  /*5f30*/  ENDCOLLECTIVE ;  /* 0x000000000000791b */ /* 0x000fd80003800000 */
.L_x_177:
[----:B------:R-:W-:Y:S05]  /*5f40*/  BSYNC B1 ;  /* 0x0000000000017941 */ /* 0x000fea0003800000 */
.L_x_176:
[----:B------:R-:W-:Y:S05]  /*5f50*/  BRA `(.L_x_178) ;  /* 0xffffffc000007947 */ /* 0x000fea000383ffff */
.L_x_132:
[----:B------:R-:W-:Y:S01]  /*5f60*/  BSSY B1, `(.L_x_179) ;  /* 0x0000006000017945 */ /* 0x000fe20003800000 */
[----:B------:R-:W-:Y:S01]  /*5f70*/  PLOP3.LUT P0, PT, P0, PT, PT, 0x8, 0x80 ;  /* 0x000000000080781c */ /* 0x000fe2000070e170 */
[----:B------:R-:W-:-:S12]  /*5f80*/  IMAD.MOV.U32 R12, RZ, RZ, -0x1 ;  /* 0xffffffffff0c7424 */ /* 0x000fd800078e00ff */
[----:B------:R-:W-:Y:S05]  /*5f90*/  WARPSYNC.COLLECTIVE R12, `(.L_x_180) ;  /* 0x000000000c087348 */ /* 0x000fea0003c00000 */
[----:B------:R-:W-:Y:S01]  /*5fa0*/  VOTE.ANY R12, PT, P0 ;  /* 0x00000000000c7806 */ /* 0x000fe200000e0100 */
[----:B------:R-:W-:Y:S06]  /*5fb0*/  ENDCOLLECTIVE ;  /* 0x000000000000791b */ /* 0x000fec0003800000 */
.L_x_180:
[----:B------:R-:W-:Y:S05]  /*5fc0*/  BSYNC B1 ;  /* 0x0000000000017941 */ /* 0x000fea0003800000 */
.L_x_179:
[----:B------:R-:W0:Y:S01]  /*5fd0*/  S2R R13, SR_GEMASK ;  /* 0x00000000000d7919 */ /* 0x000e220000003c00 */
[----:B------:R-:W-:Y:S02]  /*5fe0*/  IMAD.MOV.U32 R14, RZ, RZ, 0x1 ;  /* 0x00000001ff0e7424 */ /* 0x000fe400078e00ff */
[----:B------:R-:W-:Y:S01]  /*5ff0*/  VIADD R25, R25, 0xffffffe0 ;  /* 0xffffffe019197836 */ /* 0x000fe20000000000 */
[----:B0-----:R-:W-:-:S05]  /*6000*/  LOP3.LUT R12, R12, 0x80000000, R13, 0xec, !PT ;  /* 0x800000000c0c7812 */ /* 0x001fca00078eec0d */
        /* <DEDUP_REMOVED lines=8> */
.L_x_181:
[----:B------:R-:W-:Y:S02]  /*6090*/  IMAD.MOV.U32 R13, RZ, RZ, R19 ;  /* 0x000000ffff0d7224 */ /* 0x000fe400078e0013 */
[----:B------:R-:W-:-:S07]  /*60a0*/  IMAD.MOV.U32 R31, RZ, RZ, R20 ;  /* 0x000000ffff1f7224 */ /* 0x000fce00078e0014 */
[----:B------:R-:W-:Y:S05]  /*60b0*/  WARPSYNC.COLLECTIVE R12, `(.L_x_182) ;  /* 0x000000000c087348 */ /* 0x000fea0003c00000 */
[----:B------:R0:W1:Y:S02]  /*60c0*/  SHFL.DOWN P0, R20, R13, R14, R15 ;  /* 0x0800000e0d147389 */ /* 0x000064000000000f */
[----:B01----:R-:W-:Y:S05]  /*60d0*/  ENDCOLLECTIVE ;  /* 0x000000000000791b */ /* 0x003fea0003800000 */
.L_x_182:
[----:B------:R-:W-:Y:S01]  /*60e0*/  IMAD.MOV.U32 R14, RZ, RZ, 0x2 ;  /* 0x00000002ff0e7424 */ /* 0x000fe200078e00ff */
[C---:B------:R-:W-:Y:S01]  /*60f0*/  ISETP.GE.AND P0, PT, R45.reuse, R15, PT ;  /* 0x0000000f2d00720c */ /* 0x040fe20003f06270 */
[----:B------:R-:W-:Y:S02]  /*6100*/  IMAD.MOV.U32 R12, RZ, RZ, R20 ;  /* 0x000000ffff0c7224 */ /* 0x000fe400078e0014 */
[----:B------:R-:W-:Y:S01]  /*6110*/  VIADD R20, R45, 0x2 ;  /* 0x000000022d147836 */ /* 0x000fe20000000000 */
[----:B------:R-:W-:Y:S02]  /*6120*/  SEL R13, R31, RZ, !P0 ;  /* 0x000000ff1f0d7207 */ /* 0x000fe40004000000 */
[----:B------:R-:W-:Y:S02]  /*6130*/  SEL R12, R12, RZ, !P0 ;  /* 0x000000ff0c0c7207 */ /* 0x000fe40004000000 */
[----:B------:R-:W-:Y:S02]  /*6140*/  IADD3 R13, P0, PT, R18, R13, RZ ;  /* 0x0000000d120d7210 */ /* 0x000fe40007f1e0ff */
[----:B------:R-:W-:-:S03]  /*6150*/  ISETP.GT.AND P1, PT, R20, R15, PT ;  /* 0x0000000f1400720c */ /* 0x000fc60003f24270 */
[----:B------:R-:W-:Y:S02]  /*6160*/  IMAD.X R18, R19, 0x1, R12, P0 ;  /* 0x0000000113127824 */ /* 0x000fe400000e060c */
[----:B------:R-:W-:-:S08]  /*6170*/  IMAD.MOV.U32 R12, RZ, RZ, -0x1 ;  /* 0xffffffffff0c7424 */ /* 0x000fd000078e00ff */
[----:B------:R-:W-:Y:S05]  /*6180*/  WARPSYNC.COLLECTIVE R12, `(.L_x_183) ;  /* 0x000000000c087348 */ /* 0x000fea0003c00000 */
[----:B------:R0:W1:Y:S02]  /*6190*/  SHFL.DOWN P0, R20, R13, R14, R15 ;  /* 0x0800000e0d147389 */ /* 0x000064000000000f */
[----:B01----:R-:W-:Y:S05]  /*61a0*/  ENDCOLLECTIVE ;  /* 0x000000000000791b */ /* 0x003fea0003800000 */
.L_x_183:
[----:B------:R-:W-:-:S04]  /*61b0*/  SEL R20, R20, RZ, !P1 ;  /* 0x000000ff14147207 */ /* 0x000fc80004800000 */
[----:B------:R-:W-:Y:S01]  /*61c0*/  IADD3 R19, P2, PT, R20, R13, RZ ;  /* 0x0000000d14137210 */ /* 0x000fe20007f5e0ff */
[----:B------:R-:W-:-:S12]  /*61d0*/  IMAD.MOV.U32 R13, RZ, RZ, R18 ;  /* 0x000000ffff0d7224 */ /* 0x000fd800078e0012 */
[----:B------:R-:W-:Y:S05]  /*61e0*/  WARPSYNC.COLLECTIVE R12, `(.L_x_184) ;  /* 0x000000000c087348 */ /* 0x000fea0003c00000 */
[----:B------:R0:W1:Y:S02]  /*61f0*/  SHFL.DOWN P0, R20, R13, R14, R15 ;  /* 0x0800000e0d147389 */ /* 0x000064000000000f */
[----:B01----:R-:W-:Y:S05]  /*6200*/  ENDCOLLECTIVE ;  /* 0x000000000000791b */ /* 0x003fea0003800000 */
.L_x_184:
[----:B------:R-:W-:Y:S02]  /*6210*/  IMAD.MOV.U32 R13, RZ, RZ, R19 ;  /* 0x000000ffff0d7224 */ /* 0x000fe400078e0013 */
[----:B------:R-:W-:Y:S02]  /*6220*/  IMAD.MOV.U32 R14, RZ, RZ, 0x4 ;  /* 0x00000004ff0e7424 */ /* 0x000fe400078e00ff */
[----:B------:R-:W-:-:S05]  /*6230*/  IMAD.MOV.U32 R12, RZ, RZ, R20 ;  /* 0x000000ffff0c7224 */ /* 0x000fca00078e0014 */
[----:B------:R-:W-:Y:S01]  /*6240*/  SEL R31, R12, RZ, !P1 ;  /* 0x000000ff0c1f7207 */ /* 0x000fe20004800000 */
[----:B------:R-:W-:-:S04]  /*6250*/  IMAD.MOV.U32 R12, RZ, RZ, -0x1 ;  /* 0xffffffffff0c7424 */ /* 0x000fc800078e00ff */
[----:B------:R-:W-:-:S07]  /*6260*/  IMAD.X R31, R31, 0x1, R18, P2 ;  /* 0x000000011f1f7824 */ /* 0x000fce00010e0612 */
[----:B------:R-:W-:Y:S05]  /*6270*/  WARPSYNC.COLLECTIVE R12, `(.L_x_185) ;  /* 0x000000000c087348 */ /* 0x000fea0003c00000 */
[----:B------:R0:W1:Y:S02]  /*6280*/  SHFL.DOWN P0, R20, R13, R14, R15 ;  /* 0x0800000e0d147389 */ /* 0x000064000000000f */
[----:B01----:R-:W-:Y:S05]  /*6290*/  ENDCOLLECTIVE ;  /* 0x000000000000791b */ /* 0x003fea0003800000 */
.L_x_185:
[----:B------:R-:W-:-:S05]  /*62a0*/  VIADD R18, R45, 0x4 ;  /* 0x000000042d127836 */ /* 0x000fca0000000000 */
[----:B------:R-:W-:Y:S01]  /*62b0*/  ISETP.GT.AND P1, PT, R18, R15, PT ;  /* 0x0000000f1200720c */ /* 0x000fe20003f24270 */
        /* <DEDUP_REMOVED lines=8> */
.L_x_186:
        /* <DEDUP_REMOVED lines=9> */
.L_x_187:
[----:B------:R-:W-:Y:S02]  /*63d0*/  IMAD.MOV.U32 R13, RZ, RZ, R31 ;  /* 0x000000ffff0d7224 */ /* 0x000fe400078e001f */
[----:B------:R-:W-:-:S07]  /*63e0*/  IMAD.MOV.U32 R19, RZ, RZ, R20 ;  /* 0x000000ffff137224 */ /* 0x000fce00078e0014 */
[----:B------:R-:W-:Y:S05]  /*63f0*/  WARPSYNC.COLLECTIVE R12, `(.L_x_188) ;  /* 0x000000000c087348 */ /* 0x000fea0003c00000 */
[----:B------:R0:W1:Y:S02]  /*6400*/  SHFL.DOWN P0, R20, R13, R14, R15 ;  /* 0x0800000e0d147389 */ /* 0x000064000000000f */
[----:B01----:R-:W-:Y:S05]  /*6410*/  ENDCOLLECTIVE ;  /* 0x000000000000791b */ /* 0x003fea0003800000 */
.L_x_188:
[----:B------:R-:W-:Y:S01]  /*6420*/  SEL R19, R19, RZ, !P1 ;  /* 0x000000ff13137207 */ /* 0x000fe20004800000 */
[----:B------:R-:W-:-:S03]  /*6430*/  IMAD.MOV.U32 R14, RZ, RZ, 0x10 ;  /* 0x00000010ff0e7424 */ /* 0x000fc600078e00ff */
[----:B------:R-:W-:Y:S01]  /*6440*/  IADD3 R18, P0, PT, R19, R18, RZ ;  /* 0x0000001213127210 */ /* 0x000fe20007f1e0ff */
[----:B------:R-:W-:-:S04]  /*6450*/  IMAD.MOV.U32 R12, RZ, RZ, R20 ;  /* 0x000000ffff0c7224 */ /* 0x000fc800078e0014 */
[----:B------:R-:W-:Y:S01]  /*6460*/  IMAD.MOV.U32 R13, RZ, RZ, R18 ;  /* 0x000000ffff0d7224 */ /* 0x000fe200078e0012 */
[----:B------:R-:W-:Y:S01]  /*6470*/  SEL R20, R12, RZ, !P1 ;  /* 0x000000ff0c147207 */ /* 0x000fe20004800000 */
[----:B------:R-:W-:-:S04]  /*6480*/  IMAD.MOV.U32 R12, RZ, RZ, -0x1 ;  /* 0xffffffffff0c7424 */ /* 0x000fc800078e00ff */
[----:B------:R-:W-:-:S07]  /*6490*/  IMAD.X R31, R20, 0x1, R31, P0 ;  /* 0x00000001141f7824 */ /* 0x000fce00000e061f */
[----:B------:R-:W-:Y:S05]  /*64a0*/  WARPSYNC.COLLECTIVE R12, `(.L_x_189) ;  /* 0x000000000c087348 */ /* 0x000fea0003c00000 */
[----:B------:R0:W1:Y:S02]  /*64b0*/  SHFL.DOWN P0, R20, R13, R14, R15 ;  /* 0x0800000e0d147389 */ /* 0x000064000000000f */
[----:B01----:R-:W-:Y:S05]  /*64c0*/  ENDCOLLECTIVE ;  /* 0x000000000000791b */ /* 0x003fea0003800000 */
.L_x_189:
[----:B------:R-:W-:Y:S02]  /*64d0*/  IMAD.MOV.U32 R13, RZ, RZ, R31 ;  /* 0x000000ffff0d7224 */ /* 0x000fe400078e001f */
[----:B------:R-:W-:-:S07]  /*64e0*/  IMAD.MOV.U32 R19, RZ, RZ, R20 ;  /* 0x000000ffff137224 */ /* 0x000fce00078e0014 */
[----:B------:R-:W-:Y:S05]  /*64f0*/  WARPSYNC.COLLECTIVE R12, `(.L_x_190) ;  /* 0x000000000c087348 */ /* 0x000fea0003c00000 */
[----:B------:R0:W1:Y:S02]  /*6500*/  SHFL.DOWN P0, R20, R13, R14, R15 ;  /* 0x0800000e0d147389 */ /* 0x000064000000000f */
[----:B01----:R-:W-:Y:S05]  /*6510*/  ENDCOLLECTIVE ;  /* 0x000000000000791b */ /* 0x003fea0003800000 */
.L_x_190:
[----:B------:R-:W-:-:S05]  /*6520*/  VIADD R13, R45, 0x10 ;  /* 0x000000102d0d7836 */ /* 0x000fca0000000000 */
[----:B------:R-:W-:Y:S01]  /*6530*/  ISETP.GT.AND P0, PT, R13, R15, PT ;  /* 0x0000000f0d00720c */ /* 0x000fe20003f04270 */
[----:B------:R-:W-:-:S03]  /*6540*/  IMAD.MOV.U32 R12, RZ, RZ, R20 ;  /* 0x000000ffff0c7224 */ /* 0x000fc600078e0014 */
[----:B------:R-:W-:-:S04]  /*6550*/  SEL R19, R19, RZ, !P0 ;  /* 0x000000ff13137207 */ /* 0x000fc80004000000 */
[----:B------:R-:W-:Y:S02]  /*6560*/  IADD3 R21, P2, P1, R19, R18, R21 ;  /* 0x0000001213157210 */ /* 0x000fe4000795e015 */
        /* <DEDUP_REMOVED lines=8> */
.L_x_191:
[----:B------:R-:W-:Y:S05]  /*65f0*/  BRA `(.L_x_192) ;  /* 0xffffffbc00307947 */ /* 0x000fea000383ffff */
.L_x_139:
[----:B------:R-:W-:Y:S01]  /*6600*/  BSSY B0, `(.L_x_193) ;  /* 0x0000006000007945 */ /* 0x000fe20003800000 */
[----:B------:R-:W-:Y:S01]  /*6610*/  PLOP3.LUT P0, PT, P0, PT, PT, 0x8, 0x80 ;  /* 0x000000000080781c */ /* 0x000fe2000070e170 */
[----:B------:R-:W-:-:S12]  /*6620*/  IMAD.MOV.U32 R12, RZ, RZ, -0x1 ;  /* 0xffffffffff0c7424 */ /* 0x000fd800078e00ff */
[----:B------:R-:W-:Y:S05]  /*6630*/  WARPSYNC.COLLECTIVE R12, `(.L_x_194) ;  /* 0x000000000c087348 */ /* 0x000fea0003c00000 */
[----:B------:R-:W-:Y:S01]  /*6640*/  VOTE.ANY P0, P0 ;  /* 0x0000000000ff7806 */ /* 0x000fe20000000100 */
[----:B------:R-:W-:-:S12]  /*6650*/  ENDCOLLECTIVE ;  /* 0x000000000000791b */ /* 0x000fd80003800000 */
.L_x_194:
[----:B------:R-:W-:Y:S05]  /*6660*/  BSYNC B0 ;  /* 0x0000000000007941 */ /* 0x000fea0003800000 */
.L_x_193:
[----:B------:R-:W-:Y:S05]  /*6670*/  BRA `(.L_x_195) ;  /* 0xffffffd800dc7947 */ /* 0x000fea000383ffff */
.L_x_141:
[----:B------:R-:W-:Y:S01]  /*6680*/  BSSY B0, `(.L_x_196) ;  /* 0x0000006000007945 */ /* 0x000fe20003800000 */
[----:B------:R-:W-:Y:S01]  /*6690*/  PLOP3.LUT P0, PT, P0, PT, PT, 0x8, 0x80 ;  /* 0x000000000080781c */ /* 0x000fe2000070e170 */
[----:B------:R-:W-:-:S12]  /*66a0*/  IMAD.MOV.U32 R12, RZ, RZ, -0x1 ;  /* 0xffffffffff0c7424 */ /* 0x000fd800078e00ff */
[----:B------:R-:W-:Y:S05]  /*66b0*/  WARPSYNC.COLLECTIVE R12, `(.L_x_197) ;  /* 0x000000000c087348 */ /* 0x000fea0003c00000 */
[----:B------:R-:W-:Y:S01]  /*66c0*/  VOTE.ANY P0, P0 ;  /* 0x0000000000ff7806 */ /* 0x000fe20000000100 */
[----:B------:R-:W-:-:S12]  /*66d0*/  ENDCOLLECTIVE ;  /* 0x000000000000791b */ /* 0x000fd80003800000 */
.L_x_197:
[----:B------:R-:W-:Y:S05]  /*66e0*/  BSYNC B0 ;  /* 0x0000000000007941 */ /* 0x000fea0003800000 */
.L_x_196:
[----:B------:R-:W-:Y:S05]  /*66f0*/  BRA `(.L_x_198) ;  /* 0xffffffdc00487947 */ /* 0x000fea000383ffff */
.L_x_143:
[----:B------:R-:W0:Y:S01]  /*6700*/  S2R R13, SR_GEMASK ;  /* 0x00000000000d7919 */ /* 0x000e220000003c00 */
[----:B------:R-:W-:Y:S01]  /*6710*/  BSSY B0, `(.L_x_199) ;  /* 0x0000006000007945 */ /* 0x000fe20003800000 */
[----:B------:R-:W-:Y:S01]  /*6720*/  PLOP3.LUT P0, PT, P0, PT, PT, 0x8, 0x80 ;  /* 0x000000000080781c */ /* 0x000fe2000070e170 */
[----:B------:R-:W-:-:S12]  /*6730*/  IMAD.MOV.U32 R12, RZ, RZ, -0x1 ;  /* 0xffffffffff0c7424 */ /* 0x000fd800078e00ff */
[----:B0-----:R-:W-:Y:S05]  /*6740*/  WARPSYNC.COLLECTIVE R12, `(.L_x_200) ;  /* 0x000000000c087348 */ /* 0x001fea0003c00000 */
[----:B------:R-:W-:Y:S01]  /*6750*/  VOTE.ANY R12, PT, P0 ;  /* 0x00000000000c7806 */ /* 0x000fe200000e0100 */
[----:B0-----:R-:W-:Y:S06]  /*6760*/  ENDCOLLECTIVE ;  /* 0x000000000000791b */ /* 0x001fec0003800000 */
.L_x_200:
[----:B------:R-:W-:Y:S05]  /*6770*/  BSYNC B0 ;  /* 0x0000000000007941 */ /* 0x000fea0003800000 */
.L_x_199:
        /* <DEDUP_REMOVED lines=11> */
.L_x_201:
[----:B------:R-:W-:Y:S02]  /*6830*/  IMAD.MOV.U32 R13, RZ, RZ, R19 ;  /* 0x000000ffff0d7224 */ /* 0x000fe400078e0013 */
[----:B------:R-:W-:-:S07]  /*6840*/  IMAD.MOV.U32 R21, RZ, RZ, R20 ;  /* 0x000000ffff157224 */ /* 0x000fce00078e0014 */
[----:B------:R-:W-:Y:S05]  /*6850*/  WARPSYNC.COLLECTIVE R12, `(.L_x_202) ;  /* 0x000000000c087348 */ /* 0x000fea0003c00000 */
[----:B------:R0:W1:Y:S02]  /*6860*/  SHFL.DOWN P0, R20, R13, R14, R15 ;  /* 0x0800000e0d147389 */ /* 0x000064000000000f */
[----:B01----:R-:W-:Y:S05]  /*6870*/  ENDCOLLECTIVE ;  /* 0x000000000000791b */ /* 0x003fea0003800000 */
.L_x_202:
[----:B------:R-:W-:Y:S01]  /*6880*/  IMAD.MOV.U32 R14, RZ, RZ, 0x2 ;  /* 0x00000002ff0e7424 */ /* 0x000fe200078e00ff */
[----:B------:R-:W-:-:S04]  /*6890*/  ISETP.GE.AND P0, PT, R23, R15, PT ;  /* 0x0000000f1700720c */ /* 0x000fc80003f06270 */
[----:B------:R-:W-:Y:S02]  /*68a0*/  SEL R21, R21, RZ, !P0 ;  /* 0x000000ff15157207 */ /* 0x000fe40004000000 */
[----:B------:R-:W-:Y:S02]  /*68b0*/  SEL R23, R20, RZ, !P0 ;  /* 0x000000ff14177207 */ /* 0x000fe40004000000 */
[----:B------:R-:W-:-:S05]  /*68c0*/  IADD3 R21, P0, PT, R18, R21, RZ ;  /* 0x0000001512157210 */ /* 0x000fca0007f1e0ff */
[----:B------:R-:W-:Y:S02]  /*68d0*/  IMAD.MOV.U32 R13, RZ, RZ, R21 ;  /* 0x000000ffff0d7224 */ /* 0x000fe400078e0015 */
[----:B------:R-:W-:Y:S02]  /*68e0*/  IMAD.X R24, R19, 0x1, R23, P0 ;  /* 0x0000000113187824 */ /* 0x000fe400000e0617 */
[----:B------:R-:W0:Y:S05]  /*68f0*/  S2R R23, SR_LANEID ;  /* 0x0000000000177919 */ /* 0x000e2a0000000000 */
[----:B0-----:R-:W-:Y:S05]  /*6900*/  WARPSYNC.COLLECTIVE R12, `(.L_x_203) ;  /* 0x000000000c087348 */ /* 0x001fea0003c00000 */
[----:B------:R1:W2:Y:S02]  /*6910*/  SHFL.DOWN P0, R20, R13, R14, R15 ;  /* 0x0800000e0d147389 */ /* 0x0002a4000000000f */
[----:B012---:R-:W-:Y:S05]  /*6920*/  ENDCOLLECTIVE ;  /* 0x000000000000791b */ /* 0x007fea0003800000 */
.L_x_203:
[----:B------:R-:W-:Y:S02]  /*6930*/  IMAD.MOV.U32 R13, RZ, RZ, R24 ;  /* 0x000000ffff0d7224 */ /* 0x000fe400078e0018 */
[----:B------:R-:W-:-:S07]  /*6940*/  IMAD.MOV.U32 R22, RZ, RZ, R20 ;  /* 0x000000ffff167224 */ /* 0x000fce00078e0014 */
[----:B------:R-:W-:Y:S05]  /*6950*/  WARPSYNC.COLLECTIVE R12, `(.L_x_204) ;  /* 0x000000000c087348 */ /* 0x000fea0003c00000 */
[----:B------:R0:W1:Y:S02]  /*6960*/  SHFL.DOWN P0, R20, R13, R14, R15 ;  /* 0x0800000e0d147389 */ /* 0x000064000000000f */
[----:B01----:R-:W-:Y:S05]  /*6970*/  ENDCOLLECTIVE ;  /* 0x000000000000791b */ /* 0x003fea0003800000 */
.L_x_204:
[----:B------:R-:W-:-:S05]  /*6980*/  VIADD R18, R23, 0x2 ;  /* 0x0000000217127836 */ /* 0x000fca0000000000 */
[----:B------:R-:W-:-:S04]  /*6990*/  ISETP.GT.AND P1, PT, R18, R15, PT ;  /* 0x0000000f1200720c */ /* 0x000fc80003f24270 */
        /* <DEDUP_REMOVED lines=10> */
.L_x_205:
[----:B------:R-:W-:Y:S01]  /*6a40*/  ISETP.GT.AND P1, PT, R24, R15, PT ;  /* 0x0000000f1800720c */ /* 0x000fe20003f24270 */
[----:B------:R-:W-:Y:S02]  /*6a50*/  IMAD.MOV.U32 R13, RZ, RZ, R22 ;  /* 0x000000ffff0d7224 */ /* 0x000fe400078e0016 */
[----:B------:R-:W-:-:S10]  /*6a60*/  IMAD.MOV.U32 R18, RZ, RZ, R20 ;  /* 0x000000ffff127224 */ /* 0x000fd400078e0014 */
[----:B------:R-:W-:Y:S05]  /*6a70*/  WARPSYNC.COLLECTIVE R12, `(.L_x_206) ;  /* 0x000000000c087348 */ /* 0x000fea0003c00000 */
[----:B------:R0:W1:Y:S02]  /*6a80*/  SHFL.DOWN P0, R20, R13, R14, R15 ;  /* 0x0800000e0d147389 */ /* 0x000064000000000f */
[----:B01----:R-:W-:Y:S05]  /*6a90*/  ENDCOLLECTIVE ;  /* 0x000000000000791b */ /* 0x003fea0003800000 */
.L_x_206:
        /* <DEDUP_REMOVED lines=10> */
.L_x_207:
[----:B------:R-:W-:Y:S01]  /*6b40*/  ISETP.GT.AND P1, PT, R22, R15, PT ;  /* 0x0000000f1600720c */ /* 0x000fe20003f24270 */
[----:B------:R-:W-:Y:S02]  /*6b50*/  IMAD.MOV.U32 R13, RZ, RZ, R18 ;  /* 0x000000ffff0d7224 */ /* 0x000fe400078e0012 */
[----:B------:R-:W-:-:S10]  /*6b60*/  IMAD.MOV.U32 R19, RZ, RZ, R20 ;  /* 0x000000ffff137224 */ /* 0x000fd400078e0014 */
[----:B------:R-:W-:Y:S05]  /*6b70*/  WARPSYNC.COLLECTIVE R12, `(.L_x_208) ;  /* 0x000000000c087348 */ /* 0x000fea0003c00000 */
[----:B------:R0:W1:Y:S02]  /*6b80*/  SHFL.DOWN P0, R20, R13, R14, R15 ;  /* 0x0800000e0d147389 */ /* 0x000064000000000f */
[----:B01----:R-:W-:Y:S05]  /*6b90*/  ENDCOLLECTIVE ;  /* 0x000000000000791b */ /* 0x003fea0003800000 */
.L_x_208:
        /* <DEDUP_REMOVED lines=10> */
.L_x_209:
[----:B------:R-:W-:Y:S01]  /*6c40*/  ISETP.GT.AND P1, PT, R18, R15, PT ;  /* 0x0000000f1200720c */ /* 0x000fe20003f24270 */
[----:B------:R-:W-:Y:S02]  /*6c50*/  IMAD.MOV.U32 R13, RZ, RZ, R24 ;  /* 0x000000ffff0d7224 */ /* 0x000fe400078e0018 */
[----:B------:R-:W-:-:S10]  /*6c60*/  IMAD.MOV.U32 R19, RZ, RZ, R20 ;  /* 0x000000ffff137224 */ /* 0x000fd400078e0014 */
[----:B------:R-:W-:Y:S05]  /*6c70*/  WARPSYNC.COLLECTIVE R12, `(.L_x_210) ;  /* 0x000000000c087348 */ /* 0x000fea0003c00000 */
[----:B------:R0:W1:Y:S02]  /*6c80*/  SHFL.DOWN P0, R20, R13, R14, R15 ;  /* 0x0800000e0d147389 */ /* 0x000064000000000f */
[----:B01----:R-:W-:Y:S05]  /*6c90*/  ENDCOLLECTIVE ;  /* 0x000000000000791b */ /* 0x003fea0003800000 */
.L_x_210:
        /* <DEDUP_REMOVED lines=14> */
.L_x_211:
[----:B------:R-:W-:Y:S05]  /*6d80*/  BRA `(.L_x_212) ;  /* 0xffffffd800987947 */ /* 0x000fea000383ffff */
.L_x_145:
[----:B------:R-:W-:Y:S01]  /*6d90*/  BSSY B0, `(.L_x_213) ;  /* 0x0000006000007945 */ /* 0x000fe20003800000 */
[----:B------:R-:W-:Y:S01]  /*6da0*/  PLOP3.LUT P0, PT, P0, PT, PT, 0x8, 0x80 ;  /* 0x000000000080781c */ /* 0x000fe2000070e170 */
[----:B------:R-:W-:-:S12]  /*6db0*/  IMAD.MOV.U32 R12, RZ, RZ, -0x1 ;  /* 0xffffffffff0c7424 */ /* 0x000fd800078e00ff */
[----:B------:R-:W-:Y:S05]  /*6dc0*/  WARPSYNC.COLLECTIVE R12, `(.L_x_214) ;  /* 0x000000000c087348 */ /* 0x000fea0003c00000 */
[----:B------:R-:W-:Y:S01]  /*6dd0*/  VOTE.ANY P0, P0 ;  /* 0x0000000000ff7806 */ /* 0x000fe20000000100 */
[----:B------:R-:W-:-:S12]  /*6de0*/  ENDCOLLECTIVE ;  /* 0x000000000000791b */ /* 0x000fd80003800000 */
.L_x_214:
[----:B------:R-:W-:Y:S05]  /*6df0*/  BSYNC B0 ;  /* 0x0000000000007941 */ /* 0x000fea0003800000 */
.L_x_213:
[----:B------:R-:W-:Y:S05]  /*6e00*/  BRA `(.L_x_215) ;  /* 0xffffffd800a47947 */ /* 0x000fea000383ffff */
.L_x_147:
[----:B------:R-:W-:Y:S01]  /*6e10*/  BSSY B0, `(.L_x_216) ;  /* 0x0000006000007945 */ /* 0x000fe20003800000 */
[----:B------:R-:W-:Y:S01]  /*6e20*/  PLOP3.LUT P0, PT, P0, PT, PT, 0x8, 0x80 ;  /* 0x000000000080781c */ /* 0x000fe2000070e170 */
[----:B------:R-:W-:-:S12]  /*6e30*/  IMAD.MOV.U32 R12, RZ, RZ, -0x1 ;  /* 0xffffffffff0c7424 */ /* 0x000fd800078e00ff */
[----:B------:R-:W-:Y:S05]  /*6e40*/  WARPSYNC.COLLECTIVE R12, `(.L_x_217) ;  /* 0x000000000c087348 */ /* 0x000fea0003c00000 */
[----:B------:R-:W-:Y:S01]  /*6e50*/  VOTE.ANY P0, P0 ;  /* 0x0000000000ff7806 */ /* 0x000fe20000000100 */
[----:B------:R-:W-:-:S12]  /*6e60*/  ENDCOLLECTIVE ;  /* 0x000000000000791b */ /* 0x000fd80003800000 */
.L_x_217:
[----:B------:R-:W-:Y:S05]  /*6e70*/  BSYNC B0 ;  /* 0x0000000000007941 */ /* 0x000fea0003800000 */
.L_x_216:
[----:B------:R-:W-:Y:S05]  /*6e80*/  BRA `(.L_x_218) ;  /* 0xffffffdc00047947 */ /* 0x000fea000383ffff */
.L_x_149:
[----:B------:R-:W-:Y:S01]  /*6e90*/  BSSY B0, `(.L_x_219) ;  /* 0x0000006000007945 */ /* 0x000fe20003800000 */
[----:B------:R-:W-:Y:S01]  /*6ea0*/  PLOP3.LUT P0, PT, P0, PT, PT, 0x8, 0x80 ;  /* 0x000000000080781c */ /* 0x000fe2000070e170 */
[----:B------:R-:W-:-:S12]  /*6eb0*/  IMAD.MOV.U32 R12, RZ, RZ, -0x1 ;  /* 0xffffffffff0c7424 */ /* 0x000fd800078e00ff */
[----:B------:R-:W-:Y:S05]  /*6ec0*/  WARPSYNC.COLLECTIVE R12, `(.L_x_220) ;  /* 0x000000000c087348 */ /* 0x000fea0003c00000 */
[----:B------:R-:W-:Y:S01]  /*6ed0*/  VOTE.ANY R12, PT, P0 ;  /* 0x00000000000c7806 */ /* 0x000fe200000e0100 */
[----:B------:R-:W-:Y:S06]  /*6ee0*/  ENDCOLLECTIVE ;  /* 0x000000000000791b */ /* 0x000fec0003800000 */
.L_x_220:
[----:B------:R-:W-:Y:S05]  /*6ef0*/  BSYNC B0 ;  /* 0x0000000000007941 */ /* 0x000fea0003800000 */
.L_x_219:
        /* <DEDUP_REMOVED lines=12> */
.L_x_221:
[----:B------:R-:W-:Y:S02]  /*6fc0*/  IMAD.MOV.U32 R13, RZ, RZ, R19 ;  /* 0x000000ffff0d7224 */ /* 0x000fe400078e0013 */
[----:B------:R-:W-:-:S07]  /*6fd0*/  IMAD.MOV.U32 R44, RZ, RZ, R20 ;  /* 0x000000ffff2c7224 */ /* 0x000fce00078e0014 */
[----:B------:R-:W-:Y:S05]  /*6fe0*/  WARPSYNC.COLLECTIVE R12, `(.L_x_222) ;  /* 0x000000000c087348 */ /* 0x000fea0003c00000 */
[----:B------:R0:W1:Y:S02]  /*6ff0*/  SHFL.DOWN P0, R20, R13, R14, R15 ;  /* 0x0800000e0d147389 */ /* 0x000064000000000f */
[----:B01----:R-:W-:Y:S05]  /*7000*/  ENDCOLLECTIVE ;  /* 0x000000000000791b */ /* 0x003fea0003800000 */
.L_x_222:
[----:B------:R-:W0:Y:S01]  /*7010*/  S2R R14, SR_LANEID ;  /* 0x00000000000e7919 */ /* 0x000e220000000000 */
[----:B------:R-:W-:Y:S01]  /*7020*/  IMAD.MOV.U32 R12, RZ, RZ, R20 ;  /* 0x000000ffff0c7224 */ /* 0x000fe200078e0014 */
[C---:B0-----:R-:W-:Y:S01]  /*7030*/  ISETP.GE.AND P0, PT, R14.reuse, R15, PT ;  /* 0x0000000f0e00720c */ /* 0x041fe20003f06270 */
[----:B------:R-:W-:Y:S02]  /*7040*/  VIADD R20, R14, 0x2 ;  /* 0x000000020e147836 */ /* 0x000fe40000000000 */
[----:B------:R-:W-:Y:S01]  /*7050*/  IMAD.MOV.U32 R14, RZ, RZ, 0x2 ;  /* 0x00000002ff0e7424 */ /* 0x000fe200078e00ff */
[----:B------:R-:W-:Y:S02]  /*7060*/  SEL R13, R44, RZ, !P0 ;  /* 0x000000ff2c0d7207 */ /* 0x000fe40004000000 */
[----:B------:R-:W-:Y:S02]  /*7070*/  SEL R12, R12, RZ, !P0 ;  /* 0x000000ff0c0c7207 */ /* 0x000fe40004000000 */
[----:B------:R-:W-:-:S02]  /*7080*/  IADD3 R13, P0, PT, R18, R13, RZ ;  /* 0x0000000d120d7210 */ /* 0x000fc40007f1e0ff */
[----:B------:R-:W-:-:S03]  /*7090*/  ISETP.GT.AND P1, PT, R20, R15, PT ;  /* 0x0000000f1400720c */ /* 0x000fc60003f24270 */
[----:B------:R-:W-:Y:S02]  /*70a0*/  IMAD.X R18, R19, 0x1, R12, P0 ;  /* 0x0000000113127824 */ /* 0x000fe400000e060c */
[----:B------:R-:W-:-:S08]  /*70b0*/  IMAD.MOV.U32 R12, RZ, RZ, -0x1 ;  /* 0xffffffffff0c7424 */ /* 0x000fd000078e00ff */
[----:B------:R-:W-:Y:S05]  /*70c0*/  WARPSYNC.COLLECTIVE R12, `(.L_x_223) ;  /* 0x000000000c087348 */ /* 0x000fea0003c00000 */
[----:B------:R0:W1:Y:S02]  /*70d0*/  SHFL.DOWN P0, R20, R13, R14, R15 ;  /* 0x0800000e0d147389 */ /* 0x000064000000000f */
[----:B01----:R-:W-:Y:S05]  /*70e0*/  ENDCOLLECTIVE ;  /* 0x000000000000791b */ /* 0x003fea0003800000 */
.L_x_223:
[----:B------:R-:W-:-:S04]  /*70f0*/  SEL R20, R20, RZ, !P1 ;  /* 0x000000ff14147207 */ /* 0x000fc80004800000 */
[----:B------:R-:W-:Y:S01]  /*7100*/  IADD3 R19, P2, PT, R20, R13, RZ ;  /* 0x0000000d14137210 */ /* 0x000fe20007f5e0ff */
[----:B------:R-:W-:-:S12]  /*7110*/  IMAD.MOV.U32 R13, RZ, RZ, R18 ;  /* 0x000000ffff0d7224 */ /* 0x000fd800078e0012 */
[----:B------:R-:W-:Y:S05]  /*7120*/  WARPSYNC.COLLECTIVE R12, `(.L_x_224) ;  /* 0x000000000c087348 */ /* 0x000fea0003c00000 */
[----:B------:R0:W1:Y:S02]  /*7130*/  SHFL.DOWN P0, R20, R13, R14, R15 ;  /* 0x0800000e0d147389 */ /* 0x000064000000000f */
[----:B01----:R-:W-:Y:S05]  /*7140*/  ENDCOLLECTIVE ;  /* 0x000000000000791b */ /* 0x003fea0003800000 */
.L_x_224:
[----:B------:R-:W0:Y:S01]  /*7150*/  S2R R14, SR_LANEID ;  /* 0x00000000000e7919 */ /* 0x000e220000000000 */
[----:B------:R-:W-:Y:S02]  /*7160*/  IMAD.MOV.U32 R13, RZ, RZ, R19 ;  /* 0x000000ffff0d7224 */ /* 0x000fe400078e0013 */
[----:B------:R-:W-:-:S05]  /*7170*/  IMAD.MOV.U32 R12, RZ, RZ, R20 ;  /* 0x000000ffff0c7224 */ /* 0x000fca00078e0014 */
[----:B------:R-:W-:Y:S01]  /*7180*/  SEL R44, R12, RZ, !P1 ;  /* 0x000000ff0c2c7207 */ /* 0x000fe20004800000 */
[----:B------:R-:W-:-:S04]  /*7190*/  IMAD.MOV.U32 R12, RZ, RZ, -0x1 ;  /* 0xffffffffff0c7424 */ /* 0x000fc800078e00ff */
[----:B------:R-:W-:Y:S02]  /*71a0*/  IMAD.X R44, R44, 0x1, R18, P2 ;  /* 0x000000012c2c7824 */ /* 0x000fe400010e0612 */
[----:B0-----:R-:W-:Y:S02]  /*71b0*/  VIADD R18, R14, 0x4 ;  /* 0x000000040e127836 */ /* 0x001fe40000000000 */
[----:B------:R-:W-:-:S03]  /*71c0*/  IMAD.MOV.U32 R14, RZ, RZ, 0x4 ;  /* 0x00000004ff0e7424 */ /* 0x000fc600078e00ff */
[----:B------:R-:W-:-:S13]  /*71d0*/  ISETP.GT.AND P1, PT, R18, R15, PT ;  /* 0x0000000f1200720c */ /* 0x000fda0003f24270 */
[----:B------:R-:W-:Y:S05]  /*71e0*/  WARPSYNC.COLLECTIVE R12, `(.L_x_225) ;  /* 0x000000000c087348 */ /* 0x000fea0003c00000 */
[----:B------:R0:W1:Y:S02]  /*71f0*/  SHFL.DOWN P0, R20, R13, R14, R15 ;  /* 0x0800000e0d147389 */ /* 0x000064000000000f */
[----:B01----:R-:W-:Y:S05]  /*7200*/  ENDCOLLECTIVE ;  /* 0x000000000000791b */ /* 0x003fea0003800000 */
.L_x_225:
        /* <DEDUP_REMOVED lines=8> */
.L_x_226:
[----:B------:R-:W0:Y:S01]  /*7290*/  S2R R12, SR_LANEID ;  /* 0x00000000000c7919 */ /* 0x000e220000000000 */
[----:B------:R-:W-:Y:S02]  /*72a0*/  IMAD.MOV.U32 R13, RZ, RZ, R18 ;  /* 0x000000ffff0d7224 */ /* 0x000fe400078e0012 */
[----:B------:R-:W-:Y:S01]  /*72b0*/  IMAD.MOV.U32 R14, RZ, RZ, 0x8 ;  /* 0x00000008ff0e7424 */ /* 0x000fe200078e00ff */
[----:B------:R-:W-:-:S05]  /*72c0*/  SEL R19, R20, RZ, !P1 ;  /* 0x000000ff14137207 */ /* 0x000fca0004800000 */
[----:B------:R-:W-:Y:S02]  /*72d0*/  IMAD.X R44, R19, 0x1, R44, P2 ;  /* 0x00000001132c7824 */ /* 0x000fe400010e062c */
[----:B0-----:R-:W-:Y:S02]  /*72e0*/  VIADD R20, R12, 0x8 ;  /* 0x000000080c147836 */ /* 0x001fe40000000000 */
[----:B------:R-:W-:-:S03]  /*72f0*/  IMAD.MOV.U32 R12, RZ, RZ, -0x1 ;  /* 0xffffffffff0c7424 */ /* 0x000fc600078e00ff */
[----:B------:R-:W-:-:S13]  /*7300*/  ISETP.GT.AND P1, PT, R20, R15, PT ;  /* 0x0000000f1400720c */ /* 0x000fda0003f24270 */
[----:B------:R-:W-:Y:S05]  /*7310*/  WARPSYNC.COLLECTIVE R12, `(.L_x_227) ;  /* 0x000000000c087348 */ /* 0x000fea0003c00000 */
[----:B------:R0:W1:Y:S02]  /*7320*/  SHFL.DOWN P0, R20, R13, R14, R15 ;  /* 0x0800000e0d147389 */ /* 0x000064000000000f */
[----:B01----:R-:W-:Y:S05]  /*7330*/  ENDCOLLECTIVE ;  /* 0x000000000000791b */ /* 0x003fea0003800000 */
.L_x_227:
[----:B------:R-:W-:Y:S02]  /*7340*/  IMAD.MOV.U32 R13, RZ, RZ, R44 ;  /* 0x000000ffff0d7224 */ /* 0x000fe400078e002c */
[----:B------:R-:W-:-:S07]  /*7350*/  IMAD.MOV.U32 R19, RZ, RZ, R20 ;  /* 0x000000ffff137224 */ /* 0x000fce00078e0014 */
[----:B------:R-:W-:Y:S05]  /*7360*/  WARPSYNC.COLLECTIVE R12, `(.L_x_228) ;  /* 0x000000000c087348 */ /* 0x000fea0003c00000 */
[----:B------:R0:W1:Y:S02]  /*7370*/  SHFL.DOWN P0, R20, R13, R14, R15 ;  /* 0x0800000e0d147389 */ /* 0x000064000000000f */
[----:B01----:R-:W-:Y:S05]  /*7380*/  ENDCOLLECTIVE ;  /* 0x000000000000791b */ /* 0x003fea0003800000 */
.L_x_228:
        /* <DEDUP_REMOVED lines=11> */
.L_x_229:
[----:B------:R-:W-:Y:S02]  /*7440*/  IMAD.MOV.U32 R13, RZ, RZ, R44 ;  /* 0x000000ffff0d7224 */ /* 0x000fe400078e002c */
[----:B------:R-:W-:-:S07]  /*7450*/  IMAD.MOV.U32 R19, RZ, RZ, R20 ;  /* 0x000000ffff137224 */ /* 0x000fce00078e0014 */
[----:B------:R-:W-:Y:S05]  /*7460*/  WARPSYNC.COLLECTIVE R12, `(.L_x_230) ;  /* 0x000000000c087348 */ /* 0x000fea0003c00000 */
[----:B------:R0:W1:Y:S02]  /*7470*/  SHFL.DOWN P0, R20, R13, R14, R15 ;  /* 0x0800000e0d147389 */ /* 0x000064000000000f */
[----:B01----:R-:W-:Y:S05]  /*7480*/  ENDCOLLECTIVE ;  /* 0x000000000000791b */ /* 0x003fea0003800000 */
.L_x_230:
[----:B------:R-:W0:Y:S01]  /*7490*/  S2R R14, SR_LANEID ;  /* 0x00000000000e7919 */ /* 0x000e220000000000 */
[----:B------:R-:W-:Y:S02]  /*74a0*/  IMAD.MOV.U32 R12, RZ, RZ, R20 ;  /* 0x000000ffff0c7224 */ /* 0x000fe400078e0014 */
[----:B0-----:R-:W-:-:S05]  /*74b0*/  VIADD R13, R14, 0x10 ;  /* 0x000000100e0d7836 */ /* 0x001fca0000000000 */
[----:B------:R-:W-:-:S04]  /*74c0*/  ISETP.GT.AND P0, PT, R13, R15, PT ;  /* 0x0000000f0d00720c */ /* 0x000fc80003f04270 */
        /* <DEDUP_REMOVED lines=10> */
.L_x_231:
[----:B------:R-:W-:Y:S05]  /*7570*/  BRA `(.L_x_232) ;  /* 0xffffffd800287947 */ /* 0x000fea000383ffff */
.L_x_233:
        /* <DEDUP_REMOVED lines=16> */
.L_x_454:


//--------------------- .text._ZN3cub18CUB_300001_SM_10006detail4scan20DeviceScanInitKernelINS0_13ScanTileStateIlLb1EEEEEvT_i --------------------------
	.section	.text._ZN3cub18CUB_300001_SM_10006detail4scan20DeviceScanInitKernelINS0_13ScanTileStateIlLb1EEEEEvT_i,"ax",@progbits
	.align	128
        .global         _ZN3cub18CUB_300001_SM_10006detail4scan20DeviceScanInitKernelINS0_13ScanTileStateIlLb1EEEEEvT_i
        .type           _ZN3cub18CUB_300001_SM_10006detail4scan20DeviceScanInitKernelINS0_13ScanTileStateIlLb1EEEEEvT_i,@function
        .size           _ZN3cub18CUB_300001_SM_10006detail4scan20DeviceScanInitKernelINS0_13ScanTileStateIlLb1EEEEEvT_i,(.L_x_455 - _ZN3cub18CUB_300001_SM_10006detail4scan20DeviceScanInitKernelINS0_13ScanTileStateIlLb1EEEEEvT_i)
        .other          _ZN3cub18CUB_300001_SM_10006detail4scan20DeviceScanInitKernelINS0_13ScanTileStateIlLb1EEEEEvT_i,@"STO_CUDA_ENTRY STV_DEFAULT"
_ZN3cub18CUB_300001_SM_10006detail4scan20DeviceScanInitKernelINS0_13ScanTileStateIlLb1EEEEEvT_i:
.text._ZN3cub18CUB_300001_SM_10006detail4scan20DeviceScanInitKernelINS0_13ScanTileStateIlLb1EEEEEvT_i:
[----:B------:R-:W-:Y:S01]  /*0000*/  LDC R1, c[0x0][0x37c] ;  /* 0x0000df00ff017b82 */ /* 0x000fe20000000800 */
[----:B------:R-:W0:Y:S07]  /*0010*/  S2R R0, SR_TID.X ;  /* 0x0000000000007919 */ /* 0x000e2e0000002100 */
[----:B------:R-:W1:Y:S01]  /*0020*/  S2UR UR6, SR_CTAID.X ;  /* 0x00000000000679c3 */ /* 0x000e620000002500 */
[----:B------:R-:W2:Y:S01]  /*0030*/  LDCU UR4, c[0x0][0x388] ;  /* 0x00007100ff0477ac */ /* 0x000ea20008000800 */
[----:B------:R-:W-:-:S06]  /*0040*/  CS2R R6, SRZ ;  /* 0x0000000000067805 */ /* 0x000fcc000001ff00 */
[----:B------:R-:W1:Y:S01]  /*0050*/  LDC R5, c[0x0][0x360] ;  /* 0x0000d800ff057b82 */ /* 0x000e620000000800 */
[----:B0-----:R-:W-:Y:S01]  /*0060*/  ISETP.GT.U32.AND P0, PT, R0, 0x1f, PT ;  /* 0x0000001f0000780c */ /* 0x001fe20003f04070 */
[----:B-1----:R-:W-:-:S03]  /*0070*/  IMAD R5, R5, UR6, R0 ;  /* 0x0000000605057c24 */ /* 0x002fc6000f8e0200 */
[----:B------:R-:W-:Y:S02]  /*0080*/  ISETP.NE.OR P0, PT, RZ, UR6, P0 ;  /* 0x00000006ff007c0c */ /* 0x000fe40008705670 */
[----:B--2---:R-:W-:Y:S01]  /*0090*/  ISETP.GE.AND P1, PT, R5, UR4, PT ;  /* 0x0000000405007c0c */ /* 0x004fe2000bf26270 */
[----:B------:R-:W0:-:S12]  /*00a0*/  LDCU.64 UR4, c[0x0][0x358] ;  /* 0x00006b00ff0477ac */ /* 0x000e180008000a00 */
[----:B------:R-:W1:Y:S01]  /*00b0*/  @!P1 LDC.64 R2, c[0x0][0x380] ;  /* 0x0000e000ff029b82 */ /* 0x000e620000000a00 */
[----:B------:R-:W-:Y:S02]  /*00c0*/  @!P1 IMAD.MOV.U32 R4, RZ, RZ, 0x63 ;  /* 0x00000063ff049424 */ /* 0x000fe400078e00ff */
[----:B-1----:R-:W-:Y:S01]  /*00d0*/  @!P1 IMAD.WIDE R2, R5, 0x10, R2 ;  /* 0x0000001005029825 */ /* 0x002fe200078e0202 */
[----:B------:R-:W-:-:S05]  /*00e0*/  @!P1 MOV R5, 0x0 ;  /* 0x0000000000059802 */ /* 0x000fca0000000f00 */
[----:B0-----:R0:W-:Y:S01]  /*00f0*/  @!P1 STG.E.128 desc[UR4][R2.64+0x200], R4 ;  /* 0x0002000402009986 */ /* 0x0011e2000c101d04 */
[----:B------:R-:W-:Y:S05]  /*0100*/  @P0 EXIT ;  /* 0x000000000000094d */ /* 0x000fea0003800000 */
[----:B0-----:R-:W0:Y:S02]  /*0110*/  LDC.64 R2, c[0x0][0x380] ;  /* 0x0000e000ff027b82 */ /* 0x001e240000000a00 */
[----:B0-----:R-:W-:-:S05]  /*0120*/  IMAD.WIDE.U32 R2, R0, 0x10, R2 ;  /* 0x0000001000027825 */ /* 0x001fca00078e0002 */
[----:B------:R-:W-:Y:S01]  /*0130*/  STG.E.128 desc[UR4][R2.64], RZ ;  /* 0x000000ff02007986 */ /* 0x000fe2000c101d04 */
[----:B------:R-:W-:Y:S05]  /*0140*/  EXIT ;  /* 0x000000000000794d */ /* 0x000fea0003800000 */
.L_x_234:
        /* <DEDUP_REMOVED lines=11> */
.L_x_455:


//--------------------- .text._ZN3cub18CUB_300001_SM_10006detail11EmptyKernelIvEEvv --------------------------
	.section	.text._ZN3cub18CUB_300001_SM_10006detail11EmptyKernelIvEEvv,"ax",@progbits
	.align	128
        .global         _ZN3cub18CUB_300001_SM_10006detail11EmptyKernelIvEEvv
        .type           _ZN3cub18CUB_300001_SM_10006detail11EmptyKernelIvEEvv,@function
        .size           _ZN3cub18CUB_300001_SM_10006detail11EmptyKernelIvEEvv,(.L_x_456 - _ZN3cub18CUB_300001_SM_10006detail11EmptyKernelIvEEvv)
        .other          _ZN3cub18CUB_300001_SM_10006detail11EmptyKernelIvEEvv,@"STO_CUDA_ENTRY STV_DEFAULT"
_ZN3cub18CUB_300001_SM_10006detail11EmptyKernelIvEEvv:
.text._ZN3cub18CUB_300001_SM_10006detail11EmptyKernelIvEEvv:
[----:B------:R-:W-:Y:S01]  /*0000*/  LDC R1, c[0x0][0x37c] ;  /* 0x0000df00ff017b82 */ /* 0x000fe20000000800 */
[----:B------:R-:W-:Y:S05]  /*0010*/  EXIT ;  /* 0x000000000000794d */ /* 0x000fea0003800000 */
.L_x_235:
        /* <DEDUP_REMOVED lines=14> */
.L_x_456:


//--------------------- .text._Z9build_NN3iiiPKfS0_PKiS2_PiPf --------------------------
	.section	.text._Z9build_NN3iiiPKfS0_PKiS2_PiPf,"ax",@progbits
	.align	128
        .global         _Z9build_NN3iiiPKfS0_PKiS2_PiPf
        .type           _Z9build_NN3iiiPKfS0_PKiS2_PiPf,@function
        .size           _Z9build_NN3iiiPKfS0_PKiS2_PiPf,(.L_x_449 - _Z9build_NN3iiiPKfS0_PKiS2_PiPf)
        .other          _Z9build_NN3iiiPKfS0_PKiS2_PiPf,@"STO_CUDA_ENTRY STV_DEFAULT"
_Z9build_NN3iiiPKfS0_PKiS2_PiPf:
.text._Z9build_NN3iiiPKfS0_PKiS2_PiPf:
[----:B------:R-:W-:Y:S08]  /*0000*/  LDC R1, c[0x0][0x37c] ;  /* 0x0000df00ff017b82 */ /* 0x000ff00000000800 */
[----:B------:R-:W0:Y:S08]  /*0010*/  S2UR UR4, SR_CTAID.X ;  /* 0x00000000000479c3 */ /* 0x000e300000002500 */
[----:B------:R-:W0:Y:S02]  /*0020*/  LDC R0, c[0x0][0x380] ;  /* 0x0000e000ff007b82 */ /* 0x000e240000000800 */
[----:B0-----:R-:W-:-:S13]  /*0030*/  ISETP.LE.AND P0, PT, R0, UR4, PT ;  /* 0x0000000400007c0c */ /* 0x001fda000bf03270 */
[----:B------:R-:W-:Y:S05]  /*0040*/  @P0 EXIT ;  /* 0x000000000000094d */ /* 0x000fea0003800000 */
[----:B------:R-:W0:Y:S01]  /*0050*/  S2R R3, SR_TID.X ;  /* 0x0000000000037919 */ /* 0x000e220000002100 */
[----:B------:R-:W-:Y:S01]  /*0060*/  MOV R4, UR4 ;  /* 0x0000000400047c02 */ /* 0x000fe20008000f00 */
[----:B------:R-:W1:Y:S01]  /*0070*/  LDCU UR5, c[0x0][0x360] ;  /* 0x00006c00ff0577ac */ /* 0x000e620008000800 */
[----:B------:R-:W2:Y:S05]  /*0080*/  LDCU.64 UR6, c[0x0][0x358] ;  /* 0x00006b00ff0677ac */ /* 0x000eaa0008000a00 */
.L_x_319:
[----:B-----5:R-:W3:Y:S01]  /*0090*/  LDC.64 R14, c[0x0][0x3a8] ;  /* 0x0000ea00ff0e7b82 */ /* 0x020ee20000000a00 */
[----:B------:R-:W-:Y:S01]  /*00a0*/  ISETP.GE.AND P0, PT, R4, 0x1, PT ;  /* 0x000000010400780c */ /* 0x000fe20003f06270 */
[----:B------:R-:W-:-:S06]  /*00b0*/  HFMA2 R5, -RZ, RZ, 0, 0 ;  /* 0x00000000ff057431 */ /* 0x000fcc00000001ff */
[----:B------:R-:W4:Y:S06]  /*00c0*/  LDC.64 R12, c[0x0][0x3a0] ;  /* 0x0000e800ff0c7b82 */ /* 0x000f2c0000000a00 */
[C---:B0-2---:R-:W-:Y:S02]  /*00d0*/  @P0 VIADD R17, R4.reuse, 0xffffffff ;  /* 0xffffffff04110836 */ /* 0x045fe40000000000 */
[----:B---3--:R-:W-:-:S04]  /*00e0*/  IMAD.WIDE R10, R4, 0x4, R14 ;  /* 0x00000004040a7825 */ /* 0x008fc800078e020e */
[C---:B------:R-:W-:Y:S01]  /*00f0*/  @P0 IMAD.WIDE.U32 R14, R17.reuse, 0x4, R14 ;  /* 0x00000004110e0825 */ /* 0x040fe200078e000e */
[----:B--2---:R-:W2:Y:S04]  /*0100*/  LDG.E R6, desc[UR6][R10.64] ;  /* 0x000000060a067981 */ /* 0x004ea8000c1e1900 */
[----:B------:R-:W2:Y:S01]  /*0110*/  @P0 LDG.E R5, desc[UR6][R14.64] ;  /* 0x000000060e050981 */ /* 0x000ea2000c1e1900 */
[----:B----4-:R-:W-:-:S04]  /*0120*/  @P0 IMAD.WIDE.U32 R16, R17, 0x4, R12 ;  /* 0x0000000411100825 */ /* 0x010fc800078e000c */
[----:B------:R-:W-:Y:S02]  /*0130*/  IMAD.MOV.U32 R7, RZ, RZ, RZ ;  /* 0x000000ffff077224 */ /* 0x000fe400078e00ff */
[----:B------:R-:W-:-:S04]  /*0140*/  IMAD.WIDE R12, R4, 0x4, R12 ;  /* 0x00000004040c7825 */ /* 0x000fc800078e020c */
[----:B------:R-:W3:Y:S04]  /*0150*/  @P0 LDG.E R7, desc[UR6][R16.64] ;  /* 0x0000000610070981 */ /* 0x000ee8000c1e1900 */
[----:B------:R-:W3:Y:S01]  /*0160*/  LDG.E R8, desc[UR6][R12.64] ;  /* 0x000000060c087981 */ /* 0x000ee2000c1e1900 */
[----:B------:R-:W-:Y:S01]  /*0170*/  BSSY.RECONVERGENT B0, `(.L_x_236) ;  /* 0x0000262000007945 */ /* 0x000fe20003800200 */
[----:B--2---:R-:W-:-:S04]  /*0180*/  @P0 IADD3 R6, PT, PT, R6, -R5, RZ ;  /* 0x8000000506060210 */ /* 0x004fc80007ffe0ff */
[----:B0-----:R-:W-:Y:S01]  /*0190*/  ISETP.GE.AND P1, PT, R3, R6, PT ;  /* 0x000000060300720c */ /* 0x001fe20003f26270 */
[----:B---3--:R-:W-:-:S12]  /*01a0*/  @P0 IMAD.IADD R8, R8, 0x1, -R7 ;  /* 0x0000000108080824 */ /* 0x008fd800078e0a07 */
[----:B------:R-:W-:Y:S05]  /*01b0*/  @P1 BRA `(.L_x_237) ;  /* 0x0000002400741947 */ /* 0x000fea0003800000 */
[C---:B------:R-:W-:Y:S02]  /*01c0*/  LOP3.LUT R9, R8.reuse, 0x3, RZ, 0xc0, !PT ;  /* 0x0000000308097812 */ /* 0x040fe400078ec0ff */
[----:B------:R-:W-:Y:S02]  /*01d0*/  LOP3.LUT R10, R8, 0x7ffffffc, RZ, 0xc0, !PT ;  /* 0x7ffffffc080a7812 */ /* 0x000fe400078ec0ff */
[----:B------:R-:W-:-:S07]  /*01e0*/  MOV R11, R3 ;  /* 0x00000003000b7202 */ /* 0x000fce0000000f00 */
.L_x_318:
[----:B------:R-:W-:Y:S01]  /*01f0*/  ISETP.GE.AND P1, PT, R8, 0x1, PT ;  /* 0x000000010800780c */ /* 0x000fe20003f26270 */
[----:B------:R-:W-:Y:S01]  /*0200*/  IMAD.MOV.U32 R0, RZ, RZ, R11 ;  /* 0x000000ffff007224 */ /* 0x000fe200078e000b */
[----:B-1----:R-:W-:-:S04]  /*0210*/  IADD3 R11, PT, PT, R11, UR5, RZ ;  /* 0x000000050b0b7c10 */ /* 0x002fc8000fffe0ff */
[----:B------:R-:W-:-:S07]  /*0220*/  ISETP.GE.AND P0, PT, R11, R6, PT ;  /* 0x000000060b00720c */ /* 0x000fce0003f06270 */
[----:B0-2--5:R-:W-:Y:S06]  /*0230*/  @!P1 BRA `(.L_x_238) ;  /* 0x0000002400509947 */ /* 0x025fec0003800000 */
[----:B------:R-:W0:Y:S01]  /*0240*/  LDC.64 R20, c[0x0][0x398] ;  /* 0x0000e600ff147b82 */ /* 0x000e220000000a00 */
[----:B------:R-:W-:-:S04]  /*0250*/  IMAD.IADD R0, R0, 0x1, R5 ;  /* 0x0000000100007824 */ /* 0x000fc800078e0205 */
[----:B------:R-:W-:-:S03]  /*0260*/  IMAD R15, R0, 0x3, RZ ;  /* 0x00000003000f7824 */ /* 0x000fc600078e02ff */
[----:B------:R-:W1:Y:S08]  /*0270*/  LDC.64 R18, c[0x0][0x3b0] ;  /* 0x0000ec00ff127b82 */ /* 0x000e700000000a00 */
[----:B------:R-:W2:Y:S01]  /*0280*/  LDC.64 R16, c[0x0][0x3b8] ;  /* 0x0000ee00ff107b82 */ /* 0x000ea20000000a00 */
[----:B0-----:R-:W-:-:S05]  /*0290*/  IMAD.WIDE R20, R15, 0x4, R20 ;  /* 0x000000040f147825 */ /* 0x001fca00078e0214 */
[----:B------:R0:W5:Y:S04]  /*02a0*/  LDG.E R12, desc[UR6][R20.64] ;  /* 0x00000006140c7981 */ /* 0x000168000c1e1900 */
[----:B------:R0:W5:Y:S04]  /*02b0*/  LDG.E R13, desc[UR6][R20.64+0x4] ;  /* 0x00000406140d7981 */ /* 0x000168000c1e1900 */
[----:B------:R0:W5:Y:S01]  /*02c0*/  LDG.E R14, desc[UR6][R20.64+0x8] ;  /* 0x00000806140e7981 */ /* 0x000162000c1e1900 */
[----:B------:R-:W-:Y:S01]  /*02d0*/  ISETP.GE.U32.AND P1, PT, R8, 0x4, PT ;  /* 0x000000040800780c */ /* 0x000fe20003f26070 */
[----:B------:R-:W-:-:S02]  /*02e0*/  HFMA2 R22, -RZ, RZ, 0, 0 ;  /* 0x00000000ff167431 */ /* 0x000fc400000001ff */
[C---:B-1----:R-:W-:Y:S01]  /*02f0*/  IMAD.WIDE R18, R15.reuse, 0x4, R18 ;  /* 0x000000040f127825 */ /* 0x042fe200078e0212 */
[----:B------:R-:W-:Y:S02]  /*0300*/  MOV R26, RZ ;  /* 0x000000ff001a7202 */ /* 0x000fe40000000f00 */
[----:B------:R-:W-:Y:S01]  /*0310*/  MOV R25, 0x7f800000 ;  /* 0x7f80000000197802 */ /* 0x000fe20000000f00 */
[----:B--2---:R-:W-:Y:S01]  /*0320*/  IMAD.WIDE R16, R15, 0x4, R16 ;  /* 0x000000040f107825 */ /* 0x004fe200078e0210 */
[----:B------:R-:W-:-:S03]  /*0330*/  MOV R15, 0x7f800000 ;  /* 0x7f800000000f7802 */ /* 0x000fc60000000f00 */
[----:B------:R-:W-:Y:S02]  /*0340*/  IMAD.MOV.U32 R31, RZ, RZ, RZ ;  /* 0x000000ffff1f7224 */ /* 0x000fe400078e00ff */
[----:B------:R-:W-:Y:S02]  /*0350*/  IMAD.MOV.U32 R24, RZ, RZ, RZ ;  /* 0x000000ffff187224 */ /* 0x000fe400078e00ff */
[----:B------:R-:W-:Y:S01]  /*0360*/  IMAD.MOV.U32 R23, RZ, RZ, 0x7f800000 ;  /* 0x7f800000ff177424 */ /* 0x000fe200078e00ff */
[----:B0-----:R-:W-:Y:S06]  /*0370*/  @!P1 BRA `(.L_x_239) ;  /* 0x00000014002c9947 */ /* 0x001fec0003800000 */
[----:B------:R-:W-:Y:S01]  /*0380*/  LOP3.LUT R31, R8, 0x7ffffffc, RZ, 0xc0, !PT ;  /* 0x7ffffffc081f7812 */ /* 0x000fe200078ec0ff */
[----:B------:R-:W-:Y:S01]  /*0390*/  IMAD R20, R7, 0x3, RZ ;  /* 0x0000000307147824 */ /* 0x000fe200078e02ff */
[----:B------:R-:W-:Y:S01]  /*03a0*/  MOV R22, RZ ;  /* 0x000000ff00167202 */ /* 0x000fe20000000f00 */
[----:B------:R-:W-:Y:S01]  /*03b0*/  IMAD.MOV.U32 R15, RZ, RZ, 0x7f800000 ;  /* 0x7f800000ff0f7424 */ /* 0x000fe200078e00ff */
[----:B------:R-:W-:Y:S01]  /*03c0*/  MOV R24, RZ ;  /* 0x000000ff00187202 */ /* 0x000fe20000000f00 */
[----:B------:R-:W-:Y:S01]  /*03d0*/  IMAD.MOV.U32 R21, RZ, RZ, 0x1 ;  /* 0x00000001ff157424 */ /* 0x000fe200078e00ff */
[----:B------:R-:W-:Y:S01]  /*03e0*/  IADD3 R31, PT, PT, -R31, RZ, RZ ;  /* 0x000000ff1f1f7210 */ /* 0x000fe20007ffe1ff */
[----:B------:R-:W-:-:S07]  /*03f0*/  IMAD.MOV.U32 R26, RZ, RZ, RZ ;  /* 0x000000ffff1a7224 */ /* 0x000fce00078e00ff */
.L_x_284:
[----:B------:R-:W0:Y:S02]  /*0400*/  LDC.64 R36, c[0x0][0x390] ;  /* 0x0000e400ff247b82 */ /* 0x000e240000000a00 */
[----:B0-----:R-:W-:-:S05]  /*0410*/  IMAD.WIDE R36, R20, 0x4, R36 ;  /* 0x0000000414247825 */ /* 0x001fca00078e0224 */
[----:B------:R-:W2:Y:S04]  /*0420*/  LDG.E R0, desc[UR6][R36.64+0x4] ;  /* 0x0000040624007981 */ /* 0x000ea8000c1e1900 */
[----:B------:R-:W3:Y:S04]  /*0430*/  LDG.E R27, desc[UR6][R36.64] ;  /* 0x00000006241b7981 */ /* 0x000ee8000c1e1900 */
[----:B------:R-:W4:Y:S01]  /*0440*/  LDG.E R29, desc[UR6][R36.64+0x8] ;  /* 0x00000806241d7981 */ /* 0x000f22000c1e1900 */
[----:B------:R-:W-:Y:S01]  /*0450*/  BSSY.RECONVERGENT B1, `(.L_x_240) ;  /* 0x0000018000017945 */ /* 0x000fe20003800200 */
[----:B--2--5:R-:W-:Y:S01]  /*0460*/  FADD R0, -R13, R0 ;  /* 0x000000000d007221 */ /* 0x024fe20000000100 */
[----:B---3--:R-:W-:-:S03]  /*0470*/  FADD R27, -R12, R27 ;  /* 0x0000001b0c1b7221 */ /* 0x008fc60000000100 */
[----:B------:R-:W-:Y:S01]  /*0480*/  FMUL R0, R0, R0 ;  /* 0x0000000000007220 */ /* 0x000fe20000400000 */
[----:B----4-:R-:W-:-:S03]  /*0490*/  FADD R29, -R14, R29 ;  /* 0x0000001d0e1d7221 */ /* 0x010fc60000000100 */
[----:B------:R-:W-:Y:S01]  /*04a0*/  FFMA R0, R27, R27, R0 ;  /* 0x0000001b1b007223 */ /* 0x000fe20000000000 */
[----:B------:R-:W-:-:S03]  /*04b0*/  IADD3 R27, PT, PT, R21, -0x1, RZ ;  /* 0xffffffff151b7810 */ /* 0x000fc60007ffe0ff */
[----:B------:R-:W-:Y:S02]  /*04c0*/  FFMA R0, R29, R29, R0 ;  /* 0x0000001d1d007223 */ /* 0x000fe40000000000 */
[----:B------:R-:W-:-:S03]  /*04d0*/  IMAD.MOV.U32 R32, RZ, RZ, R27 ;  /* 0x000000ffff207224 */ /* 0x000fc600078e001b */
[----:B------:R-:W-:Y:S02]  /*04e0*/  FSETP.GEU.AND P1, PT, R0, R25, PT ;  /* 0x000000190000720b */ /* 0x000fe40003f2e000 */
[----:B------:R-:W-:-:S11]  /*04f0*/  MOV R33, R0 ;  /* 0x0000000000217202 */ /* 0x000fd60000000f00 */
[----:B------:R-:W-:Y:S05]  /*0500*/  @!P1 BRA `(.L_x_241) ;  /* 0x0000000000309947 */ /* 0x000fea0003800000 */
[----:B------:R-:W-:Y:S01]  /*0510*/  FSETP.GEU.AND P1, PT, R0, R23, PT ;  /* 0x000000170000720b */ /* 0x000fe20003f2e000 */
[----:B------:R-:W-:Y:S01]  /*0520*/  IMAD.MOV.U32 R32, RZ, RZ, R26 ;  /* 0x000000ffff207224 */ /* 0x000fe200078e001a */
[----:B------:R-:W-:Y:S02]  /*0530*/  MOV R33, R25 ;  /* 0x0000001900217202 */ /* 0x000fe40000000f00 */
[----:B------:R-:W-:Y:S02]  /*0540*/  MOV R25, R0 ;  /* 0x0000000000197202 */ /* 0x000fe40000000f00 */
[----:B------:R-:W-:-:S07]  /*0550*/  MOV R26, R27 ;  /* 0x0000001b001a7202 */ /* 0x000fce0000000f00 */
[CC--:B------:R-:W-:Y:S01]  /*0560*/  @P1 FSETP.GEU.AND P2, PT, R0.reuse, R15.reuse, PT ;  /* 0x0000000f0000120b */ /* 0x0c0fe20003f4e000 */
[----:B------:R-:W-:Y:S01]  /*0570*/  @P1 IMAD.MOV.U32 R25, RZ, RZ, R23 ;  /* 0x000000ffff191224 */ /* 0x000fe200078e0017 */
[----:B------:R-:W-:Y:S02]  /*0580*/  @P1 MOV R26, R24 ;  /* 0x00000018001a1202 */ /* 0x000fe40000000f00 */
[----:B------:R-:W-:Y:S02]  /*0590*/  @P1 SEL R2, R27, R22, !P2 ;  /* 0x000000161b021207 */ /* 0x000fe40005000000 */
[----:B------:R-:W-:-:S03]  /*05a0*/  @P1 FSEL R0, R0, R15, !P2 ;  /* 0x0000000f00001208 */ /* 0x000fc60005000000 */
[----:B------:R-:W-:Y:S01]  /*05b0*/  @P1 IMAD.MOV.U32 R24, RZ, RZ, R2 ;  /* 0x000000ffff181224 */ /* 0x000fe200078e0002 */
[----:B------:R-:W-:-:S07]  /*05c0*/  @P1 MOV R23, R0 ;  /* 0x0000000000171202 */ /* 0x000fce0000000f00 */
.L_x_241:
[----:B------:R-:W-:Y:S05]  /*05d0*/  BSYNC.RECONVERGENT B1 ;  /* 0x0000000000017941 */ /* 0x000fea0003800200 */
.L_x_240:
[-C--:B------:R-:W-:Y:S01]  /*05e0*/  IADD3 R15, PT, PT, R32, R7.reuse, RZ ;  /* 0x00000007200f7210 */ /* 0x080fe20007ffe0ff */
[----:B------:R-:W-:Y:S01]  /*05f0*/  IMAD.IADD R29, R24, 0x1, R7 ;  /* 0x00000001181d7824 */ /* 0x000fe200078e0207 */
[----:B------:R-:W-:Y:S01]  /*0600*/  IADD3 R27, PT, PT, R26, R7, RZ ;  /* 0x000000071a1b7210 */ /* 0x000fe20007ffe0ff */
[----:B------:R0:W1:Y:S01]  /*0610*/  MUFU.RSQ R2, R33 ;  /* 0x0000002100027308 */ /* 0x0000620000001400 */
[----:B------:R-:W-:Y:S01]  /*0620*/  IADD3 R0, PT, PT, R33, -0xd000000, RZ ;  /* 0xf300000021007810 */ /* 0x000fe20007ffe0ff */
[----:B------:R0:W-:Y:S01]  /*0630*/  STG.E desc[UR6][R18.64], R15 ;  /* 0x0000000f12007986 */ /* 0x0001e2000c101906 */
[----:B------:R-:W-:Y:S02]  /*0640*/  BSSY.RECONVERGENT B1, `(.L_x_242) ;  /* 0x000000d000017945 */ /* 0x000fe40003800200 */
[----:B------:R-:W-:Y:S01]  /*0650*/  ISETP.GT.U32.AND P1, PT, R0, 0x727fffff, PT ;  /* 0x727fffff0000780c */ /* 0x000fe20003f24070 */
[----:B------:R0:W-:Y:S04]  /*0660*/  STG.E desc[UR6][R18.64+0x4], R27 ;  /* 0x0000041b12007986 */ /* 0x0001e8000c101906 */
[----:B------:R0:W-:Y:S08]  /*0670*/  STG.E desc[UR6][R18.64+0x8], R29 ;  /* 0x0000081d12007986 */ /* 0x0001f0000c101906 */
[----:B-1----:R-:W-:Y:S05]  /*0680*/  @!P1 BRA `(.L_x_243) ;  /* 0x0000000000109947 */ /* 0x002fea0003800000 */
[----:B------:R-:W-:Y:S02]  /*0690*/  MOV R0, R33 ;  /* 0x0000002100007202 */ /* 0x000fe40000000f00 */
[----:B------:R-:W-:-:S07]  /*06a0*/  MOV R2, 0x6c0 ;  /* 0x000006c000027802 */ /* 0x000fce0000000f00 */
[----:B0-----:R-:W-:Y:S05]  /*06b0*/  CALL.REL.NOINC `($__internal_0_$__cuda_sm20_sqrt_rn_f32_slowpath) ;  /* 0x0000002000507944 */ /* 0x001fea0003c00000 */
[----:B------:R-:W-:Y:S05]  /*06c0*/  BRA `(.L_x_244) ;  /* 0x0000000000107947 */ /* 0x000fea0003800000 */
.L_x_243:
[----:B------:R-:W-:Y:S01]  /*06d0*/  FMUL.FTZ R0, R33, R2 ;  /* 0x0000000221007220 */ /* 0x000fe20000410000 */
[----:B------:R-:W-:-:S03]  /*06e0*/  FMUL.FTZ R2, R2, 0.5 ;  /* 0x3f00000002027820 */ /* 0x000fc60000410000 */
[----:B0-----:R-:W-:-:S04]  /*06f0*/  FFMA R27, -R0, R0, R33 ;  /* 0x00000000001b7223 */ /* 0x001fc80000000121 */
[----:B------:R-:W-:-:S07]  /*0700*/  FFMA R27, R27, R2, R0 ;  /* 0x000000021b1b7223 */ /* 0x000fce0000000000 */
.L_x_244:
[----:B------:R-:W-:Y:S05]  /*0710*/  BSYNC.RECONVERGENT B1 ;  /* 0x0000000000017941 */ /* 0x000fea0003800200 */
.L_x_242:
[----:B------:R0:W-:Y:S01]  /*0720*/  STG.E desc[UR6][R16.64], R27 ;  /* 0x0000001b10007986 */ /* 0x0001e2000c101906 */
[----:B------:R-:W-:Y:S01]  /*0730*/  VIADD R0, R25, 0xf3000000 ;  /* 0xf300000019007836 */ /* 0x000fe20000000000 */
[----:B------:R0:W1:Y:S01]  /*0740*/  MUFU.RSQ R2, R25 ;  /* 0x0000001900027308 */ /* 0x0000620000001400 */
[----:B------:R-:W-:Y:S03]  /*0750*/  BSSY.RECONVERGENT B1, `(.L_x_245) ;  /* 0x000000b000017945 */ /* 0x000fe60003800200 */
[----:B------:R-:W-:-:S13]  /*0760*/  ISETP.GT.U32.AND P1, PT, R0, 0x727fffff, PT ;  /* 0x727fffff0000780c */ /* 0x000fda0003f24070 */
[----:B01----:R-:W-:Y:S05]  /*0770*/  @!P1 BRA `(.L_x_246) ;  /* 0x0000000000109947 */ /* 0x003fea0003800000 */
[----:B------:R-:W-:Y:S02]  /*0780*/  MOV R0, R25 ;  /* 0x0000001900007202 */ /* 0x000fe40000000f00 */
[----:B------:R-:W-:-:S07]  /*0790*/  MOV R2, 0x7b0 ;  /* 0x000007b000027802 */ /* 0x000fce0000000f00 */
[----:B------:R-:W-:Y:S05]  /*07a0*/  CALL.REL.NOINC `($__internal_0_$__cuda_sm20_sqrt_rn_f32_slowpath) ;  /* 0x0000002000147944 */ /* 0x000fea0003c00000 */
[----:B------:R-:W-:Y:S05]  /*07b0*/  BRA `(.L_x_247) ;  /* 0x0000000000107947 */ /* 0x000fea0003800000 */
.L_x_246:
[----:B------:R-:W-:Y:S01]  /*07c0*/  FMUL.FTZ R0, R25, R2 ;  /* 0x0000000219007220 */ /* 0x000fe20000410000 */
[----:B------:R-:W-:-:S03]  /*07d0*/  FMUL.FTZ R2, R2, 0.5 ;  /* 0x3f00000002027820 */ /* 0x000fc60000410000 */
[----:B------:R-:W-:-:S04]  /*07e0*/  FFMA R27, -R0, R0, R25 ;  /* 0x00000000001b7223 */ /* 0x000fc80000000119 */
[----:B------:R-:W-:-:S07]  /*07f0*/  FFMA R27, R27, R2, R0 ;  /* 0x000000021b1b7223 */ /* 0x000fce0000000000 */
.L_x_247:
[----:B------:R-:W-:Y:S05]  /*0800*/  BSYNC.RECONVERGENT B1 ;  /* 0x0000000000017941 */ /* 0x000fea0003800200 */
.L_x_245:
[----:B------:R0:W-:Y:S01]  /*0810*/  STG.E desc[UR6][R16.64+0x4], R27 ;  /* 0x0000041b10007986 */ /* 0x0001e2000c101906 */
[----:B------:R-:W-:Y:S01]  /*0820*/  IADD3 R0, PT, PT, R23, -0xd000000, RZ ;  /* 0xf300000017007810 */ /* 0x000fe20007ffe0ff */
[----:B------:R0:W1:Y:S01]  /*0830*/  MUFU.RSQ R2, R23 ;  /* 0x0000001700027308 */ /* 0x0000620000001400 */
[----:B------:R-:W-:Y:S02]  /*0840*/  BSSY.RECONVERGENT B1, `(.L_x_248) ;  /* 0x000000b000017945 */ /* 0x000fe40003800200 */
[----:B------:R-:W-:-:S13]  /*0850*/  ISETP.GT.U32.AND P1, PT, R0, 0x727fffff, PT ;  /* 0x727fffff0000780c */ /* 0x000fda0003f24070 */
[----:B0-----:R-:W-:Y:S05]  /*0860*/  @!P1 BRA `(.L_x_249) ;  /* 0x0000000000109947 */ /* 0x001fea0003800000 */
[----:B------:R-:W-:Y:S01]  /*0870*/  IMAD.MOV.U32 R0, RZ, RZ, R23 ;  /* 0x000000ffff007224 */ /* 0x000fe200078e0017 */
[----:B-1----:R-:W-:-:S07]  /*0880*/  MOV R2, 0x8a0 ;  /* 0x000008a000027802 */ /* 0x002fce0000000f00 */
[----:B------:R-:W-:Y:S05]  /*0890*/  CALL.REL.NOINC `($__internal_0_$__cuda_sm20_sqrt_rn_f32_slowpath) ;  /* 0x0000001c00d87944 */ /* 0x000fea0003c00000 */
[----:B------:R-:W-:Y:S05]  /*08a0*/  BRA `(.L_x_250) ;  /* 0x0000000000107947 */ /* 0x000fea0003800000 */
.L_x_249:
[C---:B-1----:R-:W-:Y:S01]  /*08b0*/  FMUL.FTZ R0, R2.reuse, R23 ;  /* 0x0000001702007220 */ /* 0x042fe20000410000 */
[----:B------:R-:W-:-:S03]  /*08c0*/  FMUL.FTZ R2, R2, 0.5 ;  /* 0x3f00000002027820 */ /* 0x000fc60000410000 */
[----:B------:R-:W-:-:S04]  /*08d0*/  FFMA R27, -R0, R0, R23 ;  /* 0x00000000001b7223 */ /* 0x000fc80000000117 */
[----:B------:R-:W-:-:S07]  /*08e0*/  FFMA R27, R27, R2, R0 ;  /* 0x000000021b1b7223 */ /* 0x000fce0000000000 */
.L_x_250:
[----:B------:R-:W-:Y:S05]  /*08f0*/  BSYNC.RECONVERGENT B1 ;  /* 0x0000000000017941 */ /* 0x000fea0003800200 */
.L_x_248:
[----:B------:R0:W-:Y:S04]  /*0900*/  STG.E desc[UR6][R16.64+0x8], R27 ;  /* 0x0000081b10007986 */ /* 0x0001e8000c101906 */
[----:B------:R-:W2:Y:S04]  /*0910*/  LDG.E R0, desc[UR6][R36.64+0x10] ;  /* 0x0000100624007981 */ /* 0x000ea8000c1e1900 */
[----:B------:R-:W3:Y:S04]  /*0920*/  LDG.E R15, desc[UR6][R36.64+0xc] ;  /* 0x00000c06240f7981 */ /* 0x000ee8000c1e1900 */
[----:B------:R-:W4:Y:S01]  /*0930*/  LDG.E R29, desc[UR6][R36.64+0x14] ;  /* 0x00001406241d7981 */ /* 0x000f22000c1e1900 */
[----:B------:R-:W-:Y:S01]  /*0940*/  BSSY.RECONVERGENT B1, `(.L_x_251) ;  /* 0x0000017000017945 */ /* 0x000fe20003800200 */
[----:B------:R-:W-:Y:S01]  /*0950*/  MOV R22, R21 ;  /* 0x0000001500167202 */ /* 0x000fe20000000f00 */
[----:B--2---:R-:W-:Y:S01]  /*0960*/  FADD R0, -R13, R0 ;  /* 0x000000000d007221 */ /* 0x004fe20000000100 */
[----:B---3--:R-:W-:-:S03]  /*0970*/  FADD R15, -R12, R15 ;  /* 0x0000000f0c0f7221 */ /* 0x008fc60000000100 */
[----:B------:R-:W-:Y:S01]  /*0980*/  FMUL R0, R0, R0 ;  /* 0x0000000000007220 */ /* 0x000fe20000400000 */
[----:B----4-:R-:W-:-:S03]  /*0990*/  FADD R29, -R14, R29 ;  /* 0x0000001d0e1d7221 */ /* 0x010fc60000000100 */
[----:B------:R-:W-:-:S04]  /*09a0*/  FFMA R0, R15, R15, R0 ;  /* 0x0000000f0f007223 */ /* 0x000fc80000000000 */
[----:B------:R-:W-:-:S05]  /*09b0*/  FFMA R0, R29, R29, R0 ;  /* 0x0000001d1d007223 */ /* 0x000fca0000000000 */
[----:B------:R-:W-:Y:S02]  /*09c0*/  FSETP.GEU.AND P1, PT, R0, R33, PT ;  /* 0x000000210000720b */ /* 0x000fe40003f2e000 */
[----:B------:R-:W-:-:S11]  /*09d0*/  MOV R15, R0 ;  /* 0x00000000000f7202 */ /* 0x000fd60000000f00 */
[----:B0-----:R-:W-:Y:S05]  /*09e0*/  @!P1 BRA `(.L_x_252) ;  /* 0x0000000000309947 */ /* 0x001fea0003800000 */
[----:B------:R-:W-:Y:S01]  /*09f0*/  FSETP.GEU.AND P1, PT, R0, R25, PT ;  /* 0x000000190000720b */ /* 0x000fe20003f2e000 */
[----:B------:R-:W-:Y:S01]  /*0a00*/  IMAD.MOV.U32 R15, RZ, RZ, R33 ;  /* 0x000000ffff0f7224 */ /* 0x000fe200078e0021 */
[----:B------:R-:W-:Y:S02]  /*0a10*/  MOV R33, R0 ;  /* 0x0000000000217202 */ /* 0x000fe40000000f00 */
[----:B------:R-:W-:Y:S01]  /*0a20*/  MOV R22, R32 ;  /* 0x0000002000167202 */ /* 0x000fe20000000f00 */
[----:B------:R-:W-:-:S08]  /*0a30*/  IMAD.MOV.U32 R32, RZ, RZ, R21 ;  /* 0x000000ffff207224 */ /* 0x000fd000078e0015 */
[C---:B------:R-:W-:Y:S02]  /*0a40*/  @P1 FSETP.GEU.AND P2, PT, R0.reuse, R23, PT ;  /* 0x000000170000120b */ /* 0x040fe40003f4e000 */
[----:B------:R-:W-:Y:S02]  /*0a50*/  @P1 MOV R33, R25 ;  /* 0x0000001900211202 */ /* 0x000fe40000000f00 */
[----:B------:R-:W-:Y:S02]  /*0a60*/  @P1 FSEL R0, R0, R23, !P2 ;  /* 0x0000001700001208 */ /* 0x000fe40005000000 */
[----:B------:R-:W-:Y:S02]  /*0a70*/  @P1 SEL R2, R21, R24, !P2 ;  /* 0x0000001815021207 */ /* 0x000fe40005000000 */
[----:B------:R-:W-:Y:S01]  /*0a80*/  @P1 MOV R32, R26 ;  /* 0x0000001a00201202 */ /* 0x000fe20000000f00 */
[----:B------:R-:W-:Y:S01]  /*0a90*/  @P1 IMAD.MOV.U32 R25, RZ, RZ, R0 ;  /* 0x000000ffff191224 */ /* 0x000fe200078e0000 */
[----:B------:R-:W-:-:S07]  /*0aa0*/  @P1 MOV R26, R2 ;  /* 0x00000002001a1202 */ /* 0x000fce0000000f00 */
.L_x_252:
[----:B------:R-:W-:Y:S05]  /*0ab0*/  BSYNC.RECONVERGENT B1 ;  /* 0x0000000000017941 */ /* 0x000fea0003800200 */
.L_x_251:
[-C--:B------:R-:W-:Y:S01]  /*0ac0*/  IADD3 R23, PT, PT, R22, R7.reuse, RZ ;  /* 0x0000000716177210 */ /* 0x080fe20007ffe0ff */
[----:B------:R-:W-:Y:S01]  /*0ad0*/  IMAD.IADD R29, R32, 0x1, R7 ;  /* 0x00000001201d7824 */ /* 0x000fe200078e0207 */
[----:B------:R-:W-:Y:S01]  /*0ae0*/  IADD3 R27, PT, PT, R26, R7, RZ ;  /* 0x000000071a1b7210 */ /* 0x000fe20007ffe0ff */
[----:B------:R0:W1:Y:S01]  /*0af0*/  MUFU.RSQ R2, R15 ;  /* 0x0000000f00027308 */ /* 0x0000620000001400 */
[----:B------:R-:W-:Y:S01]  /*0b00*/  IADD3 R0, PT, PT, R15, -0xd000000, RZ ;  /* 0xf30000000f007810 */ /* 0x000fe20007ffe0ff */
[----:B------:R0:W-:Y:S01]  /*0b10*/  STG.E desc[UR6][R18.64], R23 ;  /* 0x0000001712007986 */ /* 0x0001e2000c101906 */
[----:B------:R-:W-:Y:S01]  /*0b20*/  BSSY.RECONVERGENT B1, `(.L_x_253) ;  /* 0x000000e000017945 */ /* 0x000fe20003800200 */
[----:B------:R-:W-:Y:S01]  /*0b30*/  VIADD R35, R21, 0x2 ;  /* 0x0000000215237836 */ /* 0x000fe20000000000 */
        /* <DEDUP_REMOVED lines=8> */
.L_x_254:
[----:B------:R-:W-:Y:S01]  /*0bc0*/  FMUL.FTZ R0, R15, R2 ;  /* 0x000000020f007220 */ /* 0x000fe20000410000 */
[----:B------:R-:W-:-:S03]  /*0bd0*/  FMUL.FTZ R2, R2, 0.5 ;  /* 0x3f00000002027820 */ /* 0x000fc60000410000 */
[----:B0-----:R-:W-:-:S04]  /*0be0*/  FFMA R27, -R0, R0, R15 ;  /* 0x00000000001b7223 */ /* 0x001fc8000000010f */
[----:B------:R-:W-:-:S07]  /*0bf0*/  FFMA R27, R27, R2, R0 ;  /* 0x000000021b1b7223 */ /* 0x000fce0000000000 */
.L_x_255:
[----:B------:R-:W-:Y:S05]  /*0c00*/  BSYNC.RECONVERGENT B1 ;  /* 0x0000000000017941 */ /* 0x000fea0003800200 */
.L_x_253:
        /* <DEDUP_REMOVED lines=10> */
.L_x_257:
[----:B-1----:R-:W-:Y:S01]  /*0cb0*/  FMUL.FTZ R0, R33, R2 ;  /* 0x0000000221007220 */ /* 0x002fe20000410000 */
[----:B------:R-:W-:-:S03]  /*0cc0*/  FMUL.FTZ R2, R2, 0.5 ;  /* 0x3f00000002027820 */ /* 0x000fc60000410000 */
[----:B------:R-:W-:-:S04]  /*0cd0*/  FFMA R27, -R0, R0, R33 ;  /* 0x00000000001b7223 */ /* 0x000fc80000000121 */
[----:B------:R-:W-:-:S07]  /*0ce0*/  FFMA R27, R27, R2, R0 ;  /* 0x000000021b1b7223 */ /* 0x000fce0000000000 */
.L_x_258:
[----:B------:R-:W-:Y:S05]  /*0cf0*/  BSYNC.RECONVERGENT B1 ;  /* 0x0000000000017941 */ /* 0x000fea0003800200 */
.L_x_256:
[----:B------:R0:W-:Y:S01]  /*0d00*/  STG.E desc[UR6][R16.64+0x4], R27 ;  /* 0x0000041b10007986 */ /* 0x0001e2000c101906 */
[----:B------:R-:W-:Y:S01]  /*0d10*/  IADD3 R0, PT, PT, R25, -0xd000000, RZ ;  /* 0xf300000019007810 */ /* 0x000fe20007ffe0ff */
[----:B------:R0:W1:Y:S01]  /*0d20*/  MUFU.RSQ R2, R25 ;  /* 0x0000001900027308 */ /* 0x0000620000001400 */
[----:B------:R-:W-:Y:S02]  /*0d30*/  BSSY.RECONVERGENT B1, `(.L_x_259) ;  /* 0x000000b000017945 */ /* 0x000fe40003800200 */
[----:B------:R-:W-:-:S13]  /*0d40*/  ISETP.GT.U32.AND P1, PT, R0, 0x727fffff, PT ;  /* 0x727fffff0000780c */ /* 0x000fda0003f24070 */
[----:B0-----:R-:W-:Y:S05]  /*0d50*/  @!P1 BRA `(.L_x_260) ;  /* 0x0000000000109947 */ /* 0x001fea0003800000 */
[----:B------:R-:W-:Y:S02]  /*0d60*/  MOV R0, R25 ;  /* 0x0000001900007202 */ /* 0x000fe40000000f00 */
[----:B-1----:R-:W-:-:S07]  /*0d70*/  MOV R2, 0xd90 ;  /* 0x00000d9000027802 */ /* 0x002fce0000000f00 */
[----:B------:R-:W-:Y:S05]  /*0d80*/  CALL.REL.NOINC `($__internal_0_$__cuda_sm20_sqrt_rn_f32_slowpath) ;  /* 0x00000018009c7944 */ /* 0x000fea0003c00000 */
[----:B------:R-:W-:Y:S05]  /*0d90*/  BRA `(.L_x_261) ;  /* 0x0000000000107947 */ /* 0x000fea0003800000 */
.L_x_260:
[C---:B-1----:R-:W-:Y:S01]  /*0da0*/  FMUL.FTZ R0, R2.reuse, R25 ;  /* 0x0000001902007220 */ /* 0x042fe20000410000 */
[----:B------:R-:W-:-:S03]  /*0db0*/  FMUL.FTZ R2, R2, 0.5 ;  /* 0x3f00000002027820 */ /* 0x000fc60000410000 */
[----:B------:R-:W-:-:S04]  /*0dc0*/  FFMA R27, -R0, R0, R25 ;  /* 0x00000000001b7223 */ /* 0x000fc80000000119 */
[----:B------:R-:W-:-:S07]  /*0dd0*/  FFMA R27, R27, R2, R0 ;  /* 0x000000021b1b7223 */ /* 0x000fce0000000000 */
.L_x_261:
[----:B------:R-:W-:Y:S05]  /*0de0*/  BSYNC.RECONVERGENT B1 ;  /* 0x0000000000017941 */ /* 0x000fea0003800200 */
.L_x_259:
[----:B------:R0:W-:Y:S04]  /*0df0*/  STG.E desc[UR6][R16.64+0x8], R27 ;  /* 0x0000081b10007986 */ /* 0x0001e8000c101906 */
[----:B------:R-:W2:Y:S04]  /*0e00*/  LDG.E R0, desc[UR6][R36.64+0x1c] ;  /* 0x00001c0624007981 */ /* 0x000ea8000c1e1900 */
[----:B------:R-:W3:Y:S04]  /*0e10*/  LDG.E R23, desc[UR6][R36.64+0x18] ;  /* 0x0000180624177981 */ /* 0x000ee8000c1e1900 */
[----:B------:R-:W4:Y:S01]  /*0e20*/  LDG.E R29, desc[UR6][R36.64+0x20] ;  /* 0x00002006241d7981 */ /* 0x000f22000c1e1900 */
[----:B0-----:R-:W-:Y:S01]  /*0e30*/  VIADD R27, R21, 0x1 ;  /* 0x00000001151b7836 */ /* 0x001fe20000000000 */
[----:B------:R-:W-:Y:S04]  /*0e40*/  BSSY.RECONVERGENT B1, `(.L_x_262) ;  /* 0x0000017000017945 */ /* 0x000fe80003800200 */
        /* <DEDUP_REMOVED lines=9> */
[----:B------:R-:W-:Y:S05]  /*0ee0*/  @!P1 BRA `(.L_x_263) ;  /* 0x0000000000309947 */ /* 0x000fea0003800000 */
        /* <DEDUP_REMOVED lines=12> */
.L_x_263:
[----:B------:R-:W-:Y:S05]  /*0fb0*/  BSYNC.RECONVERGENT B1 ;  /* 0x0000000000017941 */ /* 0x000fea0003800200 */
.L_x_262:
        /* <DEDUP_REMOVED lines=11> */
[----:B------:R-:W-:Y:S01]  /*1070*/  IMAD.MOV.U32 R0, RZ, RZ, R23 ;  /* 0x000000ffff007224 */ /* 0x000fe200078e0017 */
[----:B------:R-:W-:-:S07]  /*1080*/  MOV R2, 0x10a0 ;  /* 0x000010a000027802 */ /* 0x000fce0000000f00 */
[----:B0-----:R-:W-:Y:S05]  /*1090*/  CALL.REL.NOINC `($__internal_0_$__cuda_sm20_sqrt_rn_f32_slowpath) ;  /* 0x0000001400d87944 */ /* 0x001fea0003c00000 */
[----:B------:R-:W-:Y:S05]  /*10a0*/  BRA `(.L_x_266) ;  /* 0x0000000000107947 */ /* 0x000fea0003800000 */
.L_x_265:
[----:B------:R-:W-:Y:S01]  /*10b0*/  FMUL.FTZ R0, R23, R2 ;  /* 0x0000000217007220 */ /* 0x000fe20000410000 */
[----:B------:R-:W-:-:S03]  /*10c0*/  FMUL.FTZ R2, R2, 0.5 ;  /* 0x3f00000002027820 */ /* 0x000fc60000410000 */
[----:B0-----:R-:W-:-:S04]  /*10d0*/  FFMA R27, -R0, R0, R23 ;  /* 0x00000000001b7223 */ /* 0x001fc80000000117 */
[----:B------:R-:W-:-:S07]  /*10e0*/  FFMA R27, R27, R2, R0 ;  /* 0x000000021b1b7223 */ /* 0x000fce0000000000 */
.L_x_266:
[----:B------:R-:W-:Y:S05]  /*10f0*/  BSYNC.RECONVERGENT B1 ;  /* 0x0000000000017941 */ /* 0x000fea0003800200 */
.L_x_264:
        /* <DEDUP_REMOVED lines=10> */
.L_x_268:
[----:B-1----:R-:W-:Y:S01]  /*11a0*/  FMUL.FTZ R0, R15, R2 ;  /* 0x000000020f007220 */ /* 0x002fe20000410000 */
[----:B------:R-:W-:-:S03]  /*11b0*/  FMUL.FTZ R2, R2, 0.5 ;  /* 0x3f00000002027820 */ /* 0x000fc60000410000 */
[----:B------:R-:W-:-:S04]  /*11c0*/  FFMA R27, -R0, R0, R15 ;  /* 0x00000000001b7223 */ /* 0x000fc8000000010f */
[----:B------:R-:W-:-:S07]  /*11d0*/  FFMA R27, R27, R2, R0 ;  /* 0x000000021b1b7223 */ /* 0x000fce0000000000 */
.L_x_269:
[----:B------:R-:W-:Y:S05]  /*11e0*/  BSYNC.RECONVERGENT B1 ;  /* 0x0000000000017941 */ /* 0x000fea0003800200 */
.L_x_267:
        /* <DEDUP_REMOVED lines=10> */
.L_x_271:
[C---:B------:R-:W-:Y:S01]  /*1290*/  FMUL.FTZ R0, R2.reuse, R33 ;  /* 0x0000002102007220 */ /* 0x040fe20000410000 */
[----:B------:R-:W-:-:S03]  /*12a0*/  FMUL.FTZ R2, R2, 0.5 ;  /* 0x3f00000002027820 */ /* 0x000fc60000410000 */
[----:B------:R-:W-:-:S04]  /*12b0*/  FFMA R27, -R0, R0, R33 ;  /* 0x00000000001b7223 */ /* 0x000fc80000000121 */
[----:B------:R-:W-:-:S07]  /*12c0*/  FFMA R27, R27, R2, R0 ;  /* 0x000000021b1b7223 */ /* 0x000fce0000000000 */
.L_x_272:
[----:B------:R-:W-:Y:S05]  /*12d0*/  BSYNC.RECONVERGENT B1 ;  /* 0x0000000000017941 */ /* 0x000fea0003800200 */
.L_x_270:
        /* <DEDUP_REMOVED lines=11> */
[----:B------:R-:W-:-:S04]  /*1390*/  FFMA R0, R29, R29, R0 ;  /* 0x0000001d1d007223 */ /* 0x000fc80000000000 */
[----:B------:R-:W-:Y:S01]  /*13a0*/  IMAD.MOV.U32 R25, RZ, RZ, R0 ;  /* 0x000000ffff197224 */ /* 0x000fe200078e0000 */
[----:B------:R-:W-:-:S13]  /*13b0*/  FSETP.GEU.AND P1, PT, R0, R23, PT ;  /* 0x000000170000720b */ /* 0x000fda0003f2e000 */
[----:B0-----:R-:W-:Y:S05]  /*13c0*/  @!P1 BRA `(.L_x_274) ;  /* 0x0000000000309947 */ /* 0x001fea0003800000 */
[----:B------:R-:W-:Y:S02]  /*13d0*/  FSETP.GEU.AND P1, PT, R0, R15, PT ;  /* 0x0000000f0000720b */ /* 0x000fe40003f2e000 */
[----:B------:R-:W-:Y:S01]  /*13e0*/  MOV R25, R23 ;  /* 0x0000001700197202 */ /* 0x000fe20000000f00 */
[----:B------:R-:W-:Y:S01]  /*13f0*/  IMAD.MOV.U32 R23, RZ, RZ, R0 ;  /* 0x000000ffff177224 */ /* 0x000fe200078e0000 */
[----:B------:R-:W-:Y:S02]  /*1400*/  MOV R26, R24 ;  /* 0x00000018001a7202 */ /* 0x000fe40000000f00 */
[----:B------:R-:W-:-:S07]  /*1410*/  MOV R24, R35 ;  /* 0x0000002300187202 */ /* 0x000fce0000000f00 */
[C---:B------:R-:W-:Y:S01]  /*1420*/  @P1 FSETP.GEU.AND P2, PT, R0.reuse, R33, PT ;  /* 0x000000210000120b */ /* 0x040fe20003f4e000 */
[----:B------:R-:W-:Y:S01]  /*1430*/  @P1 IMAD.MOV.U32 R24, RZ, RZ, R22 ;  /* 0x000000ffff181224 */ /* 0x000fe200078e0016 */
[----:B------:R-:W-:Y:S02]  /*1440*/  @P1 MOV R23, R15 ;  /* 0x0000000f00171202 */ /* 0x000fe40000000f00 */
[----:B------:R-:W-:Y:S02]  /*1450*/  @P1 FSEL R0, R0, R33, !P2 ;  /* 0x0000002100001208 */ /* 0x000fe40005000000 */
[----:B------:R-:W-:Y:S02]  /*1460*/  @P1 SEL R2, R35, R32, !P2 ;  /* 0x0000002023021207 */ /* 0x000fe40005000000 */
[----:B------:R-:W-:Y:S02]  /*1470*/  @P1 MOV R15, R0 ;  /* 0x00000000000f1202 */ /* 0x000fe40000000f00 */
[----:B------:R-:W-:-:S07]  /*1480*/  @P1 MOV R22, R2 ;  /* 0x0000000200161202 */ /* 0x000fce0000000f00 */
.L_x_274:
[----:B------:R-:W-:Y:S05]  /*1490*/  BSYNC.RECONVERGENT B1 ;  /* 0x0000000000017941 */ /* 0x000fea0003800200 */
.L_x_273:
[----:B------:R-:W-:Y:S01]  /*14a0*/  IMAD.IADD R27, R26, 0x1, R7 ;  /* 0x000000011a1b7824 */ /* 0x000fe200078e0207 */
[-C--:B------:R-:W-:Y:S01]  /*14b0*/  IADD3 R29, PT, PT, R24, R7.reuse, RZ ;  /* 0x00000007181d7210 */ /* 0x080fe20007ffe0ff */
[----:B------:R-:W-:Y:S01]  /*14c0*/  VIADD R0, R25, 0xf3000000 ;  /* 0xf300000019007836 */ /* 0x000fe20000000000 */
[----:B------:R-:W-:Y:S01]  /*14d0*/  IADD3 R33, PT, PT, R22, R7, RZ ;  /* 0x0000000716217210 */ /* 0x000fe20007ffe0ff */
[----:B------:R0:W1:Y:S01]  /*14e0*/  MUFU.RSQ R2, R25 ;  /* 0x0000001900027308 */ /* 0x0000620000001400 */
[----:B------:R0:W-:Y:S01]  /*14f0*/  STG.E desc[UR6][R18.64], R27 ;  /* 0x0000001b12007986 */ /* 0x0001e2000c101906 */
[----:B------:R-:W-:Y:S01]  /*1500*/  BSSY.RECONVERGENT B1, `(.L_x_275) ;  /* 0x000000d000017945 */ /* 0x000fe20003800200 */
[----:B------:R-:W-:Y:S02]  /*1510*/  ISETP.GT.U32.AND P1, PT, R0, 0x727fffff, PT ;  /* 0x727fffff0000780c */ /* 0x000fe40003f24070 */
[----:B------:R0:W-:Y:S04]  /*1520*/  STG.E desc[UR6][R18.64+0x4], R29 ;  /* 0x0000041d12007986 */ /* 0x0001e8000c101906 */
[----:B------:R0:W-:Y:S07]  /*1530*/  STG.E desc[UR6][R18.64+0x8], R33 ;  /* 0x0000082112007986 */ /* 0x0001ee000c101906 */
[----:B------:R-:W-:Y:S05]  /*1540*/  @!P1 BRA `(.L_x_276) ;  /* 0x0000000000109947 */ /* 0x000fea0003800000 */
[----:B------:R-:W-:Y:S02]  /*1550*/  MOV R0, R25 ;  /* 0x0000001900007202 */ /* 0x000fe40000000f00 */
[----:B-1----:R-:W-:-:S07]  /*1560*/  MOV R2, 0x1580 ;  /* 0x0000158000027802 */ /* 0x002fce0000000f00 */
[----:B0-----:R-:W-:Y:S05]  /*1570*/  CALL.REL.NOINC `($__internal_0_$__cuda_sm20_sqrt_rn_f32_slowpath) ;  /* 0x0000001000a07944 */ /* 0x001fea0003c00000 */
[----:B------:R-:W-:Y:S05]  /*1580*/  BRA `(.L_x_277) ;  /* 0x0000000000107947 */ /* 0x000fea0003800000 */
.L_x_276:
[----:B-1----:R-:W-:Y:S01]  /*1590*/  FMUL.FTZ R0, R25, R2 ;  /* 0x0000000219007220 */ /* 0x002fe20000410000 */
[----:B------:R-:W-:-:S03]  /*15a0*/  FMUL.FTZ R2, R2, 0.5 ;  /* 0x3f00000002027820 */ /* 0x000fc60000410000 */
[----:B0-----:R-:W-:-:S04]  /*15b0*/  FFMA R27, -R0, R0, R25 ;  /* 0x00000000001b7223 */ /* 0x001fc80000000119 */
[----:B------:R-:W-:-:S07]  /*15c0*/  FFMA R27, R27, R2, R0 ;  /* 0x000000021b1b7223 */ /* 0x000fce0000000000 */
.L_x_277:
[----:B------:R-:W-:Y:S05]  /*15d0*/  BSYNC.RECONVERGENT B1 ;  /* 0x0000000000017941 */ /* 0x000fea0003800200 */
.L_x_275:
        /* <DEDUP_REMOVED lines=10> */
.L_x_279:
[----:B-1----:R-:W-:Y:S01]  /*1680*/  FMUL.FTZ R0, R23, R2 ;  /* 0x0000000217007220 */ /* 0x002fe20000410000 */
[----:B------:R-:W-:-:S03]  /*1690*/  FMUL.FTZ R2, R2, 0.5 ;  /* 0x3f00000002027820 */ /* 0x000fc60000410000 */
[----:B------:R-:W-:-:S04]  /*16a0*/  FFMA R27, -R0, R0, R23 ;  /* 0x00000000001b7223 */ /* 0x000fc80000000117 */
[----:B------:R-:W-:-:S07]  /*16b0*/  FFMA R27, R27, R2, R0 ;  /* 0x000000021b1b7223 */ /* 0x000fce0000000000 */
.L_x_280:
[----:B------:R-:W-:Y:S05]  /*16c0*/  BSYNC.RECONVERGENT B1 ;  /* 0x0000000000017941 */ /* 0x000fea0003800200 */
.L_x_278:
        /* <DEDUP_REMOVED lines=10> */
.L_x_282:
[----:B-1----:R-:W-:Y:S01]  /*1770*/  FMUL.FTZ R0, R15, R2 ;  /* 0x000000020f007220 */ /* 0x002fe20000410000 */
[----:B------:R-:W-:-:S03]  /*1780*/  FMUL.FTZ R2, R2, 0.5 ;  /* 0x3f00000002027820 */ /* 0x000fc60000410000 */
[----:B------:R-:W-:-:S04]  /*1790*/  FFMA R27, -R0, R0, R15 ;  /* 0x00000000001b7223 */ /* 0x000fc8000000010f */
[----:B------:R-:W-:-:S07]  /*17a0*/  FFMA R27, R27, R2, R0 ;  /* 0x000000021b1b7223 */ /* 0x000fce0000000000 */
.L_x_283:
[----:B------:R-:W-:Y:S05]  /*17b0*/  BSYNC.RECONVERGENT B1 ;  /* 0x0000000000017941 */ /* 0x000fea0003800200 */
.L_x_281:
[----:B------:R0:W-:Y:S01]  /*17c0*/  STG.E desc[UR6][R16.64+0x8], R27 ;  /* 0x0000081b10007986 */ /* 0x0001e2000c101906 */
[----:B------:R-:W-:Y:S01]  /*17d0*/  VIADD R31, R31, 0x4 ;  /* 0x000000041f1f7836 */ /* 0x000fe20000000000 */
[----:B------:R-:W-:Y:S02]  /*17e0*/  IADD3 R21, PT, PT, R21, 0x4, RZ ;  /* 0x0000000415157810 */ /* 0x000fe40007ffe0ff */
[----:B------:R-:W-:Y:S02]  /*17f0*/  IADD3 R20, PT, PT, R20, 0xc, RZ ;  /* 0x0000000c14147810 */ /* 0x000fe40007ffe0ff */
[----:B------:R-:W-:-:S13]  /*1800*/  ISETP.NE.AND P1, PT, R31, RZ, PT ;  /* 0x000000ff1f00720c */ /* 0x000fda0003f25270 */
[----:B0-----:R-:W-:Y:S05]  /*1810*/  @P1 BRA `(.L_x_284) ;  /* 0xffffffe800f81947 */ /* 0x001fea000383ffff */
[----:B------:R-:W-:-:S07]  /*1820*/  IMAD.MOV.U32 R31, RZ, RZ, R10 ;  /* 0x000000ffff1f7224 */ /* 0x000fce00078e000a */
.L_x_239:
[----:B------:R-:W-:-:S13]  /*1830*/  ISETP.NE.AND P1, PT, R9, RZ, PT ;  /* 0x000000ff0900720c */ /* 0x000fda0003f25270 */
[----:B------:R-:W-:Y:S05]  /*1840*/  @!P1 BRA `(.L_x_238) ;  /* 0x0000000c00cc9947 */ /* 0x000fea0003800000 */
[----:B------:R-:W0:Y:S01]  /*1850*/  LDC.64 R20, c[0x0][0x390] ;  /* 0x0000e400ff147b82 */ /* 0x000e220000000a00 */
[----:B------:R-:W-:-:S05]  /*1860*/  IADD3 R0, PT, PT, R31, R7, RZ ;  /* 0x000000071f007210 */ /* 0x000fca0007ffe0ff */
[----:B------:R-:W-:-:S04]  /*1870*/  IMAD R27, R0, 0x3, RZ ;  /* 0x00000003001b7824 */ /* 0x000fc800078e02ff */
[----:B0-----:R-:W-:-:S05]  /*1880*/  IMAD.WIDE R20, R27, 0x4, R20 ;  /* 0x000000041b147825 */ /* 0x001fca00078e0214 */
[----:B------:R-:W2:Y:S04]  /*1890*/  LDG.E R0, desc[UR6][R20.64+0x4] ;  /* 0x0000040614007981 */ /* 0x000ea8000c1e1900 */
[----:B------:R-:W3:Y:S04]  /*18a0*/  LDG.E R27, desc[UR6][R20.64] ;  /* 0x00000006141b7981 */ /* 0x000ee8000c1e1900 */
[----:B------:R-:W4:Y:S01]  /*18b0*/  LDG.E R29, desc[UR6][R20.64+0x8] ;  /* 0x00000806141d7981 */ /* 0x000f22000c1e1900 */
[----:B------:R-:W-:Y:S01]  /*18c0*/  BSSY.RECONVERGENT B1, `(.L_x_285) ;  /* 0x0000017000017945 */ /* 0x000fe20003800200 */
[----:B------:R-:W-:Y:S01]  /*18d0*/  MOV R32, R31 ;  /* 0x0000001f00207202 */ /* 0x000fe20000000f00 */
[----:B--2--5:R-:W-:Y:S01]  /*18e0*/  FADD R0, -R13, R0 ;  /* 0x000000000d007221 */ /* 0x024fe20000000100 */
[----:B---3--:R-:W-:-:S03]  /*18f0*/  FADD R27, -R12, R27 ;  /* 0x0000001b0c1b7221 */ /* 0x008fc60000000100 */
[----:B------:R-:W-:Y:S01]  /*1900*/  FMUL R0, R0, R0 ;  /* 0x0000000000007220 */ /* 0x000fe20000400000 */
[----:B----4-:R-:W-:-:S03]  /*1910*/  FADD R29, -R14, R29 ;  /* 0x0000001d0e1d7221 */ /* 0x010fc60000000100 */
[----:B------:R-:W-:-:S04]  /*1920*/  FFMA R0, R27, R27, R0 ;  /* 0x0000001b1b007223 */ /* 0x000fc80000000000 */
[----:B------:R-:W-:-:S04]  /*1930*/  FFMA R0, R29, R29, R0 ;  /* 0x0000001d1d007223 */ /* 0x000fc80000000000 */
[----:B------:R-:W-:Y:S01]  /*1940*/  IMAD.MOV.U32 R33, RZ, RZ, R0 ;  /* 0x000000ffff217224 */ /* 0x000fe200078e0000 */
[----:B------:R-:W-:-:S13]  /*1950*/  FSETP.GEU.AND P1, PT, R0, R25, PT ;  /* 0x000000190000720b */ /* 0x000fda0003f2e000 */
[----:B------:R-:W-:Y:S05]  /*1960*/  @!P1 BRA `(.L_x_286) ;  /* 0x0000000000309947 */ /* 0x000fea0003800000 */
        /* <DEDUP_REMOVED lines=12> */
.L_x_286:
[----:B------:R-:W-:Y:S05]  /*1a30*/  BSYNC.RECONVERGENT B1 ;  /* 0x0000000000017941 */ /* 0x000fea0003800200 */
.L_x_285:
        /* <DEDUP_REMOVED lines=8> */
[----:B------:R0:W-:Y:S01]  /*1ac0*/  STG.E desc[UR6][R18.64+0x4], R27 ;  /* 0x0000041b12007986 */ /* 0x0001e2000c101906 */
[----:B------:R-:W-:-:S03]  /*1ad0*/  ISETP.NE.AND P1, PT, R9, 0x1, PT ;  /* 0x000000010900780c */ /* 0x000fc60003f25270 */
[----:B------:R0:W-:Y:S07]  /*1ae0*/  STG.E desc[UR6][R18.64+0x8], R29 ;  /* 0x0000081d12007986 */ /* 0x0001ee000c101906 */
[----:B------:R-:W-:Y:S05]  /*1af0*/  @!P2 BRA `(.L_x_288) ;  /* 0x000000000010a947 */ /* 0x000fea0003800000 */
[----:B------:R-:W-:Y:S02]  /*1b00*/  MOV R0, R33 ;  /* 0x0000002100007202 */ /* 0x000fe40000000f00 */
[----:B-1----:R-:W-:-:S07]  /*1b10*/  MOV R2, 0x1b30 ;  /* 0x00001b3000027802 */ /* 0x002fce0000000f00 */
[----:B0-----:R-:W-:Y:S05]  /*1b20*/  CALL.REL.NOINC `($__internal_0_$__cuda_sm20_sqrt_rn_f32_slowpath) ;  /* 0x0000000c00347944 */ /* 0x001fea0003c00000 */
[----:B------:R-:W-:Y:S05]  /*1b30*/  BRA `(.L_x_289) ;  /* 0x0000000000107947 */ /* 0x000fea0003800000 */
.L_x_288:
[----:B-1----:R-:W-:Y:S01]  /*1b40*/  FMUL.FTZ R0, R33, R2 ;  /* 0x0000000221007220 */ /* 0x002fe20000410000 */
[----:B------:R-:W-:-:S03]  /*1b50*/  FMUL.FTZ R2, R2, 0.5 ;  /* 0x3f00000002027820 */ /* 0x000fc60000410000 */
[----:B0-----:R-:W-:-:S04]  /*1b60*/  FFMA R27, -R0, R0, R33 ;  /* 0x00000000001b7223 */ /* 0x001fc80000000121 */
[----:B------:R-:W-:-:S07]  /*1b70*/  FFMA R27, R27, R2, R0 ;  /* 0x000000021b1b7223 */ /* 0x000fce0000000000 */
.L_x_289:
[----:B------:R-:W-:Y:S05]  /*1b80*/  BSYNC.RECONVERGENT B1 ;  /* 0x0000000000017941 */ /* 0x000fea0003800200 */
.L_x_287:
        /* <DEDUP_REMOVED lines=10> */
.L_x_291:
[C---:B-1----:R-:W-:Y:S01]  /*1c30*/  FMUL.FTZ R0, R2.reuse, R25 ;  /* 0x0000001902007220 */ /* 0x042fe20000410000 */
[----:B------:R-:W-:-:S03]  /*1c40*/  FMUL.FTZ R2, R2, 0.5 ;  /* 0x3f00000002027820 */ /* 0x000fc60000410000 */
[----:B------:R-:W-:-:S04]  /*1c50*/  FFMA R27, -R0, R0, R25 ;  /* 0x00000000001b7223 */ /* 0x000fc80000000119 */
[----:B------:R-:W-:-:S07]  /*1c60*/  FFMA R27, R27, R2, R0 ;  /* 0x000000021b1b7223 */ /* 0x000fce0000000000 */
.L_x_292:
[----:B------:R-:W-:Y:S05]  /*1c70*/  BSYNC.RECONVERGENT B1 ;  /* 0x0000000000017941 */ /* 0x000fea0003800200 */
.L_x_290:
        /* <DEDUP_REMOVED lines=10> */
.L_x_294:
[C---:B-1----:R-:W-:Y:S01]  /*1d20*/  FMUL.FTZ R0, R2.reuse, R23 ;  /* 0x0000001702007220 */ /* 0x042fe20000410000 */
[----:B------:R-:W-:-:S03]  /*1d30*/  FMUL.FTZ R2, R2, 0.5 ;  /* 0x3f00000002027820 */ /* 0x000fc60000410000 */
[----:B------:R-:W-:-:S04]  /*1d40*/  FFMA R27, -R0, R0, R23 ;  /* 0x00000000001b7223 */ /* 0x000fc80000000117 */
[----:B------:R-:W-:-:S07]  /*1d50*/  FFMA R27, R27, R2, R0 ;  /* 0x000000021b1b7223 */ /* 0x000fce0000000000 */
.L_x_295:
[----:B------:R-:W-:Y:S05]  /*1d60*/  BSYNC.RECONVERGENT B1 ;  /* 0x0000000000017941 */ /* 0x000fea0003800200 */
.L_x_293:
[----:B------:R0:W-:Y:S01]  /*1d70*/  STG.E desc[UR6][R16.64+0x8], R27 ;  /* 0x0000081b10007986 */ /* 0x0001e2000c101906 */
[----:B------:R-:W-:Y:S05]  /*1d80*/  @!P1 BRA `(.L_x_238) ;  /* 0x00000008007c9947 */ /* 0x000fea0003800000 */
[----:B------:R-:W2:Y:S04]  /*1d90*/  LDG.E R0, desc[UR6][R20.64+0x10] ;  /* 0x0000100614007981 */ /* 0x000ea8000c1e1900 */
[----:B------:R-:W3:Y:S04]  /*1da0*/  LDG.E R15, desc[UR6][R20.64+0xc] ;  /* 0x00000c06140f7981 */ /* 0x000ee8000c1e1900 */
[----:B0-----:R-:W4:Y:S01]  /*1db0*/  LDG.E R27, desc[UR6][R20.64+0x14] ;  /* 0x00001406141b7981 */ /* 0x001f22000c1e1900 */
[----:B------:R-:W-:Y:S01]  /*1dc0*/  BSSY.RECONVERGENT B1, `(.L_x_296) ;  /* 0x0000018000017945 */ /* 0x000fe20003800200 */
[----:B--2---:R-:W-:Y:S01]  /*1dd0*/  FADD R0, -R13, R0 ;  /* 0x000000000d007221 */ /* 0x004fe20000000100 */
[----:B---3--:R-:W-:-:S03]  /*1de0*/  FADD R15, -R12, R15 ;  /* 0x0000000f0c0f7221 */ /* 0x008fc60000000100 */
[----:B------:R-:W-:Y:S01]  /*1df0*/  FMUL R0, R0, R0 ;  /* 0x0000000000007220 */ /* 0x000fe20000400000 */
[----:B----4-:R-:W-:-:S03]  /*1e00*/  FADD R27, -R14, R27 ;  /* 0x0000001b0e1b7221 */ /* 0x010fc60000000100 */
[----:B------:R-:W-:-:S04]  /*1e10*/  FFMA R0, R15, R15, R0 ;  /* 0x0000000f0f007223 */ /* 0x000fc80000000000 */
[----:B------:R-:W-:Y:S01]  /*1e20*/  FFMA R0, R27, R27, R0 ;  /* 0x0000001b1b007223 */ /* 0x000fe20000000000 */
[----:B------:R-:W-:-:S04]  /*1e30*/  VIADD R27, R31, 0x1 ;  /* 0x000000011f1b7836 */ /* 0x000fc80000000000 */
[----:B------:R-:W-:Y:S02]  /*1e40*/  FSETP.GEU.AND P1, PT, R0, R33, PT ;  /* 0x000000210000720b */ /* 0x000fe40003f2e000 */
[----:B------:R-:W-:Y:S02]  /*1e50*/  MOV R22, R27 ;  /* 0x0000001b00167202 */ /* 0x000fe40000000f00 */
[----:B------:R-:W-:-:S09]  /*1e60*/  MOV R15, R0 ;  /* 0x00000000000f7202 */ /* 0x000fd20000000f00 */
[----:B------:R-:W-:Y:S05]  /*1e70*/  @!P1 BRA `(.L_x_297) ;  /* 0x0000000000309947 */ /* 0x000fea0003800000 */
[----:B------:R-:W-:Y:S01]  /*1e80*/  FSETP.GEU.AND P1, PT, R0, R25, PT ;  /* 0x000000190000720b */ /* 0x000fe20003f2e000 */
[----:B------:R-:W-:Y:S01]  /*1e90*/  IMAD.MOV.U32 R15, RZ, RZ, R33 ;  /* 0x000000ffff0f7224 */ /* 0x000fe200078e0021 */
[----:B------:R-:W-:Y:S01]  /*1ea0*/  MOV R22, R32 ;  /* 0x0000002000167202 */ /* 0x000fe20000000f00 */
[----:B------:R-:W-:Y:S01]  /*1eb0*/  IMAD.MOV.U32 R32, RZ, RZ, R27 ;  /* 0x000000ffff207224 */ /* 0x000fe200078e001b */
[----:B------:R-:W-:-:S09]  /*1ec0*/  MOV R33, R0 ;  /* 0x0000000000217202 */ /* 0x000fd20000000f00 */
[C---:B------:R-:W-:Y:S02]  /*1ed0*/  @P1 FSETP.GEU.AND P2, PT, R0.reuse, R23, PT ;  /* 0x000000170000120b */ /* 0x040fe40003f4e000 */
[----:B------:R-:W-:Y:S02]  /*1ee0*/  @P1 MOV R33, R25 ;  /* 0x0000001900211202 */ /* 0x000fe40000000f00 */
[----:B------:R-:W-:Y:S02]  /*1ef0*/  @P1 FSEL R23, R0, R23, !P2 ;  /* 0x0000001700171208 */ /* 0x000fe40005000000 */
[----:B------:R-:W-:Y:S02]  /*1f00*/  @P1 SEL R24, R27, R24, !P2 ;  /* 0x000000181b181207 */ /* 0x000fe40005000000 */
[----:B------:R-:W-:Y:S01]  /*1f10*/  @P1 MOV R32, R26 ;  /* 0x0000001a00201202 */ /* 0x000fe20000000f00 */
[----:B------:R-:W-:Y:S01]  /*1f20*/  @P1 IMAD.MOV.U32 R25, RZ, RZ, R23 ;  /* 0x000000ffff191224 */ /* 0x000fe200078e0017 */
[----:B------:R-:W-:-:S07]  /*1f30*/  @P1 MOV R26, R24 ;  /* 0x00000018001a1202 */ /* 0x000fce0000000f00 */
.L_x_297:
[----:B------:R-:W-:Y:S05]  /*1f40*/  BSYNC.RECONVERGENT B1 ;  /* 0x0000000000017941 */ /* 0x000fea0003800200 */
.L_x_296:
[-C--:B------:R-:W-:Y:S01]  /*1f50*/  IADD3 R23, PT, PT, R22, R7.reuse, RZ ;  /* 0x0000000716177210 */ /* 0x080fe20007ffe0ff */
[----:B------:R-:W-:Y:S01]  /*1f60*/  IMAD.IADD R29, R32, 0x1, R7 ;  /* 0x00000001201d7824 */ /* 0x000fe200078e0207 */
[----:B------:R-:W-:Y:S01]  /*1f70*/  IADD3 R27, PT, PT, R26, R7, RZ ;  /* 0x000000071a1b7210 */ /* 0x000fe20007ffe0ff */
[----:B------:R0:W1:Y:S01]  /*1f80*/  MUFU.RSQ R2, R15 ;  /* 0x0000000f00027308 */ /* 0x0000620000001400 */
[----:B------:R-:W-:Y:S01]  /*1f90*/  IADD3 R0, PT, PT, R15, -0xd000000, RZ ;  /* 0xf30000000f007810 */ /* 0x000fe20007ffe0ff */
[----:B------:R0:W-:Y:S01]  /*1fa0*/  STG.E desc[UR6][R18.64], R23 ;  /* 0x0000001712007986 */ /* 0x0001e2000c101906 */
[----:B------:R-:W-:Y:S01]  /*1fb0*/  BSSY.RECONVERGENT B1, `(.L_x_298) ;  /* 0x000000e000017945 */ /* 0x000fe20003800200 */
[----:B------:R-:W-:Y:S02]  /*1fc0*/  ISETP.NE.AND P1, PT, R9, 0x2, PT ;  /* 0x000000020900780c */ /* 0x000fe40003f25270 */
[----:B------:R0:W-:Y:S01]  /*1fd0*/  STG.E desc[UR6][R18.64+0x4], R29 ;  /* 0x0000041d12007986 */ /* 0x0001e2000c101906 */
[----:B------:R-:W-:-:S03]  /*1fe0*/  ISETP.GT.U32.AND P2, PT, R0, 0x727fffff, PT ;  /* 0x727fffff0000780c */ /* 0x000fc60003f44070 */
[----:B------:R0:W-:Y:S10]  /*1ff0*/  STG.E desc[UR6][R18.64+0x8], R27 ;  /* 0x0000081b12007986 */ /* 0x0001f4000c101906 */
[----:B-1----:R-:W-:Y:S05]  /*2000*/  @!P2 BRA `(.L_x_299) ;  /* 0x000000000010a947 */ /* 0x002fea0003800000 */
[----:B------:R-:W-:Y:S01]  /*2010*/  IMAD.MOV.U32 R0, RZ, RZ, R15 ;  /* 0x000000ffff007224 */ /* 0x000fe200078e000f */
[----:B------:R-:W-:-:S07]  /*2020*/  MOV R2, 0x2040 ;  /* 0x0000204000027802 */ /* 0x000fce0000000f00 */
[----:B0-----:R-:W-:Y:S05]  /*2030*/  CALL.REL.NOINC `($__internal_0_$__cuda_sm20_sqrt_rn_f32_slowpath) ;  /* 0x0000000400f07944 */ /* 0x001fea0003c00000 */
[----:B------:R-:W-:Y:S05]  /*2040*/  BRA `(.L_x_300) ;  /* 0x0000000000107947 */ /* 0x000fea0003800000 */
.L_x_299:
[----:B------:R-:W-:Y:S01]  /*2050*/  FMUL.FTZ R0, R15, R2 ;  /* 0x000000020f007220 */ /* 0x000fe20000410000 */
[----:B------:R-:W-:-:S03]  /*2060*/  FMUL.FTZ R2, R2, 0.5 ;  /* 0x3f00000002027820 */ /* 0x000fc60000410000 */
[----:B0-----:R-:W-:-:S04]  /*2070*/  FFMA R27, -R0, R0, R15 ;  /* 0x00000000001b7223 */ /* 0x001fc8000000010f */
[----:B------:R-:W-:-:S07]  /*2080*/  FFMA R27, R27, R2, R0 ;  /* 0x000000021b1b7223 */ /* 0x000fce0000000000 */
.L_x_300:
[----:B------:R-:W-:Y:S05]  /*2090*/  BSYNC.RECONVERGENT B1 ;  /* 0x0000000000017941 */ /* 0x000fea0003800200 */
.L_x_298:
        /* <DEDUP_REMOVED lines=10> */
.L_x_302:
[----:B-1----:R-:W-:Y:S01]  /*2140*/  FMUL.FTZ R0, R33, R2 ;  /* 0x0000000221007220 */ /* 0x002fe20000410000 */
[----:B------:R-:W-:-:S03]  /*2150*/  FMUL.FTZ R2, R2, 0.5 ;  /* 0x3f00000002027820 */ /* 0x000fc60000410000 */
[----:B------:R-:W-:-:S04]  /*2160*/  FFMA R27, -R0, R0, R33 ;  /* 0x00000000001b7223 */ /* 0x000fc80000000121 */
[----:B------:R-:W-:-:S07]  /*2170*/  FFMA R27, R27, R2, R0 ;  /* 0x000000021b1b7223 */ /* 0x000fce0000000000 */
.L_x_303:
[----:B------:R-:W-:Y:S05]  /*2180*/  BSYNC.RECONVERGENT B1 ;  /* 0x0000000000017941 */ /* 0x000fea0003800200 */
.L_x_301:
        /* <DEDUP_REMOVED lines=10> */
.L_x_305:
[C---:B------:R-:W-:Y:S01]  /*2230*/  FMUL.FTZ R0, R2.reuse, R25 ;  /* 0x0000001902007220 */ /* 0x040fe20000410000 */
[----:B------:R-:W-:-:S03]  /*2240*/  FMUL.FTZ R2, R2, 0.5 ;  /* 0x3f00000002027820 */ /* 0x000fc60000410000 */
[----:B------:R-:W-:-:S04]  /*2250*/  FFMA R27, -R0, R0, R25 ;  /* 0x00000000001b7223 */ /* 0x000fc80000000119 */
[----:B------:R-:W-:-:S07]  /*2260*/  FFMA R27, R27, R2, R0 ;  /* 0x000000021b1b7223 */ /* 0x000fce0000000000 */
.L_x_306:
[----:B------:R-:W-:Y:S05]  /*2270*/  BSYNC.RECONVERGENT B1 ;  /* 0x0000000000017941 */ /* 0x000fea0003800200 */
.L_x_304:
[----:B------:R1:W-:Y:S01]  /*2280*/  STG.E desc[UR6][R16.64+0x8], R27 ;  /* 0x0000081b10007986 */ /* 0x0003e2000c101906 */
[----:B------:R-:W-:Y:S05]  /*2290*/  @!P1 BRA `(.L_x_238) ;  /* 0x0000000400389947 */ /* 0x000fea0003800000 */
[----:B------:R-:W2:Y:S04]  /*22a0*/  LDG.E R0, desc[UR6][R20.64+0x1c] ;  /* 0x00001c0614007981 */ /* 0x000ea8000c1e1900 */
[----:B------:R-:W3:Y:S04]  /*22b0*/  LDG.E R23, desc[UR6][R20.64+0x18] ;  /* 0x0000180614177981 */ /* 0x000ee8000c1e1900 */
[----:B-1----:R-:W4:Y:S01]  /*22c0*/  LDG.E R27, desc[UR6][R20.64+0x20] ;  /* 0x00002006141b7981 */ /* 0x002f22000c1e1900 */
[----:B------:R-:W-:Y:S01]  /*22d0*/  BSSY.RECONVERGENT B1, `(.L_x_307) ;  /* 0x0000018000017945 */ /* 0x000fe20003800200 */
[----:B--2---:R-:W-:Y:S01]  /*22e0*/  FADD R0, -R13, R0 ;  /* 0x000000000d007221 */ /* 0x004fe20000000100 */
[----:B------:R-:W-:Y:S01]  /*22f0*/  IADD3 R13, PT, PT, R31, 0x2, RZ ;  /* 0x000000021f0d7810 */ /* 0x000fe20007ffe0ff */
[----:B---3--:R-:W-:-:S02]  /*2300*/  FADD R23, -R12, R23 ;  /* 0x000000170c177221 */ /* 0x008fc40000000100 */
[----:B------:R-:W-:Y:S02]  /*2310*/  FMUL R0, R0, R0 ;  /* 0x0000000000007220 */ /* 0x000fe40000400000 */
[----:B------:R-:W-:Y:S02]  /*2320*/  IMAD.MOV.U32 R2, RZ, RZ, R13 ;  /* 0x000000ffff027224 */ /* 0x000fe400078e000d */
[----:B----4-:R-:W-:Y:S01]  /*2330*/  FADD R27, -R14, R27 ;  /* 0x0000001b0e1b7221 */ /* 0x010fe20000000100 */
        /* <DEDUP_REMOVED lines=17> */
.L_x_308:
[----:B------:R-:W-:Y:S05]  /*2450*/  BSYNC.RECONVERGENT B1 ;  /* 0x0000000000017941 */ /* 0x000fea0003800200 */
.L_x_307:
        /* <DEDUP_REMOVED lines=11> */
[----:B------:R-:W-:-:S07]  /*2510*/  MOV R2, 0x2530 ;  /* 0x0000253000027802 */ /* 0x000fce0000000f00 */
[----:B0-----:R-:W-:Y:S05]  /*2520*/  CALL.REL.NOINC `($__internal_0_$__cuda_sm20_sqrt_rn_f32_slowpath) ;  /* 0x0000000000b47944 */ /* 0x001fea0003c00000 */
[----:B------:R-:W-:Y:S05]  /*2530*/  BRA `(.L_x_311) ;  /* 0x0000000000107947 */ /* 0x000fea0003800000 */
.L_x_310:
[C---:B------:R-:W-:Y:S01]  /*2540*/  FMUL.FTZ R27, R25.reuse, R0 ;  /* 0x00000000191b7220 */ /* 0x040fe20000410000 */
[----:B------:R-:W-:-:S03]  /*2550*/  FMUL.FTZ R2, R25, 0.5 ;  /* 0x3f00000019027820 */ /* 0x000fc60000410000 */
[----:B0-----:R-:W-:-:S04]  /*2560*/  FFMA R0, -R27, R27, R0 ;  /* 0x0000001b1b007223 */ /* 0x001fc80000000100 */
[----:B------:R-:W-:-:S07]  /*2570*/  FFMA R27, R0, R2, R27 ;  /* 0x00000002001b7223 */ /* 0x000fce000000001b */
.L_x_311:
[----:B------:R-:W-:Y:S05]  /*2580*/  BSYNC.RECONVERGENT B1 ;  /* 0x0000000000017941 */ /* 0x000fea0003800200 */
.L_x_309:
        /* <DEDUP_REMOVED lines=10> */
.L_x_313:
[C---:B-1----:R-:W-:Y:S01]  /*2630*/  FMUL.FTZ R0, R2.reuse, R15 ;  /* 0x0000000f02007220 */ /* 0x042fe20000410000 */
[----:B------:R-:W-:-:S03]  /*2640*/  FMUL.FTZ R2, R2, 0.5 ;  /* 0x3f00000002027820 */ /* 0x000fc60000410000 */
[----:B------:R-:W-:-:S04]  /*2650*/  FFMA R27, -R0, R0, R15 ;  /* 0x00000000001b7223 */ /* 0x000fc8000000010f */
[----:B------:R-:W-:-:S07]  /*2660*/  FFMA R27, R27, R2, R0 ;  /* 0x000000021b1b7223 */ /* 0x000fce0000000000 */
.L_x_314:
[----:B------:R-:W-:Y:S05]  /*2670*/  BSYNC.RECONVERGENT B1 ;  /* 0x0000000000017941 */ /* 0x000fea0003800200 */
.L_x_312:
        /* <DEDUP_REMOVED lines=10> */
.L_x_316:
[C---:B-1----:R-:W-:Y:S01]  /*2720*/  FMUL.FTZ R0, R2.reuse, R33 ;  /* 0x0000002102007220 */ /* 0x042fe20000410000 */
[----:B------:R-:W-:-:S03]  /*2730*/  FMUL.FTZ R2, R2, 0.5 ;  /* 0x3f00000002027820 */ /* 0x000fc60000410000 */
[----:B------:R-:W-:-:S04]  /*2740*/  FFMA R27, -R0, R0, R33 ;  /* 0x00000000001b7223 */ /* 0x000fc80000000121 */
[----:B------:R-:W-:-:S07]  /*2750*/  FFMA R27, R27, R2, R0 ;  /* 0x000000021b1b7223 */ /* 0x000fce0000000000 */
.L_x_317:
[----:B------:R-:W-:Y:S05]  /*2760*/  BSYNC.RECONVERGENT B1 ;  /* 0x0000000000017941 */ /* 0x000fea0003800200 */
.L_x_315:
[----:B------:R2:W-:Y:S02]  /*2770*/  STG.E desc[UR6][R16.64+0x8], R27 ;  /* 0x0000081b10007986 */ /* 0x0005e4000c101906 */
.L_x_238:
[----:B------:R-:W-:Y:S05]  /*2780*/  @!P0 BRA `(.L_x_318) ;  /* 0xffffffd800988947 */ /* 0x000fea000383ffff */
.L_x_237:
[----:B-1----:R-:W-:Y:S05]  /*2790*/  BSYNC.RECONVERGENT B0 ;  /* 0x0000000000007941 */ /* 0x002fea0003800200 */
.L_x_236:
[----:B------:R-:W1:Y:S01]  /*27a0*/  LDC R5, c[0x0][0x370] ;  /* 0x0000dc00ff057b82 */ /* 0x000e620000000800 */
[----:B------:R-:W3:Y:S01]  /*27b0*/  LDCU UR4, c[0x0][0x380] ;  /* 0x00007000ff0477ac */ /* 0x000ee20008000800 */
[----:B-1----:R-:W-:-:S05]  /*27c0*/  IMAD.IADD R4, R5, 0x1, R4 ;  /* 0x0000000105047824 */ /* 0x002fca00078e0204 */
[----:B---3--:R-:W-:-:S13]  /*27d0*/  ISETP.GE.AND P0, PT, R4, UR4, PT ;  /* 0x0000000404007c0c */ /* 0x008fda000bf06270 */
[----:B------:R-:W-:Y:S05]  /*27e0*/  @!P0 BRA `(.L_x_319) ;  /* 0xffffffd800288947 */ /* 0x000fea000383ffff */
[----:B------:R-:W-:Y:S05]  /*27f0*/  EXIT ;  /* 0x000000000000794d */ /* 0x000fea0003800000 */
        .weak           $__internal_0_$__cuda_sm20_sqrt_rn_f32_slowpath
        .type           $__internal_0_$__cuda_sm20_sqrt_rn_f32_slowpath,@function
        .size           $__internal_0_$__cuda_sm20_sqrt_rn_f32_slowpath,(.L_x_449 - $__internal_0_$__cuda_sm20_sqrt_rn_f32_slowpath)
$__internal_0_$__cuda_sm20_sqrt_rn_f32_slowpath:
[----:B------:R-:W-:-:S13]  /*2800*/  LOP3.LUT P2, RZ, R0, 0x7fffffff, RZ, 0xc0, !PT ;  /* 0x7fffffff00ff7812 */ /* 0x000fda000784c0ff */
[----:B------:R-:W-:Y:S01]  /*2810*/  @!P2 MOV R27, R0 ;  /* 0x00000000001ba202 */ /* 0x000fe20000000f00 */
[----:B------:R-:W-:Y:S06]  /*2820*/  @!P2 BRA `(.L_x_320) ;  /* 0x000000000040a947 */ /* 0x000fec0003800000 */
[----:B------:R-:W-:-:S13]  /*2830*/  FSETP.GEU.FTZ.AND P2, PT, R0, RZ, PT ;  /* 0x000000ff0000720b */ /* 0x000fda0003f5e000 */
[----:B------:R-:W-:Y:S01]  /*2840*/  @!P2 MOV R27, 0x7fffffff ;  /* 0x7fffffff001ba802 */ /* 0x000fe20000000f00 */
[----:B------:R-:W-:Y:S06]  /*2850*/  @!P2 BRA `(.L_x_320) ;  /* 0x000000000034a947 */ /* 0x000fec0003800000 */
[----:B------:R-:W-:-:S13]  /*2860*/  FSETP.GTU.FTZ.AND P2, PT, |R0|, +INF , PT ;  /* 0x7f8000000000780b */ /* 0x000fda0003f5c200 */
[----:B------:R-:W-:Y:S01]  /*2870*/  @P2 FADD.FTZ R27, R0, 1 ;  /* 0x3f800000001b2421 */ /* 0x000fe20000010000 */
[----:B------:R-:W-:Y:S06]  /*2880*/  @P2 BRA `(.L_x_320) ;  /* 0x0000000000282947 */ /* 0x000fec0003800000 */
[----:B------:R-:W-:-:S13]  /*2890*/  FSETP.NEU.FTZ.AND P2, PT, |R0|, +INF , PT ;  /* 0x7f8000000000780b */ /* 0x000fda0003f5d200 */
[----:B------:R-:W-:-:S04]  /*28a0*/  @P2 FFMA R30, R0, 1.84467440737095516160e+19, RZ ;  /* 0x5f800000001e2823 */ /* 0x000fc800000000ff */
[----:B------:R-:W0:Y:S02]  /*28b0*/  @P2 MUFU.RSQ R28, R30 ;  /* 0x0000001e001c2308 */ /* 0x000e240000001400 */
[----:B0-----:R-:W-:Y:S01]  /*28c0*/  @P2 FMUL.FTZ R27, R30, R28 ;  /* 0x0000001c1e1b2220 */ /* 0x001fe20000410000 */
[----:B------:R-:W-:-:S03]  /*28d0*/  @P2 FMUL.FTZ R28, R28, 0.5 ;  /* 0x3f0000001c1c2820 */ /* 0x000fc60000410000 */
[----:B------:R-:W-:-:S04]  /*28e0*/  @P2 FADD.FTZ R29, -R27, -RZ ;  /* 0x800000ff1b1d2221 */ /* 0x000fc80000010100 */
[----:B------:R-:W-:-:S04]  /*28f0*/  @P2 FFMA R34, R27, R29, R30 ;  /* 0x0000001d1b222223 */ /* 0x000fc8000000001e */
[----:B------:R-:W-:Y:S01]  /*2900*/  @P2 FFMA R28, R34, R28, R27 ;  /* 0x0000001c221c2223 */ /* 0x000fe2000000001b */
[----:B------:R-:W-:-:S03]  /*2910*/  @!P2 IMAD.MOV.U32 R27, RZ, RZ, R0 ;  /* 0x000000ffff1ba224 */ /* 0x000fc600078e0000 */
[----:B------:R-:W-:-:S07]  /*2920*/  @P2 FMUL.FTZ R27, R28, 2.3283064365386962891e-10 ;  /* 0x2f8000001c1b2820 */ /* 0x000fce0000410000 */
.L_x_320:
[----:B------:R-:W-:Y:S01]  /*2930*/  HFMA2 R29, -RZ, RZ, 0, 0 ;  /* 0x00000000ff1d7431 */ /* 0x000fe200000001ff */
[----:B------:R-:W-:-:S04]  /*2940*/  MOV R28, R2 ;  /* 0x00000002001c7202 */ /* 0x000fc80000000f00 */
[----:B------:R-:W-:Y:S05]  /*2950*/  RET.REL.NODEC R28 `(_Z9build_NN3iiiPKfS0_PKiS2_PiPf) ;  /* 0xffffffd41ca87950 */ /* 0x000fea0003c3ffff */
.L_x_321:
        /* <DEDUP_REMOVED lines=10> */
.L_x_449:


//--------------------- .text._Z16build_cubeNN_idxiiifiPKfS0_PKiS2_PKlPi --------------------------
	.section	.text._Z16build_cubeNN_idxiiifiPKfS0_PKiS2_PKlPi,"ax",@progbits
	.align	128
        .global         _Z16build_cubeNN_idxiiifiPKfS0_PKiS2_PKlPi
        .type           _Z16build_cubeNN_idxiiifiPKfS0_PKiS2_PKlPi,@function
        .size           _Z16build_cubeNN_idxiiifiPKfS0_PKiS2_PKlPi,(.L_x_450 - _Z16build_cubeNN_idxiiifiPKfS0_PKiS2_PKlPi)
        .other          _Z16build_cubeNN_idxiiifiPKfS0_PKiS2_PKlPi,@"STO_CUDA_ENTRY STV_DEFAULT"
_Z16build_cubeNN_idxiiifiPKfS0_PKiS2_PKlPi:
.text._Z16build_cubeNN_idxiiifiPKfS0_PKiS2_PKlPi:
[----:B------:R-:W-:Y:S08]  /*0000*/  LDC R1, c[0x0][0x37c] ;  /* 0x0000df00ff017b82 */ /* 0x000ff00000000800 */
[----:B------:R-:W0:Y:S08]  /*0010*/  S2UR UR4, SR_CTAID.X ;  /* 0x00000000000479c3 */ /* 0x000e300000002500 */
[----:B------:R-:W0:Y:S02]  /*0020*/  LDC R0, c[0x0][0x380] ;  /* 0x0000e000ff007b82 */ /* 0x000e240000000800 */
[----:B0-----:R-:W-:-:S13]  /*0030*/  ISETP.LE.AND P0, PT, R0, UR4, PT ;  /* 0x0000000400007c0c */ /* 0x001fda000bf03270 */
[----:B------:R-:W-:Y:S05]  /*0040*/  @P0 EXIT ;  /* 0x000000000000094d */ /* 0x000fea0003800000 */
[----:B------:R-:W0:Y:S01]  /*0050*/  LDCU UR5, c[0x0][0x390] ;  /* 0x00007200ff0577ac */ /* 0x000e220008000800 */
[----:B------:R-:W1:Y:S01]  /*0060*/  LDC R5, c[0x0][0x38c] ;  /* 0x0000e300ff057b82 */ /* 0x000e620000000800 */
[----:B------:R-:W2:Y:S01]  /*0070*/  S2R R28, SR_TID.X ;  /* 0x00000000001c7919 */ /* 0x000ea20000002100 */
[----:B------:R-:W-:Y:S01]  /*0080*/  MOV R24, UR4 ;  /* 0x0000000400187c02 */ /* 0x000fe20008000f00 */
[----:B------:R-:W3:Y:S01]  /*0090*/  LDCU.64 UR6, c[0x0][0x358] ;  /* 0x00006b00ff0677ac */ /* 0x000ee20008000a00 */
[----:B0-----:R-:W-:-:S04]  /*00a0*/  I2FP.F32.S32 R0, UR5 ;  /* 0x0000000500007c45 */ /* 0x001fc80008201400 */
[----:B------:R-:W0:Y:S01]  /*00b0*/  MUFU.RCP R3, R0 ;  /* 0x0000000000037308 */ /* 0x000e220000001000 */
[----:B-1----:R-:W-:-:S07]  /*00c0*/  FMUL R25, R5, 0.5 ;  /* 0x3f00000005197820 */ /* 0x002fce0000400000 */
[----:B------:R-:W1:Y:S01]  /*00d0*/  FCHK P0, R5, R0 ;  /* 0x0000000005007302 */ /* 0x000e620000000000 */
[----:B0-----:R-:W-:-:S04]  /*00e0*/  FFMA R26, -R0, R3, 1 ;  /* 0x3f800000001a7423 */ /* 0x001fc80000000103 */
[----:B------:R-:W-:-:S04]  /*00f0*/  FFMA R26, R3, R26, R3 ;  /* 0x0000001a031a7223 */ /* 0x000fc80000000003 */
[----:B------:R-:W-:-:S04]  /*0100*/  FFMA R3, R26, R5, RZ ;  /* 0x000000051a037223 */ /* 0x000fc800000000ff */
[----:B------:R-:W-:-:S04]  /*0110*/  FFMA R2, -R0, R3, R5 ;  /* 0x0000000300027223 */ /* 0x000fc80000000105 */
[----:B------:R-:W-:Y:S01]  /*0120*/  FFMA R26, R26, R2, R3 ;  /* 0x000000021a1a7223 */ /* 0x000fe20000000003 */
[----:B-123--:R-:W-:Y:S06]  /*0130*/  @!P0 BRA `(.L_x_322) ;  /* 0x0000000000188947 */ /* 0x00efec0003800000 */
[----:B------:R-:W0:Y:S01]  /*0140*/  LDCU UR4, c[0x0][0x38c] ;  /* 0x00007180ff0477ac */ /* 0x000e220008000800 */
[----:B------:R-:W-:Y:S01]  /*0150*/  IMAD.MOV.U32 R26, RZ, RZ, R0 ;  /* 0x000000ffff1a7224 */ /* 0x000fe200078e0000 */
[----:B------:R-:W-:Y:S02]  /*0160*/  MOV R30, 0x190 ;  /* 0x00000190001e7802 */ /* 0x000fe40000000f00 */
[----:B0-----:R-:W-:-:S07]  /*0170*/  MOV R0, UR4 ;  /* 0x0000000400007c02 */ /* 0x001fce0008000f00 */
[----:B------:R-:W-:Y:S05]  /*0180*/  CALL.REL.NOINC `($__internal_1_$__cuda_sm3x_div_rn_noftz_f32_slowpath) ;  /* 0x0000001000907944 */ /* 0x000fea0003c00000 */
[----:B------:R-:W-:-:S07]  /*0190*/  IMAD.MOV.U32 R26, RZ, RZ, R0 ;  /* 0x000000ffff1a7224 */ /* 0x000fce00078e0000 */
.L_x_322:
[----:B------:R-:W0:Y:S01]  /*01a0*/  LDC.64 R6, c[0x0][0x3b0] ;  /* 0x0000ec00ff067b82 */ /* 0x000e220000000a00 */
[----:B------:R-:W-:Y:S01]  /*01b0*/  ISETP.GE.AND P0, PT, R24, 0x1, PT ;  /* 0x000000011800780c */ /* 0x000fe20003f06270 */
[----:B------:R-:W-:-:S06]  /*01c0*/  IMAD.MOV.U32 R22, RZ, RZ, RZ ;  /* 0x000000ffff167224 */ /* 0x000fcc00078e00ff */
[----:B------:R-:W1:Y:S01]  /*01d0*/  LDC.64 R4, c[0x0][0x3a8] ;  /* 0x0000ea00ff047b82 */ /* 0x000e620000000a00 */
[----:B------:R-:W-:Y:S01]  /*01e0*/  HFMA2 R17, -RZ, RZ, 0, 0 ;  /* 0x00000000ff117431 */ /* 0x000fe200000001ff */
[----:B------:R-:W2:Y:S04]  /*01f0*/  LDCU UR5, c[0x0][0x390] ;  /* 0x00007200ff0577ac */ /* 0x000ea80008000800 */
[C---:B------:R-:W-:Y:S01]  /*0200*/  @P0 IADD3 R9, PT, PT, R24.reuse, -0x1, RZ ;  /* 0xffffffff18090810 */ /* 0x040fe20007ffe0ff */
[----:B0-----:R-:W-:-:S04]  /*0210*/  IMAD.WIDE R2, R24, 0x4, R6 ;  /* 0x0000000418027825 */ /* 0x001fc800078e0206 */
[C---:B------:R-:W-:Y:S01]  /*0220*/  @P0 IMAD.WIDE.U32 R6, R9.reuse, 0x4, R6 ;  /* 0x0000000409060825 */ /* 0x040fe200078e0006 */
[----:B------:R-:W3:Y:S04]  /*0230*/  LDG.E R23, desc[UR6][R2.64] ;  /* 0x0000000602177981 */ /* 0x000ee8000c1e1900 */
[----:B------:R-:W3:Y:S01]  /*0240*/  @P0 LDG.E R22, desc[UR6][R6.64] ;  /* 0x0000000606160981 */ /* 0x000ee2000c1e1900 */
[----:B-1----:R-:W-:-:S04]  /*0250*/  @P0 IMAD.WIDE.U32 R8, R9, 0x4, R4 ;  /* 0x0000000409080825 */ /* 0x002fc800078e0004 */
[----:B------:R-:W-:Y:S01]  /*0260*/  IMAD.WIDE R4, R24, 0x4, R4 ;  /* 0x0000000418047825 */ /* 0x000fe200078e0204 */
[----:B------:R-:W4:Y:S04]  /*0270*/  @P0 LDG.E R17, desc[UR6][R8.64] ;  /* 0x0000000608110981 */ /* 0x000f28000c1e1900 */
[----:B------:R-:W4:Y:S01]  /*0280*/  LDG.E R16, desc[UR6][R4.64] ;  /* 0x0000000604107981 */ /* 0x000f22000c1e1900 */
[----:B------:R-:W-:Y:S01]  /*0290*/  BSSY.RECONVERGENT B0, `(.L_x_323) ;  /* 0x000010d000007945 */ /* 0x000fe20003800200 */
[----:B---3--:R-:W-:-:S05]  /*02a0*/  @P0 IMAD.IADD R23, R23, 0x1, -R22 ;  /* 0x0000000117170824 */ /* 0x008fca00078e0a16 */
[----:B------:R-:W-:Y:S02]  /*02b0*/  ISETP.GE.AND P1, PT, R28, R23, PT ;  /* 0x000000171c00720c */ /* 0x000fe40003f26270 */
[----:B----4-:R-:W-:-:S11]  /*02c0*/  @P0 IADD3 R16, PT, PT, R16, -R17, RZ ;  /* 0x8000001110100210 */ /* 0x010fd60007ffe0ff */
[----:B--2--5:R-:W-:Y:S05]  /*02d0*/  @P1 BRA `(.L_x_324) ;  /* 0x0000001000201947 */ /* 0x024fea0003800000 */
[----:B------:R-:W-:Y:S01]  /*02e0*/  LOP3.LUT R15, R16, 0x7ffffffe, RZ, 0xc0, !PT ;  /* 0x7ffffffe100f7812 */ /* 0x000fe200078ec0ff */
[----:B------:R-:W-:-:S07]  /*02f0*/  IMAD.MOV.U32 R14, RZ, RZ, R28 ;  /* 0x000000ffff0e7224 */ /* 0x000fce00078e001c */
.L_x_351:
[----:B01----:R-:W0:Y:S01]  /*0300*/  LDC.64 R6, c[0x0][0x3b8] ;  /* 0x0000ee00ff067b82 */ /* 0x003e220000000a00 */
[----:B------:R-:W-:Y:S02]  /*0310*/  IADD3 R13, PT, PT, R14, R22, RZ ;  /* 0x000000160e0d7210 */ /* 0x000fe40007ffe0ff */
[----:B-----5:R-:W-:Y:S02]  /*0320*/  CS2R R18, SRZ ;  /* 0x0000000000127805 */ /* 0x020fe4000001ff00 */
[----:B------:R-:W-:-:S03]  /*0330*/  ISETP.GE.AND P0, PT, R13, 0x1, PT ;  /* 0x000000010d00780c */ /* 0x000fc60003f06270 */
[----:B------:R-:W1:Y:S10]  /*0340*/  LDC.64 R2, c[0x0][0x3a0] ;  /* 0x0000e800ff027b82 */ /* 0x000e740000000a00 */
[----:B------:R-:W-:-:S04]  /*0350*/  @P0 VIADD R5, R13, 0xffffffff ;  /* 0xffffffff0d050836 */ /* 0x000fc80000000000 */
[----:B0-----:R-:W-:-:S05]  /*0360*/  @P0 IMAD.WIDE.U32 R4, R5, 0x8, R6 ;  /* 0x0000000805040825 */ /* 0x001fca00078e0006 */
[----:B------:R0:W5:Y:S01]  /*0370*/  @P0 LDG.E.64 R18, desc[UR6][R4.64] ;  /* 0x0000000604120981 */ /* 0x000162000c1e1b00 */
[----:B------:R-:W-:Y:S01]  /*0380*/  ISETP.GE.AND P0, PT, R16, 0x1, PT ;  /* 0x000000011000780c */ /* 0x000fe20003f06270 */
[----:B------:R-:W-:-:S04]  /*0390*/  IMAD R9, R13, 0x3, RZ ;  /* 0x000000030d097824 */ /* 0x000fc800078e02ff */
[----:B-1----:R-:W-:-:S08]  /*03a0*/  IMAD.WIDE R2, R9, 0x4, R2 ;  /* 0x0000000409027825 */ /* 0x002fd000078e0202 */
[----:B0-----:R-:W-:Y:S05]  /*03b0*/  @!P0 BRA `(.L_x_325) ;  /* 0x0000000c00d88947 */ /* 0x001fea0003800000 */
[----:B------:R-:W-:Y:S01]  /*03c0*/  IMAD.WIDE R4, R13, 0x8, R6 ;  /* 0x000000080d047825 */ /* 0x000fe200078e0206 */
[----:B------:R0:W5:Y:S04]  /*03d0*/  LDG.E R12, desc[UR6][R2.64] ;  /* 0x00000006020c7981 */ /* 0x000168000c1e1900 */
[----:B------:R0:W5:Y:S04]  /*03e0*/  LDG.E R11, desc[UR6][R2.64+0x4] ;  /* 0x00000406020b7981 */ /* 0x000168000c1e1900 */
[----:B------:R-:W2:Y:S04]  /*03f0*/  LDG.E R5, desc[UR6][R4.64] ;  /* 0x0000000604057981 */ /* 0x000ea8000c1e1900 */
[----:B------:R0:W5:Y:S01]  /*0400*/  LDG.E R10, desc[UR6][R2.64+0x8] ;  /* 0x00000806020a7981 */ /* 0x000162000c1e1900 */
[----:B------:R-:W-:Y:S01]  /*0410*/  ISETP.NE.AND P0, PT, R16, 0x1, PT ;  /* 0x000000011000780c */ /* 0x000fe20003f05270 */
[----:B------:R-:W-:Y:S01]  /*0420*/  HFMA2 R9, -RZ, RZ, 0, 0 ;  /* 0x00000000ff097431 */ /* 0x000fe200000001ff */
[----:B------:R-:W-:Y:S01]  /*0430*/  MOV R0, RZ ;  /* 0x000000ff00007202 */ /* 0x000fe20000000f00 */
[----:B--2--5:R-:W-:-:S10]  /*0440*/  IMAD.IADD R8, R5, 0x1, -R18 ;  /* 0x0000000105087824 */ /* 0x024fd400078e0a12 */
[----:B0-----:R-:W-:Y:S05]  /*0450*/  @!P0 BRA `(.L_x_326) ;  /* 0x0000000800748947 */ /* 0x001fea0003800000 */
[----:B------:R-:W-:Y:S01]  /*0460*/  LOP3.LUT R5, R16, 0x7ffffffe, RZ, 0xc0, !PT ;  /* 0x7ffffffe10057812 */ /* 0x000fe200078ec0ff */
[----:B------:R-:W-:Y:S01]  /*0470*/  IMAD R7, R17, 0x3, RZ ;  /* 0x0000000311077824 */ /* 0x000fe200078e02ff */
[----:B------:R-:W-:Y:S02]  /*0480*/  MOV R9, RZ ;  /* 0x000000ff00097202 */ /* 0x000fe40000000f00 */
[----:B------:R-:W-:Y:S01]  /*0490*/  MOV R6, R17 ;  /* 0x0000001100067202 */ /* 0x000fe20000000f00 */
[----:B------:R-:W-:-:S07]  /*04a0*/  IMAD.MOV R5, RZ, RZ, -R5 ;  /* 0x000000ffff057224 */ /* 0x000fce00078e0a05 */
.L_x_343:
[----:B0-----:R-:W0:Y:S02]  /*04b0*/  LDC.64 R20, c[0x0][0x398] ;  /* 0x0000e600ff147b82 */ /* 0x001e240000000a00 */
[----:B0-----:R-:W-:-:S05]  /*04c0*/  IMAD.WIDE R20, R7, 0x4, R20 ;  /* 0x0000000407147825 */ /* 0x001fca00078e0214 */
[----:B------:R-:W2:Y:S04]  /*04d0*/  LDG.E R32, desc[UR6][R20.64+0x4] ;  /* 0x0000040614207981 */ /* 0x000ea8000c1e1900 */
[----:B------:R-:W3:Y:S04]  /*04e0*/  LDG.E R3, desc[UR6][R20.64] ;  /* 0x0000000614037981 */ /* 0x000ee8000c1e1900 */
[----:B------:R-:W4:Y:S01]  /*04f0*/  LDG.E R27, desc[UR6][R20.64+0x8] ;  /* 0x00000806141b7981 */ /* 0x000f22000c1e1900 */
[----:B------:R-:W-:Y:S01]  /*0500*/  IADD3 R5, PT, PT, R5, 0x2, RZ ;  /* 0x0000000205057810 */ /* 0x000fe20007ffe0ff */
[----:B------:R-:W-:Y:S03]  /*0510*/  BSSY.RECONVERGENT B3, `(.L_x_327) ;  /* 0x0000044000037945 */ /* 0x000fe60003800200 */
[----:B------:R-:W-:Y:S01]  /*0520*/  ISETP.NE.AND P2, PT, R5, RZ, PT ;  /* 0x000000ff0500720c */ /* 0x000fe20003f45270 */
[----:B--2---:R-:W-:Y:S01]  /*0530*/  FADD R32, -R11, R32 ;  /* 0x000000200b207221 */ /* 0x004fe20000000100 */
[----:B---3--:R-:W-:-:S04]  /*0540*/  FADD R0, -R12, R3 ;  /* 0x000000030c007221 */ /* 0x008fc80000000100 */
[----:B------:R-:W-:Y:S01]  /*0550*/  FSETP.GEU.AND P0, PT, |R32|, R25, PT ;  /* 0x000000192000720b */ /* 0x000fe20003f0e200 */
[----:B----4-:R-:W-:-:S03]  /*0560*/  FADD R4, -R10, R27 ;  /* 0x0000001b0a047221 */ /* 0x010fc60000000100 */
[----:B------:R-:W-:-:S04]  /*0570*/  FSETP.GEU.OR P0, PT, |R0|, R25, P0 ;  /* 0x000000190000720b */ /* 0x000fc8000070e600 */
[----:B------:R-:W-:-:S04]  /*0580*/  FSETP.LT.AND P0, PT, |R4|, R25, !P0 ;  /* 0x000000190400720b */ /* 0x000fc80004701200 */
[----:B------:R-:W-:-:S13]  /*0590*/  ISETP.GE.OR P0, PT, R9, R8, !P0 ;  /* 0x000000080900720c */ /* 0x000fda0004706670 */
[----:B------:R-:W-:Y:S05]  /*05a0*/  @P0 BRA `(.L_x_328) ;  /* 0x0000000000e80947 */ /* 0x000fea0003800000 */
[----:B------:R-:W0:Y:S01]  /*05b0*/  MUFU.RCP R3, R26 ;  /* 0x0000001a00037308 */ /* 0x000e220000001000 */
[----:B------:R-:W-:Y:S01]  /*05c0*/  FADD R0, R25, R0 ;  /* 0x0000000019007221 */ /* 0x000fe20000000000 */
[----:B------:R-:W-:Y:S06]  /*05d0*/  BSSY.RECONVERGENT B4, `(.L_x_329) ;  /* 0x000000b000047945 */ /* 0x000fec0003800200 */
[----:B------:R-:W1:Y:S01]  /*05e0*/  FCHK P0, R0, R26 ;  /* 0x0000001a00007302 */ /* 0x000e620000000000 */
[----:B0-----:R-:W-:-:S04]  /*05f0*/  FFMA R2, -R26, R3, 1 ;  /* 0x3f8000001a027423 */ /* 0x001fc80000000103 */
[----:B------:R-:W-:-:S04]  /*0600*/  FFMA R3, R3, R2, R3 ;  /* 0x0000000203037223 */ /* 0x000fc80000000003 */
[----:B------:R-:W-:-:S04]  /*0610*/  FFMA R2, R0, R3, RZ ;  /* 0x0000000300027223 */ /* 0x000fc800000000ff */
[----:B------:R-:W-:-:S04]  /*0620*/  FFMA R27, -R26, R2, R0 ;  /* 0x000000021a1b7223 */ /* 0x000fc80000000100 */
[----:B------:R-:W-:Y:S01]  /*0630*/  FFMA R3, R3, R27, R2 ;  /* 0x0000001b03037223 */ /* 0x000fe20000000002 */
[----:B-1----:R-:W-:Y:S06]  /*0640*/  @!P0 BRA `(.L_x_330) ;  /* 0x00000000000c8947 */ /* 0x002fec0003800000 */
[----:B------:R-:W-:-:S07]  /*0650*/  MOV R30, 0x670 ;  /* 0x00000670001e7802 */ /* 0x000fce0000000f00 */
[----:B------:R-:W-:Y:S05]  /*0660*/  CALL.REL.NOINC `($__internal_1_$__cuda_sm3x_div_rn_noftz_f32_slowpath) ;  /* 0x0000000c00587944 */ /* 0x000fea0003c00000 */
[----:B------:R-:W-:-:S07]  /*0670*/  MOV R3, R0 ;  /* 0x0000000000037202 */ /* 0x000fce0000000f00 */
.L_x_330:
[----:B------:R-:W-:Y:S05]  /*0680*/  BSYNC.RECONVERGENT B4 ;  /* 0x0000000000047941 */ /* 0x000fea0003800200 */
.L_x_329:
[----:B------:R-:W0:Y:S01]  /*0690*/  MUFU.RCP R27, R26 ;  /* 0x0000001a001b7308 */ /* 0x000e220000001000 */
[----:B------:R-:W-:Y:S01]  /*06a0*/  FADD R29, R25, R32 ;  /* 0x00000020191d7221 */ /* 0x000fe20000000000 */
[----:B------:R-:W-:Y:S06]  /*06b0*/  BSSY.RECONVERGENT B4, `(.L_x_331) ;  /* 0x000000d000047945 */ /* 0x000fec0003800200 */
[----:B------:R-:W1:Y:S08]  /*06c0*/  FCHK P0, R29, R26 ;  /* 0x0000001a1d007302 */ /* 0x000e700000000000 */
[----:B------:R-:W2:Y:S01]  /*06d0*/  F2I.TRUNC.NTZ R3, R3 ;  /* 0x0000000300037305 */ /* 0x000ea2000020f100 */
[----:B0-----:R-:W-:-:S04]  /*06e0*/  FFMA R0, -R26, R27, 1 ;  /* 0x3f8000001a007423 */ /* 0x001fc8000000011b */
[----:B------:R-:W-:-:S04]  /*06f0*/  FFMA R0, R27, R0, R27 ;  /* 0x000000001b007223 */ /* 0x000fc8000000001b */
[----:B------:R-:W-:-:S04]  /*0700*/  FFMA R27, R0, R29, RZ ;  /* 0x0000001d001b7223 */ /* 0x000fc800000000ff */
[----:B------:R-:W-:-:S04]  /*0710*/  FFMA R2, -R26, R27, R29 ;  /* 0x0000001b1a027223 */ /* 0x000fc8000000011d */
[----:B------:R-:W-:Y:S01]  /*0720*/  FFMA R32, R0, R2, R27 ;  /* 0x0000000200207223 */ /* 0x000fe2000000001b */
[----:B-12---:R-:W-:Y:S06]  /*0730*/  @!P0 BRA `(.L_x_332) ;  /* 0x0000000000108947 */ /* 0x006fec0003800000 */
[----:B------:R-:W-:Y:S01]  /*0740*/  IMAD.MOV.U32 R0, RZ, RZ, R29 ;  /* 0x000000ffff007224 */ /* 0x000fe200078e001d */
[----:B------:R-:W-:-:S07]  /*0750*/  MOV R30, 0x770 ;  /* 0x00000770001e7802 */ /* 0x000fce0000000f00 */
[----:B------:R-:W-:Y:S05]  /*0760*/  CALL.REL.NOINC `($__internal_1_$__cuda_sm3x_div_rn_noftz_f32_slowpath) ;  /* 0x0000000c00187944 */ /* 0x000fea0003c00000 */
[----:B------:R-:W-:-:S07]  /*0770*/  MOV R32, R0 ;  /* 0x0000000000207202 */ /* 0x000fce0000000f00 */
.L_x_332:
[----:B------:R-:W-:Y:S05]  /*0780*/  BSYNC.RECONVERGENT B4 ;  /* 0x0000000000047941 */ /* 0x000fea0003800200 */
.L_x_331:
        /* <DEDUP_REMOVED lines=11> */
[----:B------:R-:W-:Y:S02]  /*0840*/  MOV R0, R29 ;  /* 0x0000001d00007202 */ /* 0x000fe40000000f00 */
[----:B------:R-:W-:-:S07]  /*0850*/  MOV R30, 0x870 ;  /* 0x00000870001e7802 */ /* 0x000fce0000000f00 */
[----:B------:R-:W-:Y:S05]  /*0860*/  CALL.REL.NOINC `($__internal_1_$__cuda_sm3x_div_rn_noftz_f32_slowpath) ;  /* 0x0000000800d87944 */ /* 0x000fea0003c00000 */
.L_x_334:
[----:B------:R-:W-:Y:S05]  /*0870*/  BSYNC.RECONVERGENT B4 ;  /* 0x0000000000047941 */ /* 0x000fea0003800200 */
.L_x_333:
[----:B------:R-:W0:Y:S01]  /*0880*/  LDC.64 R30, c[0x0][0x3c0] ;  /* 0x0000f000ff1e7b82 */ /* 0x000e220000000a00 */
[----:B------:R-:W1:Y:S01]  /*0890*/  F2I.TRUNC.NTZ R0, R0 ;  /* 0x0000000000007305 */ /* 0x000e62000020f100 */
[----:B------:R-:W-:Y:S01]  /*08a0*/  IADD3 R27, P0, PT, R9, R18, RZ ;  /* 0x00000012091b7210 */ /* 0x000fe20007f1e0ff */
[----:B------:R-:W-:-:S03]  /*08b0*/  IMAD R3, R3, UR5, R32 ;  /* 0x0000000503037c24 */ /* 0x000fc6000f8e0220 */
[C---:B------:R-:W-:Y:S02]  /*08c0*/  LEA.HI.X.SX32 R2, R9.reuse, R19, 0x1, P0 ;  /* 0x0000001309027211 */ /* 0x040fe400000f0eff */
[----:B------:R-:W-:Y:S01]  /*08d0*/  IADD3 R9, PT, PT, R9, 0x1, RZ ;  /* 0x0000000109097810 */ /* 0x000fe20007ffe0ff */
[----:B-1----:R-:W-:Y:S02]  /*08e0*/  IMAD R3, R3, UR5, R0 ;  /* 0x0000000503037c24 */ /* 0x002fe4000f8e0200 */
[----:B0-----:R-:W-:-:S04]  /*08f0*/  IMAD.WIDE.U32 R30, R27, 0xc, R30 ;  /* 0x0000000c1b1e7825 */ /* 0x001fc800078e001e */
[----:B------:R-:W-:-:S04]  /*0900*/  IMAD R27, R2, 0xc, RZ ;  /* 0x0000000c021b7824 */ /* 0x000fc800078e02ff */
[----:B------:R-:W-:-:S05]  /*0910*/  IMAD.IADD R31, R31, 0x1, R27 ;  /* 0x000000011f1f7824 */ /* 0x000fca00078e021b */
[----:B------:R0:W-:Y:S04]  /*0920*/  STG.E desc[UR6][R30.64+0x8], R3 ;  /* 0x000008031e007986 */ /* 0x0001e8000c101906 */
[----:B------:R0:W-:Y:S04]  /*0930*/  STG.E desc[UR6][R30.64], R13 ;  /* 0x0000000d1e007986 */ /* 0x0001e8000c101906 */
[----:B------:R0:W-:Y:S02]  /*0940*/  STG.E desc[UR6][R30.64+0x4], R6 ;  /* 0x000004061e007986 */ /* 0x0001e4000c101906 */
.L_x_328:
[----:B------:R-:W-:Y:S05]  /*0950*/  BSYNC.RECONVERGENT B3 ;  /* 0x0000000000037941 */ /* 0x000fea0003800200 */
.L_x_327:
[----:B------:R-:W2:Y:S04]  /*0960*/  LDG.E R36, desc[UR6][R20.64+0x10] ;  /* 0x0000100614247981 */ /* 0x000ea8000c1e1900 */
[----:B0-----:R-:W3:Y:S04]  /*0970*/  LDG.E R3, desc[UR6][R20.64+0xc] ;  /* 0x00000c0614037981 */ /* 0x001ee8000c1e1900 */
[----:B------:R-:W4:Y:S01]  /*0980*/  LDG.E R27, desc[UR6][R20.64+0x14] ;  /* 0x00001406141b7981 */ /* 0x000f22000c1e1900 */
[----:B------:R-:W-:Y:S01]  /*0990*/  BSSY.RECONVERGENT B3, `(.L_x_335) ;  /* 0x0000045000037945 */ /* 0x000fe20003800200 */
        /* <DEDUP_REMOVED lines=18> */
[----:B------:R-:W-:Y:S02]  /*0ac0*/  MOV R0, R21 ;  /* 0x0000001500007202 */ /* 0x000fe40000000f00 */
[----:B------:R-:W-:-:S07]  /*0ad0*/  MOV R30, 0xaf0 ;  /* 0x00000af0001e7802 */ /* 0x000fce0000000f00 */
[----:B------:R-:W-:Y:S05]  /*0ae0*/  CALL.REL.NOINC `($__internal_1_$__cuda_sm3x_div_rn_noftz_f32_slowpath) ;  /* 0x0000000800387944 */ /* 0x000fea0003c00000 */
[----:B------:R-:W-:-:S07]  /*0af0*/  IMAD.MOV.U32 R4, RZ, RZ, R0 ;  /* 0x000000ffff047224 */ /* 0x000fce00078e0000 */
.L_x_338:
[----:B------:R-:W-:Y:S05]  /*0b00*/  BSYNC.RECONVERGENT B4 ;  /* 0x0000000000047941 */ /* 0x000fea0003800200 */
.L_x_337:
        /* <DEDUP_REMOVED lines=14> */
[----:B------:R-:W-:-:S07]  /*0bf0*/  MOV R3, R0 ;  /* 0x0000000000037202 */ /* 0x000fce0000000f00 */
.L_x_340:
[----:B------:R-:W-:Y:S05]  /*0c00*/  BSYNC.RECONVERGENT B4 ;  /* 0x0000000000047941 */ /* 0x000fea0003800200 */
.L_x_339:
        /* <DEDUP_REMOVED lines=14> */
.L_x_342:
[----:B------:R-:W-:Y:S05]  /*0cf0*/  BSYNC.RECONVERGENT B4 ;  /* 0x0000000000047941 */ /* 0x000fea0003800200 */
.L_x_341:
[----:B------:R-:W0:Y:S01]  /*0d00*/  LDC.64 R20, c[0x0][0x3c0] ;  /* 0x0000f000ff147b82 */ /* 0x000e220000000a00 */
[C---:B------:R-:W-:Y:S01]  /*0d10*/  IADD3 R27, P0, PT, R9.reuse, R18, RZ ;  /* 0x00000012091b7210 */ /* 0x040fe20007f1e0ff */
[----:B------:R-:W1:Y:S01]  /*0d20*/  F2I.TRUNC.NTZ R0, R0 ;  /* 0x0000000000007305 */ /* 0x000e62000020f100 */
[----:B------:R-:W-:Y:S02]  /*0d30*/  IMAD R3, R4, UR5, R3 ;  /* 0x0000000504037c24 */ /* 0x000fe4000f8e0203 */
[C---:B------:R-:W-:Y:S01]  /*0d40*/  LEA.HI.X.SX32 R2, R9.reuse, R19, 0x1, P0 ;  /* 0x0000001309027211 */ /* 0x040fe200000f0eff */
[----:B------:R-:W-:Y:S02]  /*0d50*/  VIADD R9, R9, 0x1 ;  /* 0x0000000109097836 */ /* 0x000fe40000000000 */
[----:B-1----:R-:W-:Y:S02]  /*0d60*/  IMAD R3, R3, UR5, R0 ;  /* 0x0000000503037c24 */ /* 0x002fe4000f8e0200 */
[----:B0-----:R-:W-:-:S04]  /*0d70*/  IMAD.WIDE.U32 R20, R27, 0xc, R20 ;  /* 0x0000000c1b147825 */ /* 0x001fc800078e0014 */
[----:B------:R-:W-:-:S05]  /*0d80*/  IMAD R27, R2, 0xc, RZ ;  /* 0x0000000c021b7824 */ /* 0x000fca00078e02ff */
[----:B------:R-:W-:Y:S02]  /*0d90*/  IADD3 R21, PT, PT, R21, R27, RZ ;  /* 0x0000001b15157210 */ /* 0x000fe40007ffe0ff */
[----:B------:R-:W-:-:S03]  /*0da0*/  IADD3 R27, PT, PT, R6, 0x1, RZ ;  /* 0x00000001061b7810 */ /* 0x000fc60007ffe0ff */
[----:B------:R0:W-:Y:S04]  /*0db0*/  STG.E desc[UR6][R20.64+0x8], R3 ;  /* 0x0000080314007986 */ /* 0x0001e8000c101906 */
[----:B------:R0:W-:Y:S04]  /*0dc0*/  STG.E desc[UR6][R20.64+0x4], R27 ;  /* 0x0000041b14007986 */ /* 0x0001e8000c101906 */
[----:B------:R0:W-:Y:S02]  /*0dd0*/  STG.E desc[UR6][R20.64], R13 ;  /* 0x0000000d14007986 */ /* 0x0001e4000c101906 */
.L_x_336:
[----:B------:R-:W-:Y:S05]  /*0de0*/  BSYNC.RECONVERGENT B3 ;  /* 0x0000000000037941 */ /* 0x000fea0003800200 */
.L_x_335:
[----:B------:R-:W-:Y:S02]  /*0df0*/  IADD3 R6, PT, PT, R6, 0x2, RZ ;  /* 0x0000000206067810 */ /* 0x000fe40007ffe0ff */
[----:B------:R-:W-:Y:S01]  /*0e00*/  IADD3 R7, PT, PT, R7, 0x6, RZ ;  /* 0x0000000607077810 */ /* 0x000fe20007ffe0ff */
[----:B------:R-:W-:Y:S06]  /*0e10*/  @P2 BRA `(.L_x_343) ;  /* 0xfffffff400a42947 */ /* 0x000fec000383ffff */
[----:B------:R-:W-:-:S07]  /*0e20*/  IMAD.MOV.U32 R0, RZ, RZ, R15 ;  /* 0x000000ffff007224 */ /* 0x000fce00078e000f */
.L_x_326:
[----:B------:R-:W-:Y:S01]  /*0e30*/  LOP3.LUT R2, R16, 0x1, RZ, 0xc0, !PT ;  /* 0x0000000110027812 */ /* 0x000fe200078ec0ff */
[----:B------:R-:W-:Y:S03]  /*0e40*/  BSSY.RECONVERGENT B3, `(.L_x_325) ;  /* 0x000004d000037945 */ /* 0x000fe60003800200 */
[----:B------:R-:W-:-:S13]  /*0e50*/  ISETP.NE.U32.AND P0, PT, R2, 0x1, PT ;  /* 0x000000010200780c */ /* 0x000fda0003f05070 */
[----:B------:R-:W-:Y:S05]  /*0e60*/  @P0 BRA `(.L_x_344) ;  /* 0x0000000400280947 */ /* 0x000fea0003800000 */
[----:B------:R-:W1:Y:S01]  /*0e70*/  LDC.64 R4, c[0x0][0x398] ;  /* 0x0000e600ff047b82 */ /* 0x000e620000000a00 */
[----:B0-----:R-:W-:-:S05]  /*0e80*/  IADD3 R3, PT, PT, R0, R17, RZ ;  /* 0x0000001100037210 */ /* 0x001fca0007ffe0ff */
[----:B------:R-:W-:-:S04]  /*0e90*/  IMAD R7, R3, 0x3, RZ ;  /* 0x0000000303077824 */ /* 0x000fc800078e02ff */
[----:B-1----:R-:W-:-:S05]  /*0ea0*/  IMAD.WIDE R6, R7, 0x4, R4 ;  /* 0x0000000407067825 */ /* 0x002fca00078e0204 */
[----:B------:R-:W2:Y:S04]  /*0eb0*/  LDG.E R4, desc[UR6][R6.64+0x4] ;  /* 0x0000040606047981 */ /* 0x000ea8000c1e1900 */
[----:B------:R-:W3:Y:S04]  /*0ec0*/  LDG.E R5, desc[UR6][R6.64] ;  /* 0x0000000606057981 */ /* 0x000ee8000c1e1900 */
[----:B------:R-:W4:Y:S01]  /*0ed0*/  LDG.E R21, desc[UR6][R6.64+0x8] ;  /* 0x0000080606157981 */ /* 0x000f22000c1e1900 */
        /* <DEDUP_REMOVED lines=22> */
.L_x_346:
[----:B------:R-:W-:Y:S05]  /*1040*/  BSYNC.RECONVERGENT B4 ;  /* 0x0000000000047941 */ /* 0x000fea0003800200 */
.L_x_345:
        /* <DEDUP_REMOVED lines=15> */
.L_x_348:
[----:B------:R-:W-:Y:S05]  /*1140*/  BSYNC.RECONVERGENT B4 ;  /* 0x0000000000047941 */ /* 0x000fea0003800200 */
.L_x_347:
        /* <DEDUP_REMOVED lines=14> */
.L_x_350:
[----:B------:R-:W-:Y:S05]  /*1230*/  BSYNC.RECONVERGENT B4 ;  /* 0x0000000000047941 */ /* 0x000fea0003800200 */
.L_x_349:
[----:B------:R-:W0:Y:S01]  /*1240*/  LDC.64 R6, c[0x0][0x3c0] ;  /* 0x0000f000ff067b82 */ /* 0x000e220000000a00 */
[----:B------:R-:W1:Y:S01]  /*1250*/  LDCU UR4, c[0x0][0x390] ;  /* 0x00007200ff0477ac */ /* 0x000e620008000800 */
[----:B------:R-:W2:Y:S01]  /*1260*/  F2I.TRUNC.NTZ R0, R0 ;  /* 0x0000000000007305 */ /* 0x000ea2000020f100 */
[----:B------:R-:W-:-:S04]  /*1270*/  IADD3 R11, P0, PT, R9, R18, RZ ;  /* 0x00000012090b7210 */ /* 0x000fc80007f1e0ff */
[----:B------:R-:W-:-:S05]  /*1280*/  LEA.HI.X.SX32 R9, R9, R19, 0x1, P0 ;  /* 0x0000001309097211 */ /* 0x000fca00000f0eff */
[----:B------:R-:W-:Y:S02]  /*1290*/  IMAD R9, R9, 0xc, RZ ;  /* 0x0000000c09097824 */ /* 0x000fe400078e02ff */
[----:B-1----:R-:W-:-:S04]  /*12a0*/  IMAD R5, R5, UR4, R4 ;  /* 0x0000000405057c24 */ /* 0x002fc8000f8e0204 */
[----:B--2---:R-:W-:Y:S02]  /*12b0*/  IMAD R5, R5, UR4, R0 ;  /* 0x0000000405057c24 */ /* 0x004fe4000f8e0200 */
[----:B0-----:R-:W-:-:S05]  /*12c0*/  IMAD.WIDE.U32 R6, R11, 0xc, R6 ;  /* 0x0000000c0b067825 */ /* 0x001fca00078e0006 */
[----:B------:R-:W-:-:S05]  /*12d0*/  IADD3 R7, PT, PT, R7, R9, RZ ;  /* 0x0000000907077210 */ /* 0x000fca0007ffe0ff */
[----:B------:R1:W-:Y:S04]  /*12e0*/  STG.E desc[UR6][R6.64], R13 ;  /* 0x0000000d06007986 */ /* 0x0003e8000c101906 */
[----:B------:R1:W-:Y:S04]  /*12f0*/  STG.E desc[UR6][R6.64+0x4], R3 ;  /* 0x0000040306007986 */ /* 0x0003e8000c101906 */
[----:B------:R1:W-:Y:S02]  /*1300*/  STG.E desc[UR6][R6.64+0x8], R5 ;  /* 0x0000080506007986 */ /* 0x0003e4000c101906 */
.L_x_344:
[----:B------:R-:W-:Y:S05]  /*1310*/  BSYNC.RECONVERGENT B3 ;  /* 0x0000000000037941 */ /* 0x000fea0003800200 */
.L_x_325:
[----:B------:R-:W2:Y:S02]  /*1320*/  LDCU UR4, c[0x0][0x360] ;  /* 0x00006c00ff0477ac */ /* 0x000ea40008000800 */
[----:B--2---:R-:W-:-:S04]  /*1330*/  IADD3 R14, PT, PT, R14, UR4, RZ ;  /* 0x000000040e0e7c10 */ /* 0x004fc8000fffe0ff */
[----:B------:R-:W-:-:S13]  /*1340*/  ISETP.GE.AND P0, PT, R14, R23, PT ;  /* 0x000000170e00720c */ /* 0x000fda0003f06270 */
[----:B------:R-:W-:Y:S05]  /*1350*/  @!P0 BRA `(.L_x_351) ;  /* 0xffffffec00e88947 */ /* 0x000fea000383ffff */
.L_x_324:
[----:B------:R-:W-:Y:S05]  /*1360*/  BSYNC.RECONVERGENT B0 ;  /* 0x0000000000007941 */ /* 0x000fea0003800200 */
.L_x_323:
[----:B01----:R-:W0:Y:S01]  /*1370*/  LDC R3, c[0x0][0x370] ;  /* 0x0000dc00ff037b82 */ /* 0x003e220000000800 */
[----:B------:R-:W1:Y:S01]  /*1380*/  LDCU UR4, c[0x0][0x380] ;  /* 0x00007000ff0477ac */ /* 0x000e620008000800 */
[----:B0-----:R-:W-:-:S05]  /*1390*/  IMAD.IADD R24, R3, 0x1, R24 ;  /* 0x0000000103187824 */ /* 0x001fca00078e0218 */
[----:B-1----:R-:W-:-:S13]  /*13a0*/  ISETP.GE.AND P0, PT, R24, UR4, PT ;  /* 0x0000000418007c0c */ /* 0x002fda000bf06270 */
[----:B------:R-:W-:Y:S05]  /*13b0*/  @!P0 BRA `(.L_x_322) ;  /* 0xffffffec00788947 */ /* 0x000fea000383ffff */
[----:B------:R-:W-:Y:S05]  /*13c0*/  EXIT ;  /* 0x000000000000794d */ /* 0x000fea0003800000 */
        .weak           $__internal_1_$__cuda_sm3x_div_rn_noftz_f32_slowpath
        .type           $__internal_1_$__cuda_sm3x_div_rn_noftz_f32_slowpath,@function
        .size           $__internal_1_$__cuda_sm3x_div_rn_noftz_f32_slowpath,(.L_x_450 - $__internal_1_$__cuda_sm3x_div_rn_noftz_f32_slowpath)
$__internal_1_$__cuda_sm3x_div_rn_noftz_f32_slowpath:
[----:B------:R-:W-:Y:S01]  /*13d0*/  SHF.R.U32.HI R2, RZ, 0x17, R26 ;  /* 0x00000017ff027819 */ /* 0x000fe2000001161a */
[----:B------:R-:W-:Y:S01]  /*13e0*/  BSSY.RECONVERGENT B1, `(.L_x_352) ;  /* 0x0000063000017945 */ /* 0x000fe20003800200 */
[----:B------:R-:W-:Y:S01]  /*13f0*/  SHF.R.U32.HI R33, RZ, 0x17, R0 ;  /* 0x00000017ff217819 */ /* 0x000fe20000011600 */
[----:B------:R-:W-:Y:S01]  /*1400*/  IMAD.MOV.U32 R35, RZ, RZ, R26 ;  /* 0x000000ffff237224 */ /* 0x000fe200078e001a */
[----:B------:R-:W-:Y:S02]  /*1410*/  LOP3.LUT R2, R2, 0xff, RZ, 0xc0, !PT ;  /* 0x000000ff02027812 */ /* 0x000fe400078ec0ff */
[----:B------:R-:W-:Y:S02]  /*1420*/  LOP3.LUT R33, R33, 0xff, RZ, 0xc0, !PT ;  /* 0x000000ff21217812 */ /* 0x000fe400078ec0ff */
[----:B------:R-:W-:Y:S02]  /*1430*/  IADD3 R29, PT, PT, R2, -0x1, RZ ;  /* 0xffffffff021d7810 */ /* 0x000fe40007ffe0ff */
[----:B------:R-:W-:-:S02]  /*1440*/  IADD3 R31, PT, PT, R33, -0x1, RZ ;  /* 0xffffffff211f7810 */ /* 0x000fc40007ffe0ff */
[----:B------:R-:W-:-:S04]  /*1450*/  ISETP.GT.U32.AND P0, PT, R29, 0xfd, PT ;  /* 0x000000fd1d00780c */ /* 0x000fc80003f04070 */
[----:B------:R-:W-:-:S13]  /*1460*/  ISETP.GT.U32.OR P0, PT, R31, 0xfd, P0 ;  /* 0x000000fd1f00780c */ /* 0x000fda0000704470 */
[----:B------:R-:W-:Y:S01]  /*1470*/  @!P0 MOV R27, RZ ;  /* 0x000000ff001b8202 */ /* 0x000fe20000000f00 */
[----:B------:R-:W-:Y:S06]  /*1480*/  @!P0 BRA `(.L_x_353) ;  /* 0x00000000005c8947 */ /* 0x000fec0003800000 */
[----:B------:R-:W-:Y:S02]  /*1490*/  FSETP.GTU.FTZ.AND P0, PT, |R0|, +INF , PT ;  /* 0x7f8000000000780b */ /* 0x000fe40003f1c200 */
[----:B------:R-:W-:-:S04]  /*14a0*/  FSETP.GTU.FTZ.AND P1, PT, |R26|, +INF , PT ;  /* 0x7f8000001a00780b */ /* 0x000fc80003f3c200 */
[----:B------:R-:W-:-:S13]  /*14b0*/  PLOP3.LUT P0, PT, P0, P1, PT, 0xf8, 0x8f ;  /* 0x00000000008f781c */ /* 0x000fda0000703f70 */
[----:B------:R-:W-:Y:S05]  /*14c0*/  @P0 BRA `(.L_x_354) ;  /* 0x00000004004c0947 */ /* 0x000fea0003800000 */
[----:B------:R-:W-:-:S13]  /*14d0*/  LOP3.LUT P0, RZ, R35, 0x7fffffff, R0, 0xc8, !PT ;  /* 0x7fffffff23ff7812 */ /* 0x000fda000780c800 */
[----:B------:R-:W-:Y:S05]  /*14e0*/  @!P0 BRA `(.L_x_355) ;  /* 0x00000004003c8947 */ /* 0x000fea0003800000 */
[----:B------:R-:W-:Y:S02]  /*14f0*/  FSETP.NEU.FTZ.AND P3, PT, |R0|, +INF , PT ;  /* 0x7f8000000000780b */ /* 0x000fe40003f7d200 */
[----:B------:R-:W-:Y:S02]  /*1500*/  FSETP.NEU.FTZ.AND P1, PT, |R26|, +INF , PT ;  /* 0x7f8000001a00780b */ /* 0x000fe40003f3d200 */
[----:B------:R-:W-:-:S11]  /*1510*/  FSETP.NEU.FTZ.AND P0, PT, |R0|, +INF , PT ;  /* 0x7f8000000000780b */ /* 0x000fd60003f1d200 */
[----:B------:R-:W-:Y:S05]  /*1520*/  @!P1 BRA !P3, `(.L_x_355) ;  /* 0x00000004002c9947 */ /* 0x000fea0005800000 */
[----:B------:R-:W-:-:S04]  /*1530*/  LOP3.LUT P3, RZ, R0, 0x7fffffff, RZ, 0xc0, !PT ;  /* 0x7fffffff00ff7812 */ /* 0x000fc8000786c0ff */
[----:B------:R-:W-:-:S13]  /*1540*/  PLOP3.LUT P1, PT, P1, P3, PT, 0x2f, 0xf2 ;  /* 0x0000000000f2781c */ /* 0x000fda0000f26577 */
[----:B------:R-:W-:Y:S05]  /*1550*/  @P1 BRA `(.L_x_356) ;  /* 0x0000000400181947 */ /* 0x000fea0003800000 */
[----:B------:R-:W-:-:S04]  /*1560*/  LOP3.LUT P1, RZ, R35, 0x7fffffff, RZ, 0xc0, !PT ;  /* 0x7fffffff23ff7812 */ /* 0x000fc8000782c0ff */
[----:B------:R-:W-:-:S13]  /*1570*/  PLOP3.LUT P0, PT, P0, P1, PT, 0x2f, 0xf2 ;  /* 0x0000000000f2781c */ /* 0x000fda0000702577 */
[----:B------:R-:W-:Y:S05]  /*1580*/  @P0 BRA `(.L_x_357) ;  /* 0x0000000400000947 */ /* 0x000fea0003800000 */
[----:B------:R-:W-:Y:S02]  /*1590*/  ISETP.GE.AND P0, PT, R31, RZ, PT ;  /* 0x000000ff1f00720c */ /* 0x000fe40003f06270 */
[----:B------:R-:W-:-:S11]  /*15a0*/  ISETP.GE.AND P1, PT, R29, RZ, PT ;  /* 0x000000ff1d00720c */ /* 0x000fd60003f26270 */
[----:B------:R-:W-:Y:S01]  /*15b0*/  @P0 MOV R27, RZ ;  /* 0x000000ff001b0202 */ /* 0x000fe20000000f00 */
[----:B------:R-:W-:Y:S02]  /*15c0*/  @!P0 IMAD.MOV.U32 R27, RZ, RZ, -0x40 ;  /* 0xffffffc0ff1b8424 */ /* 0x000fe400078e00ff */
[----:B------:R-:W-:Y:S01]  /*15d0*/  @!P0 FFMA R0, R0, 1.84467440737095516160e+19, RZ ;  /* 0x5f80000000008823 */ /* 0x000fe200000000ff */
[----:B------:R-:W-:Y:S02]  /*15e0*/  @!P1 FFMA R35, R26, 1.84467440737095516160e+19, RZ ;  /* 0x5f8000001a239823 */ /* 0x000fe400000000ff */
[----:B------:R-:W-:-:S07]  /*15f0*/  @!P1 IADD3 R27, PT, PT, R27, 0x40, RZ ;  /* 0x000000401b1b9810 */ /* 0x000fce0007ffe0ff */
.L_x_353:
[----:B------:R-:W-:Y:S01]  /*1600*/  LEA R34, R2, 0xc0800000, 0x17 ;  /* 0xc080000002227811 */ /* 0x000fe200078eb8ff */
[----:B------:R-:W-:Y:S01]  /*1610*/  VIADD R33, R33, 0xffffff81 ;  /* 0xffffff8121217836 */ /* 0x000fe20000000000 */
[----:B------:R-:W-:Y:S02]  /*1620*/  BSSY.RECONVERGENT B2, `(.L_x_358) ;  /* 0x0000035000027945 */ /* 0x000fe40003800200 */
[----:B------:R-:W-:Y:S01]  /*1630*/  IADD3 R37, PT, PT, -R34, R35, RZ ;  /* 0x0000002322257210 */ /* 0x000fe20007ffe1ff */
[C---:B------:R-:W-:Y:S01]  /*1640*/  IMAD R0, R33.reuse, -0x800000, R0 ;  /* 0xff80000021007824 */ /* 0x040fe200078e0200 */
[----:B------:R-:W-:Y:S02]  /*1650*/  IADD3 R33, PT, PT, R33, 0x7f, -R2 ;  /* 0x0000007f21217810 */ /* 0x000fe40007ffe802 */
[----:B------:R-:W0:Y:S01]  /*1660*/  MUFU.RCP R34, R37 ;  /* 0x0000002500227308 */ /* 0x000e220000001000 */
[----:B------:R-:W-:Y:S01]  /*1670*/  FADD.FTZ R31, -R37, -RZ ;  /* 0x800000ff251f7221 */ /* 0x000fe20000010100 */
[----:B------:R-:W-:-:S03]  /*1680*/  IADD3 R27, PT, PT, R33, R27, RZ ;  /* 0x0000001b211b7210 */ /* 0x000fc60007ffe0ff */
[----:B0-----:R-:W-:-:S04]  /*1690*/  FFMA R29, R34, R31, 1 ;  /* 0x3f800000221d7423 */ /* 0x001fc8000000001f */
[----:B------:R-:W-:-:S04]  /*16a0*/  FFMA R29, R34, R29, R34 ;  /* 0x0000001d221d7223 */ /* 0x000fc80000000022 */
[----:B------:R-:W-:-:S04]  /*16b0*/  FFMA R34, R0, R29, RZ ;  /* 0x0000001d00227223 */ /* 0x000fc800000000ff */
[----:B------:R-:W-:-:S04]  /*16c0*/  FFMA R35, R31, R34, R0 ;  /* 0x000000221f237223 */ /* 0x000fc80000000000 */
[----:B------:R-:W-:-:S04]  /*16d0*/  FFMA R34, R29, R35, R34 ;  /* 0x000000231d227223 */ /* 0x000fc80000000022 */
[----:B------:R-:W-:-:S04]  /*16e0*/  FFMA R31, R31, R34, R0 ;  /* 0x000000221f1f7223 */ /* 0x000fc80000000000 */
[----:B------:R-:W-:-:S05]  /*16f0*/  FFMA R0, R29, R31, R34 ;  /* 0x0000001f1d007223 */ /* 0x000fca0000000022 */
[----:B------:R-:W-:-:S04]  /*1700*/  SHF.R.U32.HI R2, RZ, 0x17, R0 ;  /* 0x00000017ff027819 */ /* 0x000fc80000011600 */
[----:B------:R-:W-:-:S04]  /*1710*/  LOP3.LUT R2, R2, 0xff, RZ, 0xc0, !PT ;  /* 0x000000ff02027812 */ /* 0x000fc800078ec0ff */
[----:B------:R-:W-:-:S05]  /*1720*/  IADD3 R2, PT, PT, R2, R27, RZ ;  /* 0x0000001b02027210 */ /* 0x000fca0007ffe0ff */
[----:B------:R-:W-:-:S05]  /*1730*/  VIADD R33, R2, 0xffffffff ;  /* 0xffffffff02217836 */ /* 0x000fca0000000000 */
[----:B------:R-:W-:-:S13]  /*1740*/  ISETP.GE.U32.AND P0, PT, R33, 0xfe, PT ;  /* 0x000000fe2100780c */ /* 0x000fda0003f06070 */
[----:B------:R-:W-:Y:S05]  /*1750*/  @!P0 BRA `(.L_x_359) ;  /* 0x0000000000808947 */ /* 0x000fea0003800000 */
[----:B------:R-:W-:-:S13]  /*1760*/  ISETP.GT.AND P0, PT, R2, 0xfe, PT ;  /* 0x000000fe0200780c */ /* 0x000fda0003f04270 */
[----:B------:R-:W-:Y:S05]  /*1770*/  @P0 BRA `(.L_x_360) ;  /* 0x00000000006c0947 */ /* 0x000fea0003800000 */
[----:B------:R-:W-:-:S13]  /*1780*/  ISETP.GE.AND P0, PT, R2, 0x1, PT ;  /* 0x000000010200780c */ /* 0x000fda0003f06270 */
[----:B------:R-:W-:Y:S05]  /*1790*/  @P0 BRA `(.L_x_361) ;  /* 0x0000000000740947 */ /* 0x000fea0003800000 */
[----:B------:R-:W-:Y:S02]  /*17a0*/  ISETP.GE.AND P0, PT, R2, -0x18, PT ;  /* 0xffffffe80200780c */ /* 0x000fe40003f06270 */
[----:B------:R-:W-:-:S11]  /*17b0*/  LOP3.LUT R0, R0, 0x80000000, RZ, 0xc0, !PT ;  /* 0x8000000000007812 */ /* 0x000fd600078ec0ff */
[----:B------:R-:W-:Y:S05]  /*17c0*/  @!P0 BRA `(.L_x_361) ;  /* 0x0000000000688947 */ /* 0x000fea0003800000 */
[CCC-:B------:R-:W-:Y:S01]  /*17d0*/  FFMA.RZ R27, R29.reuse, R31.reuse, R34.reuse ;  /* 0x0000001f1d1b7223 */ /* 0x1c0fe2000000c022 */
[CCC-:B------:R-:W-:Y:S01]  /*17e0*/  FFMA.RP R33, R29.reuse, R31.reuse, R34.reuse ;  /* 0x0000001f1d217223 */ /* 0x1c0fe20000008022 */
[----:B------:R-:W-:Y:S01]  /*17f0*/  FFMA.RM R34, R29, R31, R34 ;  /* 0x0000001f1d227223 */ /* 0x000fe20000004022 */
[C---:B------:R-:W-:Y:S02]  /*1800*/  IADD3 R29, PT, PT, R2.reuse, 0x20, RZ ;  /* 0x00000020021d7810 */ /* 0x040fe40007ffe0ff */
[----:B------:R-:W-:Y:S02]  /*1810*/  LOP3.LUT R27, R27, 0x7fffff, RZ, 0xc0, !PT ;  /* 0x007fffff1b1b7812 */ /* 0x000fe400078ec0ff */
[C---:B------:R-:W-:Y:S02]  /*1820*/  ISETP.NE.AND P3, PT, R2.reuse, RZ, PT ;  /* 0x000000ff0200720c */ /* 0x040fe40003f65270 */
[----:B------:R-:W-:Y:S02]  /*1830*/  LOP3.LUT R27, R27, 0x800000, RZ, 0xfc, !PT ;  /* 0x008000001b1b7812 */ /* 0x000fe400078efcff */
[----:B------:R-:W-:-:S02]  /*1840*/  ISETP.NE.AND P1, PT, R2, RZ, PT ;  /* 0x000000ff0200720c */ /* 0x000fc40003f25270 */
[----:B------:R-:W-:Y:S02]  /*1850*/  IADD3 R2, PT, PT, -R2, RZ, RZ ;  /* 0x000000ff02027210 */ /* 0x000fe40007ffe1ff */
[----:B------:R-:W-:Y:S02]  /*1860*/  SHF.L.U32 R29, R27, R29, RZ ;  /* 0x0000001d1b1d7219 */ /* 0x000fe400000006ff */
[----:B------:R-:W-:Y:S02]  /*1870*/  FSETP.NEU.FTZ.AND P0, PT, R33, R34, PT ;  /* 0x000000222100720b */ /* 0x000fe40003f1d000 */
[----:B------:R-:W-:Y:S02]  /*1880*/  SEL R2, R2, RZ, P3 ;  /* 0x000000ff02027207 */ /* 0x000fe40001800000 */
[----:B------:R-:W-:Y:S02]  /*1890*/  ISETP.NE.AND P1, PT, R29, RZ, P1 ;  /* 0x000000ff1d00720c */ /* 0x000fe40000f25270 */
[----:B------:R-:W-:-:S02]  /*18a0*/  SHF.R.U32.HI R29, RZ, R2, R27 ;  /* 0x00000002ff1d7219 */ /* 0x000fc4000001161b */
[----:B------:R-:W-:Y:S02]  /*18b0*/  PLOP3.LUT P0, PT, P0, P1, PT, 0xf8, 0x8f ;  /* 0x00000000008f781c */ /* 0x000fe40000703f70 */
[----:B------:R-:W-:Y:S02]  /*18c0*/  SHF.R.U32.HI R27, RZ, 0x1, R29 ;  /* 0x00000001ff1b7819 */ /* 0x000fe4000001161d */
[----:B------:R-:W-:-:S04]  /*18d0*/  SEL R2, RZ, 0x1, !P0 ;  /* 0x00000001ff027807 */ /* 0x000fc80004000000 */
[----:B------:R-:W-:-:S04]  /*18e0*/  LOP3.LUT R2, R2, 0x1, R27, 0xf8, !PT ;  /* 0x0000000102027812 */ /* 0x000fc800078ef81b */
[----:B------:R-:W-:-:S05]  /*18f0*/  LOP3.LUT R2, R2, R29, RZ, 0xc0, !PT ;  /* 0x0000001d02027212 */ /* 0x000fca00078ec0ff */
[----:B------:R-:W-:-:S05]  /*1900*/  IMAD.IADD R27, R27, 0x1, R2 ;  /* 0x000000011b1b7824 */ /* 0x000fca00078e0202 */
[----:B------:R-:W-:Y:S01]  /*1910*/  LOP3.LUT R0, R27, R0, RZ, 0xfc, !PT ;  /* 0x000000001b007212 */ /* 0x000fe200078efcff */
[----:B------:R-:W-:Y:S06]  /*1920*/  BRA `(.L_x_361) ;  /* 0x0000000000107947 */ /* 0x000fec0003800000 */
.L_x_360:
[----:B------:R-:W-:-:S04]  /*1930*/  LOP3.LUT R0, R0, 0x80000000, RZ, 0xc0, !PT ;  /* 0x8000000000007812 */ /* 0x000fc800078ec0ff */
[----:B------:R-:W-:Y:S01]  /*1940*/  LOP3.LUT R0, R0, 0x7f800000, RZ, 0xfc, !PT ;  /* 0x7f80000000007812 */ /* 0x000fe200078efcff */
[----:B------:R-:W-:Y:S06]  /*1950*/  BRA `(.L_x_361) ;  /* 0x0000000000047947 */ /* 0x000fec0003800000 */
.L_x_359:
[----:B------:R-:W-:-:S07]  /*1960*/  LEA R0, R27, R0, 0x17 ;  /* 0x000000001b007211 */ /* 0x000fce00078eb8ff */
.L_x_361:
[----:B------:R-:W-:Y:S05]  /*1970*/  BSYNC.RECONVERGENT B2 ;  /* 0x0000000000027941 */ /* 0x000fea0003800200 */
.L_x_358:
[----:B------:R-:W-:Y:S05]  /*1980*/  BRA `(.L_x_362) ;  /* 0x0000000000207947 */ /* 0x000fea0003800000 */
.L_x_357:
[----:B------:R-:W-:-:S04]  /*1990*/  LOP3.LUT R0, R35, 0x80000000, R0, 0x48, !PT ;  /* 0x8000000023007812 */ /* 0x000fc800078e4800 */
[----:B------:R-:W-:Y:S01]  /*19a0*/  LOP3.LUT R0, R0, 0x7f800000, RZ, 0xfc, !PT ;  /* 0x7f80000000007812 */ /* 0x000fe200078efcff */
[----:B------:R-:W-:Y:S06]  /*19b0*/  BRA `(.L_x_362) ;  /* 0x0000000000147947 */ /* 0x000fec0003800000 */
.L_x_356:
[----:B------:R-:W-:Y:S01]  /*19c0*/  LOP3.LUT R0, R35, 0x80000000, R0, 0x48, !PT ;  /* 0x8000000023007812 */ /* 0x000fe200078e4800 */
[----:B------:R-:W-:Y:S06]  /*19d0*/  BRA `(.L_x_362) ;  /* 0x00000000000c7947 */ /* 0x000fec0003800000 */
.L_x_355:
[----:B------:R-:W0:Y:S01]  /*19e0*/  MUFU.RSQ R0, -QNAN ;  /* 0xffc0000000007908 */ /* 0x000e220000001400 */
[----:B------:R-:W-:Y:S05]  /*19f0*/  BRA `(.L_x_362) ;  /* 0x0000000000047947 */ /* 0x000fea0003800000 */
.L_x_354:
[----:B------:R-:W-:-:S07]  /*1a00*/  FADD.FTZ R0, R0, R26 ;  /* 0x0000001a00007221 */ /* 0x000fce0000010000 */
.L_x_362:
[----:B------:R-:W-:Y:S05]  /*1a10*/  BSYNC.RECONVERGENT B1 ;  /* 0x0000000000017941 */ /* 0x000fea0003800200 */
.L_x_352:
[----:B------:R-:W-:-:S04]  /*1a20*/  HFMA2 R31, -RZ, RZ, 0, 0 ;  /* 0x00000000ff1f7431 */ /* 0x000fc800000001ff */
[----:B0-----:R-:W-:Y:S05]  /*1a30*/  RET.REL.NODEC R30 `(_Z16build_cubeNN_idxiiifiPKfS0_PKiS2_PKlPi) ;  /* 0xffffffe41e707950 */ /* 0x001fea0003c3ffff */
.L_x_363:
        /* <DEDUP_REMOVED lines=12> */
.L_x_450:


//--------------------- .text._Z12count_cubeNNiiifiPKfS0_PKiS2_Pl --------------------------
	.section	.text._Z12count_cubeNNiiifiPKfS0_PKiS2_Pl,"ax",@progbits
	.align	128
        .global         _Z12count_cubeNNiiifiPKfS0_PKiS2_Pl
        .type           _Z12count_cubeNNiiifiPKfS0_PKiS2_Pl,@function
        .size           _Z12count_cubeNNiiifiPKfS0_PKiS2_Pl,(.L_x_459 - _Z12count_cubeNNiiifiPKfS0_PKiS2_Pl)
        .other          _Z12count_cubeNNiiifiPKfS0_PKiS2_Pl,@"STO_CUDA_ENTRY STV_DEFAULT"
_Z12count_cubeNNiiifiPKfS0_PKiS2_Pl:
.text._Z12count_cubeNNiiifiPKfS0_PKiS2_Pl:
[----:B------:R-:W-:Y:S08]  /*0000*/  LDC R1, c[0x0][0x37c] ;  /* 0x0000df00ff017b82 */ /* 0x000ff00000000800 */
[----:B------:R-:W0:Y:S08]  /*0010*/  S2UR UR4, SR_CTAID.X ;  /* 0x00000000000479c3 */ /* 0x000e300000002500 */
[----:B------:R-:W0:Y:S02]  /*0020*/  LDC R0, c[0x0][0x380] ;  /* 0x0000e000ff007b82 */ /* 0x000e240000000800 */
[----:B0-----:R-:W-:-:S13]  /*0030*/  ISETP.LE.AND P0, PT, R0, UR4, PT ;  /* 0x0000000400007c0c */ /* 0x001fda000bf03270 */
[----:B------:R-:W-:Y:S05]  /*0040*/  @P0 EXIT ;  /* 0x000000000000094d */ /* 0x000fea0003800000 */
[----:B------:R-:W0:Y:S01]  /*0050*/  LDC R12, c[0x0][0x38c] ;  /* 0x0000e300ff0c7b82 */ /* 0x000e220000000800 */
[----:B------:R-:W1:Y:S01]  /*0060*/  S2R R14, SR_TID.X ;  /* 0x00000000000e7919 */ /* 0x000e620000002100 */
[----:B------:R-:W-:Y:S01]  /*0070*/  IMAD.U32 R13, RZ, RZ, UR4 ;  /* 0x00000004ff0d7e24 */ /* 0x000fe2000f8e00ff */
[----:B------:R-:W2:Y:S02]  /*0080*/  LDCU.64 UR6, c[0x0][0x358] ;  /* 0x00006b00ff0677ac */ /* 0x000ea40008000a00 */
[----:B012---:R-:W-:-:S07]  /*0090*/  FMUL R12, R12, 0.5 ;  /* 0x3f0000000c0c7820 */ /* 0x007fce0000400000 */
.L_x_372:
[----:B0-----:R-:W0:Y:S01]  /*00a0*/  LDC.64 R6, c[0x0][0x3b0] ;  /* 0x0000ec00ff067b82 */ /* 0x001e220000000a00 */
[----:B------:R-:W-:Y:S01]  /*00b0*/  ISETP.GE.AND P0, PT, R13, 0x1, PT ;  /* 0x000000010d00780c */ /* 0x000fe20003f06270 */
[----:B------:R-:W-:-:S06]  /*00c0*/  HFMA2 R10, -RZ, RZ, 0, 0 ;  /* 0x00000000ff0a7431 */ /* 0x000fcc00000001ff */
[----:B------:R-:W1:Y:S01]  /*00d0*/  LDC.64 R4, c[0x0][0x3a8] ;  /* 0x0000ea00ff047b82 */ /* 0x000e620000000a00 */
[----:B------:R-:W-:Y:S01]  /*00e0*/  IMAD.MOV.U32 R9, RZ, RZ, RZ ;  /* 0x000000ffff097224 */ /* 0x000fe200078e00ff */
[----:B------:R-:W2:Y:S04]  /*00f0*/  LDCU UR5, c[0x0][0x390] ;  /* 0x00007200ff0577ac */ /* 0x000ea80008000800 */
[C---:B-----5:R-:W-:Y:S02]  /*0100*/  @P0 VIADD R17, R13.reuse, 0xffffffff ;  /* 0xffffffff0d110836 */ /* 0x060fe40000000000 */
        /* <DEDUP_REMOVED lines=12> */
[----:B--2---:R-:W-:Y:S05]  /*01d0*/  @P1 BRA `(.L_x_365) ;  /* 0x0000000800281947 */ /* 0x004fea0003800000 */
[----:B------:R-:W-:Y:S01]  /*01e0*/  LOP3.LUT R7, R8, 0x7ffffffc, RZ, 0xc0, !PT ;  /* 0x7ffffffc08077812 */ /* 0x000fe200078ec0ff */
[----:B------:R-:W-:-:S07]  /*01f0*/  IMAD.MOV.U32 R6, RZ, RZ, R14 ;  /* 0x000000ffff067224 */ /* 0x000fce00078e000e */
.L_x_371:
[----:B0-----:R-:W0:Y:S01]  /*0200*/  LDC.64 R2, c[0x0][0x3a0] ;  /* 0x0000e800ff027b82 */ /* 0x001e220000000a00 */
[----:B------:R-:W-:Y:S01]  /*0210*/  ISETP.GE.AND P0, PT, R8, 0x1, PT ;  /* 0x000000010800780c */ /* 0x000fe20003f06270 */
[----:B------:R-:W-:Y:S01]  /*0220*/  IMAD.IADD R0, R6, 0x1, R10 ;  /* 0x0000000106007824 */ /* 0x000fe200078e020a */
[----:B------:R-:W-:-:S03]  /*0230*/  CS2R R18, SRZ ;  /* 0x0000000000127805 */ /* 0x000fc6000001ff00 */
[----:B------:R-:W-:-:S04]  /*0240*/  IMAD R5, R0, 0x3, RZ ;  /* 0x0000000300057824 */ /* 0x000fc800078e02ff */
[----:B0-----:R-:W-:-:S04]  /*0250*/  IMAD.WIDE R2, R5, 0x4, R2 ;  /* 0x0000000405027825 */ /* 0x001fc800078e0202 */
[----:B-----5:R-:W-:Y:S05]  /*0260*/  @!P0 BRA `(.L_x_366) ;  /* 0x0000000400e88947 */ /* 0x020fea0003800000 */
[----:B------:R0:W5:Y:S04]  /*0270*/  LDG.E R15, desc[UR6][R2.64] ;  /* 0x00000006020f7981 */ /* 0x000168000c1e1900 */
[----:B------:R0:W5:Y:S04]  /*0280*/  LDG.E R16, desc[UR6][R2.64+0x4] ;  /* 0x0000040602107981 */ /* 0x000168000c1e1900 */
[----:B------:R0:W5:Y:S01]  /*0290*/  LDG.E R17, desc[UR6][R2.64+0x8] ;  /* 0x0000080602117981 */ /* 0x000162000c1e1900 */
[----:B------:R-:W-:Y:S01]  /*02a0*/  ISETP.GE.U32.AND P0, PT, R8, 0x4, PT ;  /* 0x000000040800780c */ /* 0x000fe20003f06070 */
[----:B------:R-:W-:Y:S01]  /*02b0*/  IMAD.MOV.U32 R18, RZ, RZ, RZ ;  /* 0x000000ffff127224 */ /* 0x000fe200078e00ff */
[----:B------:R-:W-:-:S11]  /*02c0*/  MOV R4, RZ ;  /* 0x000000ff00047202 */ /* 0x000fd60000000f00 */
[----:B0-----:R-:W-:Y:S05]  /*02d0*/  @!P0 BRA `(.L_x_367) ;  /* 0x0000000000ec8947 */ /* 0x001fea0003800000 */
[----:B------:R-:W0:Y:S01]  /*02e0*/  LDC.64 R2, c[0x0][0x398] ;  /* 0x0000e600ff027b82 */ /* 0x000e220000000a00 */
[----:B------:R-:W-:Y:S01]  /*02f0*/  LOP3.LUT R20, R8, 0x7ffffffc, RZ, 0xc0, !PT ;  /* 0x7ffffffc08147812 */ /* 0x000fe200078ec0ff */
[----:B------:R-:W-:Y:S02]  /*0300*/  IMAD R19, R9, 0x3, RZ ;  /* 0x0000000309137824 */ /* 0x000fe400078e02ff */
[----:B------:R-:W-:Y:S01]  /*0310*/  IMAD.MOV.U32 R18, RZ, RZ, RZ ;  /* 0x000000ffff127224 */ /* 0x000fe200078e00ff */
[----:B------:R-:W-:-:S07]  /*0320*/  IADD3 R20, PT, PT, -R20, RZ, RZ ;  /* 0x000000ff14147210 */ /* 0x000fce0007ffe1ff */
.L_x_368:
[----:B0-----:R-:W-:-:S05]  /*0330*/  IMAD.WIDE R4, R19, 0x4, R2 ;  /* 0x0000000413047825 */ /* 0x001fca00078e0202 */
[----:B------:R-:W2:Y:S04]  /*0340*/  LDG.E R23, desc[UR6][R4.64+0x4] ;  /* 0x0000040604177981 */ /* 0x000ea8000c1e1900 */
[----:B------:R-:W3:Y:S04]  /*0350*/  LDG.E R24, desc[UR6][R4.64] ;  /* 0x0000000604187981 */ /* 0x000ee8000c1e1900 */
[----:B------:R-:W4:Y:S04]  /*0360*/  LDG.E R25, desc[UR6][R4.64+0x10] ;  /* 0x0000100604197981 */ /* 0x000f28000c1e1900 */
[----:B------:R-:W4:Y:S04]  /*0370*/  LDG.E R26, desc[UR6][R4.64+0xc] ;  /* 0x00000c06041a7981 */ /* 0x000f28000c1e1900 */
[----:B------:R-:W4:Y:S04]  /*0380*/  LDG.E R21, desc[UR6][R4.64+0x1c] ;  /* 0x00001c0604157981 */ /* 0x000f28000c1e1900 */
[----:B------:R-:W4:Y:S04]  /*0390*/  LDG.E R22, desc[UR6][R4.64+0x18] ;  /* 0x0000180604167981 */ /* 0x000f28000c1e1900 */
[----:B------:R-:W4:Y:S01]  /*03a0*/  LDG.E R28, desc[UR6][R4.64+0x24] ;  /* 0x00002406041c7981 */ /* 0x000f22000c1e1900 */
[----:B--2--5:R-:W-:-:S05]  /*03b0*/  FADD R23, -R16, R23 ;  /* 0x0000001710177221 */ /* 0x024fca0000000100 */
[----:B------:R-:W-:Y:S01]  /*03c0*/  FSETP.GEU.AND P2, PT, |R23|, R12, PT ;  /* 0x0000000c1700720b */ /* 0x000fe20003f4e200 */
[----:B---3--:R-:W-:Y:S01]  /*03d0*/  FADD R23, -R15, R24 ;  /* 0x000000180f177221 */ /* 0x008fe20000000100 */
[----:B----4-:R-:W-:-:S04]  /*03e0*/  FADD R25, -R16, R25 ;  /* 0x0000001910197221 */ /* 0x010fc80000000100 */
[-C--:B------:R-:W-:Y:S01]  /*03f0*/  FSETP.GEU.OR P2, PT, |R23|, R12.reuse, P2 ;  /* 0x0000000c1700720b */ /* 0x080fe2000174e600 */
[----:B------:R-:W-:Y:S01]  /*0400*/  FADD R23, -R15, R26 ;  /* 0x0000001a0f177221 */ /* 0x000fe20000000100 */
[-C--:B------:R-:W-:Y:S01]  /*0410*/  FSETP.GEU.AND P1, PT, |R25|, R12.reuse, PT ;  /* 0x0000000c1900720b */ /* 0x080fe20003f2e200 */
[----:B------:R0:W2:Y:S03]  /*0420*/  LDG.E R26, desc[UR6][R4.64+0x2c] ;  /* 0x00002c06041a7981 */ /* 0x0000a6000c1e1900 */
[-C--:B------:R-:W-:Y:S01]  /*0430*/  FSETP.GEU.OR P1, PT, |R23|, R12.reuse, P1 ;  /* 0x0000000c1700720b */ /* 0x080fe20000f2e600 */
[----:B------:R-:W-:Y:S01]  /*0440*/  FADD R21, -R16, R21 ;  /* 0x0000001510157221 */ /* 0x000fe20000000100 */
[----:B------:R-:W3:Y:S05]  /*0450*/  LDG.E R25, desc[UR6][R4.64+0x28] ;  /* 0x0000280604197981 */ /* 0x000eea000c1e1900 */
[----:B------:R-:W4:Y:S01]  /*0460*/  @!P2 LDG.E R24, desc[UR6][R4.64+0x8] ;  /* 0x000008060418a981 */ /* 0x000f22000c1e1900 */
[----:B------:R-:W-:Y:S01]  /*0470*/  FSETP.GEU.AND P0, PT, |R21|, R12, PT ;  /* 0x0000000c1500720b */ /* 0x000fe20003f0e200 */
[----:B------:R-:W-:-:S04]  /*0480*/  FADD R21, -R15, R22 ;  /* 0x000000160f157221 */ /* 0x000fc80000000100 */
[----:B------:R-:W2:Y:S01]  /*0490*/  @!P1 LDG.E R23, desc[UR6][R4.64+0x14] ;  /* 0x0000140604179981 */ /* 0x000ea2000c1e1900 */
[----:B------:R-:W-:-:S13]  /*04a0*/  FSETP.GEU.OR P0, PT, |R21|, R12, P0 ;  /* 0x0000000c1500720b */ /* 0x000fda000070e600 */
[----:B------:R-:W0:Y:S01]  /*04b0*/  @!P0 LDG.E R22, desc[UR6][R4.64+0x20] ;  /* 0x0000200604168981 */ /* 0x000e22000c1e1900 */
[----:B------:R-:W-:Y:S02]  /*04c0*/  VIADD R20, R20, 0x4 ;  /* 0x0000000414147836 */ /* 0x000fe40000000000 */
[----:B------:R-:W-:Y:S02]  /*04d0*/  VIADD R19, R19, 0xc ;  /* 0x0000000c13137836 */ /* 0x000fe40000000000 */
[----:B----4-:R-:W-:-:S05]  /*04e0*/  @!P2 FADD R21, -R17, R24 ;  /* 0x000000181115a221 */ /* 0x010fca0000000100 */
[----:B------:R-:W-:-:S04]  /*04f0*/  FSETP.LT.AND P2, PT, |R21|, R12, !P2 ;  /* 0x0000000c1500720b */ /* 0x000fc80005741200 */
[C---:B------:R-:W-:Y:S01]  /*0500*/  ISETP.LT.AND P2, PT, R18.reuse, UR5, P2 ;  /* 0x0000000512007c0c */ /* 0x040fe20009741270 */
[----:B--2---:R-:W-:Y:S01]  /*0510*/  @!P1 FADD R23, -R17, R23 ;  /* 0x0000001711179221 */ /* 0x004fe20000000100 */
[----:B------:R-:W-:Y:S02]  /*0520*/  VIADD R21, R18, 0x1 ;  /* 0x0000000112157836 */ /* 0x000fe40000000000 */
[----:B---3--:R-:W-:-:S09]  /*0530*/  FADD R25, -R16, R25 ;  /* 0x0000001910197221 */ /* 0x008fd20000000100 */
[----:B------:R-:W-:Y:S01]  /*0540*/  @!P2 IMAD.MOV R21, RZ, RZ, R18 ;  /* 0x000000ffff15a224 */ /* 0x000fe200078e0212 */
[----:B------:R-:W-:-:S04]  /*0550*/  FSETP.LT.AND P2, PT, |R23|, R12, !P1 ;  /* 0x0000000c1700720b */ /* 0x000fc80004f41200 */
[----:B------:R-:W-:Y:S01]  /*0560*/  ISETP.LT.AND P2, PT, R21, UR5, P2 ;  /* 0x0000000515007c0c */ /* 0x000fe20009741270 */
[----:B------:R-:W-:Y:S01]  /*0570*/  FADD R23, -R15, R28 ;  /* 0x0000001c0f177221 */ /* 0x000fe20000000100 */
[-C--:B------:R-:W-:Y:S01]  /*0580*/  FSETP.GEU.AND P1, PT, |R25|, R12.reuse, PT ;  /* 0x0000000c1900720b */ /* 0x080fe20003f2e200 */
[----:B0-----:R-:W-:Y:S01]  /*0590*/  @!P0 FADD R5, -R17, R22 ;  /* 0x0000001611058221 */ /* 0x001fe20000000100 */
[----:B------:R-:W-:Y:S02]  /*05a0*/  IADD3 R4, PT, PT, R21, 0x1, RZ ;  /* 0x0000000115047810 */ /* 0x000fe40007ffe0ff */
[-C--:B------:R-:W-:Y:S02]  /*05b0*/  FSETP.GEU.OR P1, PT, |R23|, R12.reuse, P1 ;  /* 0x0000000c1700720b */ /* 0x080fe40000f2e600 */
[----:B------:R-:W-:-:S05]  /*05c0*/  FSETP.LT.AND P0, PT, |R5|, R12, !P0 ;  /* 0x0000000c0500720b */ /* 0x000fca0004701200 */
[----:B------:R-:W-:-:S05]  /*05d0*/  @!P2 IMAD.MOV R4, RZ, RZ, R21 ;  /* 0x000000ffff04a224 */ /* 0x000fca00078e0215 */
[C---:B------:R-:W-:Y:S01]  /*05e0*/  ISETP.LT.AND P0, PT, R4.reuse, UR5, P0 ;  /* 0x0000000504007c0c */ /* 0x040fe20008701270 */
[----:B------:R-:W-:Y:S01]  /*05f0*/  @!P1 FADD R5, -R17, R26 ;  /* 0x0000001a11059221 */ /* 0x000fe20000000100 */
[----:B------:R-:W-:-:S04]  /*0600*/  VIADD R21, R4, 0x1 ;  /* 0x0000000104157836 */ /* 0x000fc80000000000 */
[----:B------:R-:W-:-:S07]  /*0610*/  FSETP.LT.AND P1, PT, |R5|, R12, !P1 ;  /* 0x0000000c0500720b */ /* 0x000fce0004f21200 */
[----:B------:R-:W-:Y:S02]  /*0620*/  @!P0 IADD3 R21, PT, PT, R4, RZ, RZ ;  /* 0x000000ff04158210 */ /* 0x000fe40007ffe0ff */
[----:B------:R-:W-:Y:S02]  /*0630*/  ISETP.NE.AND P0, PT, R20, RZ, PT ;  /* 0x000000ff1400720c */ /* 0x000fe40003f05270 */
[C---:B------:R-:W-:Y:S02]  /*0640*/  ISETP.LT.AND P1, PT, R21.reuse, UR5, P1 ;  /* 0x0000000515007c0c */ /* 0x040fe40008f21270 */
[----:B------:R-:W-:-:S11]  /*0650*/  IADD3 R18, PT, PT, R21, 0x1, RZ ;  /* 0x0000000115127810 */ /* 0x000fd60007ffe0ff */
[----:B------:R-:W-:Y:S01]  /*0660*/  @!P1 IADD3 R18, PT, PT, R21, RZ, RZ ;  /* 0x000000ff15129210 */ /* 0x000fe20007ffe0ff */
[----:B------:R-:W-:Y:S06]  /*0670*/  @P0 BRA `(.L_x_368) ;  /* 0xfffffffc002c0947 */ /* 0x000fec000383ffff */
[----:B------:R-:W-:-:S07]  /*0680*/  IMAD.MOV.U32 R4, RZ, RZ, R7 ;  /* 0x000000ffff047224 */ /* 0x000fce00078e0007 */
.L_x_367:
[----:B------:R-:W-:-:S13]  /*0690*/  LOP3.LUT P0, R3, R8, 0x3, RZ, 0xc0, !PT ;  /* 0x0000000308037812 */ /* 0x000fda000780c0ff */
[----:B------:R-:W-:Y:S05]  /*06a0*/  @!P0 BRA `(.L_x_369) ;  /* 0x0000000000d48947 */ /* 0x000fea0003800000 */
[----:B------:R-:W-:Y:S02]  /*06b0*/  ISETP.NE.AND P0, PT, R3, 0x1, PT ;  /* 0x000000010300780c */ /* 0x000fe40003f05270 */
[----:B------:R-:W-:-:S04]  /*06c0*/  LOP3.LUT R2, R8, 0x1, RZ, 0xc0, !PT ;  /* 0x0000000108027812 */ /* 0x000fc800078ec0ff */
[----:B------:R-:W-:-:S07]  /*06d0*/  ISETP.NE.U32.AND P2, PT, R2, 0x1, PT ;  /* 0x000000010200780c */ /* 0x000fce0003f45070 */
[----:B------:R-:W-:Y:S06]  /*06e0*/  @!P0 BRA `(.L_x_370) ;  /* 0x0000000000788947 */ /* 0x000fec0003800000 */
[----:B------:R-:W0:Y:S01]  /*06f0*/  LDC.64 R2, c[0x0][0x398] ;  /* 0x0000e600ff027b82 */ /* 0x000e220000000a00 */
[----:B------:R-:W-:Y:S01]  /*0700*/  IADD3 R5, PT, PT, R4, R9, RZ ;  /* 0x0000000904057210 */ /* 0x000fe20007ffe0ff */
[----:B------:R-:W1:Y:S04]  /*0710*/  LDCU UR4, c[0x0][0x390] ;  /* 0x00007200ff0477ac */ /* 0x000e680008000800 */
[----:B------:R-:W-:-:S04]  /*0720*/  IMAD R5, R5, 0x3, RZ ;  /* 0x0000000305057824 */ /* 0x000fc800078e02ff */
[----:B0-----:R-:W-:-:S05]  /*0730*/  IMAD.WIDE R2, R5, 0x4, R2 ;  /* 0x0000000405027825 */ /* 0x001fca00078e0202 */
[----:B------:R-:W2:Y:S04]  /*0740*/  LDG.E R5, desc[UR6][R2.64+0x4] ;  /* 0x0000040602057981 */ /* 0x000ea8000c1e1900 */
[----:B------:R-:W3:Y:S04]  /*0750*/  LDG.E R20, desc[UR6][R2.64] ;  /* 0x0000000602147981 */ /* 0x000ee8000c1e1900 */
[----:B------:R-:W4:Y:S04]  /*0760*/  LDG.E R22, desc[UR6][R2.64+0xc] ;  /* 0x00000c0602167981 */ /* 0x000f28000c1e1900 */
[----:B------:R-:W4:Y:S01]  /*0770*/  LDG.E R24, desc[UR6][R2.64+0x14] ;  /* 0x0000140602187981 */ /* 0x000f22000c1e1900 */
[----:B--2--5:R-:W-:Y:S01]  /*0780*/  FADD R19, -R16, R5 ;  /* 0x0000000510137221 */ /* 0x024fe20000000100 */
[----:B---3--:R-:W-:-:S04]  /*0790*/  FADD R5, -R15, R20 ;  /* 0x000000140f057221 */ /* 0x008fc80000000100 */
[----:B------:R-:W-:-:S04]  /*07a0*/  FSETP.GEU.AND P1, PT, |R19|, R12, PT ;  /* 0x0000000c1300720b */ /* 0x000fc80003f2e200 */
[----:B------:R-:W-:Y:S02]  /*07b0*/  FSETP.GEU.OR P1, PT, |R5|, R12, P1 ;  /* 0x0000000c0500720b */ /* 0x000fe40000f2e600 */
[----:B------:R-:W2:Y:S11]  /*07c0*/  LDG.E R5, desc[UR6][R2.64+0x10] ;  /* 0x0000100602057981 */ /* 0x000eb6000c1e1900 */
[----:B------:R-:W3:Y:S01]  /*07d0*/  @!P1 LDG.E R20, desc[UR6][R2.64+0x8] ;  /* 0x0000080602149981 */ /* 0x000ee2000c1e1900 */
[----:B----4-:R-:W-:Y:S01]  /*07e0*/  FADD R19, -R15, R22 ;  /* 0x000000160f137221 */ /* 0x010fe20000000100 */
[----:B------:R-:W-:Y:S01]  /*07f0*/  IADD3 R4, PT, PT, R4, 0x2, RZ ;  /* 0x0000000204047810 */ /* 0x000fe20007ffe0ff */
[----:B--2---:R-:W-:-:S05]  /*0800*/  FADD R5, -R16, R5 ;  /* 0x0000000510057221 */ /* 0x004fca0000000100 */
[----:B------:R-:W-:Y:S01]  /*0810*/  FSETP.GEU.AND P0, PT, |R5|, R12, PT ;  /* 0x0000000c0500720b */ /* 0x000fe20003f0e200 */
[----:B---3--:R-:W-:-:S03]  /*0820*/  @!P1 FADD R5, -R17, R20 ;  /* 0x0000001411059221 */ /* 0x008fc60000000100 */
[-C--:B------:R-:W-:Y:S02]  /*0830*/  FSETP.GEU.OR P0, PT, |R19|, R12.reuse, P0 ;  /* 0x0000000c1300720b */ /* 0x080fe4000070e600 */
[----:B------:R-:W-:-:S04]  /*0840*/  FSETP.LT.AND P1, PT, |R5|, R12, !P1 ;  /* 0x0000000c0500720b */ /* 0x000fc80004f21200 */
[C---:B-1----:R-:W-:Y:S01]  /*0850*/  ISETP.LT.AND P1, PT, R18.reuse, UR4, P1 ;  /* 0x0000000412007c0c */ /* 0x042fe20008f21270 */
[----:B------:R-:W-:-:S06]  /*0860*/  VIADD R5, R18, 0x1 ;  /* 0x0000000112057836 */ /* 0x000fcc0000000000 */
[----:B------:R-:W-:-:S05]  /*0870*/  @!P0 FADD R19, -R17, R24 ;  /* 0x0000001811138221 */ /* 0x000fca0000000100 */
[----:B------:R-:W-:Y:S02]  /*0880*/  FSETP.LT.AND P0, PT, |R19|, R12, !P0 ;  /* 0x0000000c1300720b */ /* 0x000fe40004701200 */
[----:B------:R-:W-:-:S04]  /*0890*/  @!P1 IADD3 R5, PT, PT, R18, RZ, RZ ;  /* 0x000000ff12059210 */ /* 0x000fc80007ffe0ff */
[C---:B------:R-:W-:Y:S01]  /*08a0*/  ISETP.LT.AND P0, PT, R5.reuse, UR4, P0 ;  /* 0x0000000405007c0c */ /* 0x040fe20008701270 */
[----:B------:R-:W-:-:S12]  /*08b0*/  VIADD R18, R5, 0x1 ;  /* 0x0000000105127836 */ /* 0x000fd80000000000 */
[----:B------:R-:W-:-:S07]  /*08c0*/  @!P0 IMAD.MOV R18, RZ, RZ, R5 ;  /* 0x000000ffff128224 */ /* 0x000fce00078e0205 */
.L_x_370:
[----:B------:R-:W-:Y:S05]  /*08d0*/  @P2 BRA `(.L_x_369) ;  /* 0x0000000000482947 */ /* 0x000fea0003800000 */
[----:B------:R-:W0:Y:S01]  /*08e0*/  LDC.64 R2, c[0x0][0x398] ;  /* 0x0000e600ff027b82 */ /* 0x000e220000000a00 */
[----:B------:R-:W-:Y:S01]  /*08f0*/  IADD3 R4, PT, PT, R4, R9, RZ ;  /* 0x0000000904047210 */ /* 0x000fe20007ffe0ff */
[----:B------:R-:W1:Y:S04]  /*0900*/  LDCU UR4, c[0x0][0x390] ;  /* 0x00007200ff0477ac */ /* 0x000e680008000800 */
[----:B------:R-:W-:-:S04]  /*0910*/  IMAD R5, R4, 0x3, RZ ;  /* 0x0000000304057824 */ /* 0x000fc800078e02ff */
[----:B0-----:R-:W-:-:S05]  /*0920*/  IMAD.WIDE R2, R5, 0x4, R2 ;  /* 0x0000000405027825 */ /* 0x001fca00078e0202 */
[----:B------:R-:W2:Y:S04]  /*0930*/  LDG.E R5, desc[UR6][R2.64+0x4] ;  /* 0x0000040602057981 */ /* 0x000ea8000c1e1900 */
[----:B------:R-:W3:Y:S04]  /*0940*/  LDG.E R4, desc[UR6][R2.64] ;  /* 0x0000000602047981 */ /* 0x000ee8000c1e1900 */
[----:B------:R-:W4:Y:S01]  /*0950*/  LDG.E R20, desc[UR6][R2.64+0x8] ;  /* 0x0000080602147981 */ /* 0x000f22000c1e1900 */
[----:B--2--5:R-:W-:Y:S01]  /*0960*/  FADD R5, -R16, R5 ;  /* 0x0000000510057221 */ /* 0x024fe20000000100 */
[----:B---3--:R-:W-:-:S04]  /*0970*/  FADD R15, -R15, R4 ;  /* 0x000000040f0f7221 */ /* 0x008fc80000000100 */
[-C--:B------:R-:W-:Y:S01]  /*0980*/  FSETP.GEU.AND P0, PT, |R5|, R12.reuse, PT ;  /* 0x0000000c0500720b */ /* 0x080fe20003f0e200 */
[----:B------:R-:W-:Y:S02]  /*0990*/  VIADD R4, R18, 0x1 ;  /* 0x0000000112047836 */ /* 0x000fe40000000000 */
[----:B----4-:R-:W-:Y:S01]  /*09a0*/  FADD R17, -R17, R20 ;  /* 0x0000001411117221 */ /* 0x010fe20000000100 */
[----:B------:R-:W-:-:S04]  /*09b0*/  FSETP.GEU.OR P0, PT, |R15|, R12, P0 ;  /* 0x0000000c0f00720b */ /* 0x000fc8000070e600 */
[----:B------:R-:W-:-:S04]  /*09c0*/  FSETP.LT.AND P0, PT, |R17|, R12, !P0 ;  /* 0x0000000c1100720b */ /* 0x000fc80004701200 */
[----:B-1----:R-:W-:-:S13]  /*09d0*/  ISETP.LT.AND P0, PT, R18, UR4, P0 ;  /* 0x0000000412007c0c */ /* 0x002fda0008701270 */
[----:B------:R-:W-:-:S05]  /*09e0*/  @!P0 IADD3 R4, PT, PT, R18, RZ, RZ ;  /* 0x000000ff12048210 */ /* 0x000fca0007ffe0ff */
[----:B------:R-:W-:-:S07]  /*09f0*/  IMAD.MOV.U32 R18, RZ, RZ, R4 ;  /* 0x000000ffff127224 */ /* 0x000fce00078e0004 */
.L_x_369:
[----:B------:R-:W-:-:S07]  /*0a00*/  HFMA2 R19, -RZ, RZ, 0, 0 ;  /* 0x00000000ff137431 */ /* 0x000fce00000001ff */
.L_x_366:
[----:B------:R-:W0:Y:S01]  /*0a10*/  LDC.64 R2, c[0x0][0x3b8] ;  /* 0x0000ee00ff027b82 */ /* 0x000e220000000a00 */
[----:B------:R-:W1:Y:S02]  /*0a20*/  LDCU UR4, c[0x0][0x360] ;  /* 0x00006c00ff0477ac */ /* 0x000e640008000800 */
[----:B-1----:R-:W-:Y:S02]  /*0a30*/  VIADD R6, R6, UR4 ;  /* 0x0000000406067c36 */ /* 0x002fe40008000000 */
[----:B0-----:R-:W-:-:S03]  /*0a40*/  IMAD.WIDE R2, R0, 0x8, R2 ;  /* 0x0000000800027825 */ /* 0x001fc600078e0202 */
[----:B------:R-:W-:Y:S02]  /*0a50*/  ISETP.GE.AND P0, PT, R6, R11, PT ;  /* 0x0000000b0600720c */ /* 0x000fe40003f06270 */
[----:B------:R0:W-:Y:S11]  /*0a60*/  STG.E.64 desc[UR6][R2.64], R18 ;  /* 0x0000001202007986 */ /* 0x0001f6000c101b06 */
[----:B------:R-:W-:Y:S05]  /*0a70*/  @!P0 BRA `(.L_x_371) ;  /* 0xfffffff400e08947 */ /* 0x000fea000383ffff */
.L_x_365:
[----:B------:R-:W-:Y:S05]  /*0a80*/  BSYNC.RECONVERGENT B0 ;  /* 0x0000000000007941 */ /* 0x000fea0003800200 */
.L_x_364:
[----:B------:R-:W1:Y:S01]  /*0a90*/  LDC R0, c[0x0][0x370] ;  /* 0x0000dc00ff007b82 */ /* 0x000e620000000800 */
[----:B------:R-:W2:Y:S01]  /*0aa0*/  LDCU UR4, c[0x0][0x380] ;  /* 0x00007000ff0477ac */ /* 0x000ea20008000800 */
[----:B-1----:R-:W-:-:S04]  /*0ab0*/  IADD3 R13, PT, PT, R0, R13, RZ ;  /* 0x0000000d000d7210 */ /* 0x002fc80007ffe0ff */
[----:B--2---:R-:W-:-:S13]  /*0ac0*/  ISETP.GE.AND P0, PT, R13, UR4, PT ;  /* 0x000000040d007c0c */ /* 0x004fda000bf06270 */
[----:B------:R-:W-:Y:S05]  /*0ad0*/  @!P0 BRA `(.L_x_372) ;  /* 0xfffffff400708947 */ /* 0x000fea000383ffff */
[----:B------:R-:W-:Y:S05]  /*0ae0*/  EXIT ;  /* 0x000000000000794d */ /* 0x000fea0003800000 */
.L_x_373:
        /* <DEDUP_REMOVED lines=9> */
.L_x_459:


//--------------------- .text._Z18build_sphereNN_idxiiifPKfS0_PKiS2_PKlPiPf --------------------------
	.section	.text._Z18build_sphereNN_idxiiifPKfS0_PKiS2_PKlPiPf,"ax",@progbits
	.align	128
        .global         _Z18build_sphereNN_idxiiifPKfS0_PKiS2_PKlPiPf
        .type           _Z18build_sphereNN_idxiiifPKfS0_PKiS2_PKlPiPf,@function
        .size           _Z18build_sphereNN_idxiiifPKfS0_PKiS2_PKlPiPf,(.L_x_451 - _Z18build_sphereNN_idxiiifPKfS0_PKiS2_PKlPiPf)
        .other          _Z18build_sphereNN_idxiiifPKfS0_PKiS2_PKlPiPf,@"STO_CUDA_ENTRY STV_DEFAULT"
_Z18build_sphereNN_idxiiifPKfS0_PKiS2_PKlPiPf:
.text._Z18build_sphereNN_idxiiifPKfS0_PKiS2_PKlPiPf:
[----:B------:R-:W-:Y:S08]  /*0000*/  LDC R1, c[0x0][0x37c] ;  /* 0x0000df00ff017b82 */ /* 0x000ff00000000800 */
[----:B------:R-:W0:Y:S08]  /*0010*/  S2UR UR4, SR_CTAID.X ;  /* 0x00000000000479c3 */ /* 0x000e300000002500 */
[----:B------:R-:W0:Y:S02]  /*0020*/  LDC R0, c[0x0][0x380] ;  /* 0x0000e000ff007b82 */ /* 0x000e240000000800 */
[----:B0-----:R-:W-:-:S13]  /*0030*/  ISETP.LE.AND P0, PT, R0, UR4, PT ;  /* 0x0000000400007c0c */ /* 0x001fda000bf03270 */
[----:B------:R-:W-:Y:S05]  /*0040*/  @P0 EXIT ;  /* 0x000000000000094d */ /* 0x000fea0003800000 */
[----:B------:R-:W0:Y:S01]  /*0050*/  LDCU UR5, c[0x0][0x360] ;  /* 0x00006c00ff0577ac */ /* 0x000e220008000800 */
[----:B------:R-:W1:Y:S01]  /*0060*/  S2R R0, SR_TID.X ;  /* 0x0000000000007919 */ /* 0x000e620000002100 */
[----:B------:R-:W2:Y:S01]  /*0070*/  LDC R2, c[0x0][0x370] ;  /* 0x0000dc00ff027b82 */ /* 0x000ea20000000800 */
[----:B------:R-:W-:Y:S01]  /*0080*/  MOV R3, UR4 ;  /* 0x0000000400037c02 */ /* 0x000fe20008000f00 */
[----:B------:R-:W3:Y:S06]  /*0090*/  LDCU.64 UR6, c[0x0][0x358] ;  /* 0x00006b00ff0677ac */ /* 0x000eec0008000a00 */
.L_x_414:
[----:B-1----:R-:W4:Y:S01]  /*00a0*/  LDC.64 R12, c[0x0][0x3a8] ;  /* 0x0000ea00ff0c7b82 */ /* 0x002f220000000a00 */
[----:B------:R-:W-:Y:S01]  /*00b0*/  ISETP.GE.AND P0, PT, R3, 0x1, PT ;  /* 0x000000010300780c */ /* 0x000fe20003f06270 */
[----:B------:R-:W-:-:S06]  /*00c0*/  IMAD.MOV.U32 R4, RZ, RZ, RZ ;  /* 0x000000ffff047224 */ /* 0x000fcc00078e00ff */
[----:B0----5:R-:W5:Y:S01]  /*00d0*/  LDC.64 R10, c[0x0][0x3a0] ;  /* 0x0000e800ff0a7b82 */ /* 0x021f620000000a00 */
[----:B------:R-:W-:Y:S01]  /*00e0*/  HFMA2 R6, -RZ, RZ, 0, 0 ;  /* 0x00000000ff067431 */ /* 0x000fe200000001ff */
[----:B------:R-:W0:Y:S04]  /*00f0*/  LDCU UR4, c[0x0][0x38c] ;  /* 0x00007180ff0477ac */ /* 0x000e280008000800 */
[C---:B------:R-:W-:Y:S01]  /*0100*/  @P0 IADD3 R15, PT, PT, R3.reuse, -0x1, RZ ;  /* 0xffffffff030f0810 */ /* 0x040fe20007ffe0ff */
[----:B------:R-:W0:Y:S01]  /*0110*/  LDCU.64 UR8, c[0x0][0x3b8] ;  /* 0x00007700ff0877ac */ /* 0x000e220008000a00 */
[----:B------:R-:W0:Y:S01]  /*0120*/  LDCU.64 UR10, c[0x0][0x3c0] ;  /* 0x00007800ff0a77ac */ /* 0x000e220008000a00 */
[----:B----4-:R-:W-:-:S04]  /*0130*/  IMAD.WIDE R8, R3, 0x4, R12 ;  /* 0x0000000403087825 */ /* 0x010fc800078e020c */
[C---:B------:R-:W-:Y:S01]  /*0140*/  @P0 IMAD.WIDE.U32 R12, R15.reuse, 0x4, R12 ;  /* 0x000000040f0c0825 */ /* 0x040fe200078e000c */
[----:B---3--:R-:W3:Y:S04]  /*0150*/  LDG.E R5, desc[UR6][R8.64] ;  /* 0x0000000608057981 */ /* 0x008ee8000c1e1900 */
[----:B------:R-:W3:Y:S01]  /*0160*/  @P0 LDG.E R4, desc[UR6][R12.64] ;  /* 0x000000060c040981 */ /* 0x000ee2000c1e1900 */
[----:B-----5:R-:W-:-:S04]  /*0170*/  @P0 IMAD.WIDE.U32 R14, R15, 0x4, R10 ;  /* 0x000000040f0e0825 */ /* 0x020fc800078e000a */
[----:B------:R-:W-:Y:S01]  /*0180*/  IMAD.WIDE R10, R3, 0x4, R10 ;  /* 0x00000004030a7825 */ /* 0x000fe200078e020a */
[----:B------:R-:W4:Y:S04]  /*0190*/  @P0 LDG.E R6, desc[UR6][R14.64] ;  /* 0x000000060e060981 */ /* 0x000f28000c1e1900 */
[----:B------:R-:W4:Y:S01]  /*01a0*/  LDG.E R7, desc[UR6][R10.64] ;  /* 0x000000060a077981 */ /* 0x000f22000c1e1900 */
[----:B------:R-:W-:Y:S01]  /*01b0*/  BSSY.RECONVERGENT B0, `(.L_x_374) ;  /* 0x0000153000007945 */ /* 0x000fe20003800200 */
[----:B---3--:R-:W-:-:S05]  /*01c0*/  @P0 IMAD.IADD R5, R5, 0x1, -R4 ;  /* 0x0000000105050824 */ /* 0x008fca00078e0a04 */
[----:B-1----:R-:W-:Y:S02]  /*01d0*/  ISETP.GE.AND P1, PT, R0, R5, PT ;  /* 0x000000050000720c */ /* 0x002fe40003f26270 */
[----:B----4-:R-:W-:-:S11]  /*01e0*/  @P0 IADD3 R7, PT, PT, R7, -R6, RZ ;  /* 0x8000000607070210 */ /* 0x010fd60007ffe0ff */
[----:B0-----:R-:W-:Y:S05]  /*01f0*/  @P1 BRA `(.L_x_375) ;  /* 0x0000001400381947 */ /* 0x001fea0003800000 */
[C---:B------:R-:W-:Y:S01]  /*0200*/  LOP3.LUT R8, R7.reuse, 0x3, RZ, 0xc0, !PT ;  /* 0x0000000307087812 */ /* 0x040fe200078ec0ff */
[----:B------:R-:W-:Y:S01]  /*0210*/  IMAD.MOV.U32 R10, RZ, RZ, R0 ;  /* 0x000000ffff0a7224 */ /* 0x000fe200078e0000 */
[----:B------:R-:W-:-:S07]  /*0220*/  LOP3.LUT R9, R7, 0x7ffffffc, RZ, 0xc0, !PT ;  /* 0x7ffffffc07097812 */ /* 0x000fce00078ec0ff */
.L_x_413:
[----:B0-----:R-:W0:Y:S01]  /*0230*/  LDC.64 R20, c[0x0][0x3b0] ;  /* 0x0000ec00ff147b82 */ /* 0x001e220000000a00 */
[----:B-1----:R-:W-:Y:S02]  /*0240*/  IADD3 R11, PT, PT, R10, R4, RZ ;  /* 0x000000040a0b7210 */ /* 0x002fe40007ffe0ff */
[----:B-----5:R-:W-:Y:S02]  /*0250*/  CS2R R16, SRZ ;  /* 0x0000000000107805 */ /* 0x020fe4000001ff00 */
[----:B------:R-:W-:-:S03]  /*0260*/  ISETP.GE.AND P0, PT, R11, 0x1, PT ;  /* 0x000000010b00780c */ /* 0x000fc60003f06270 */
[----:B------:R-:W1:Y:S10]  /*0270*/  LDC.64 R18, c[0x0][0x398] ;  /* 0x0000e600ff127b82 */ /* 0x000e740000000a00 */
[----:B------:R-:W-:-:S04]  /*0280*/  @P0 VIADD R13, R11, 0xffffffff ;  /* 0xffffffff0b0d0836 */ /* 0x000fc80000000000 */
[----:B0-----:R-:W-:-:S05]  /*0290*/  @P0 IMAD.WIDE.U32 R12, R13, 0x8, R20 ;  /* 0x000000080d0c0825 */ /* 0x001fca00078e0014 */
[----:B------:R0:W5:Y:S01]  /*02a0*/  @P0 LDG.E.64 R16, desc[UR6][R12.64] ;  /* 0x000000060c100981 */ /* 0x000162000c1e1b00 */
[----:B------:R-:W-:Y:S01]  /*02b0*/  ISETP.GE.AND P0, PT, R7, 0x1, PT ;  /* 0x000000010700780c */ /* 0x000fe20003f06270 */
[----:B------:R-:W-:Y:S01]  /*02c0*/  IMAD R15, R11, 0x3, RZ ;  /* 0x000000030b0f7824 */ /* 0x000fe200078e02ff */
[----:B------:R-:W-:-:S03]  /*02d0*/  IADD3 R10, PT, PT, R10, UR5, RZ ;  /* 0x000000050a0a7c10 */ /* 0x000fc6000fffe0ff */
[----:B-1----:R-:W-:Y:S01]  /*02e0*/  IMAD.WIDE R18, R15, 0x4, R18 ;  /* 0x000000040f127825 */ /* 0x002fe200078e0212 */
[----:B------:R-:W-:-:S07]  /*02f0*/  ISETP.GE.AND P1, PT, R10, R5, PT ;  /* 0x000000050a00720c */ /* 0x000fce0003f26270 */
[----:B0-----:R-:W-:Y:S06]  /*0300*/  @!P0 BRA `(.L_x_376) ;  /* 0x0000001000f08947 */ /* 0x001fec0003800000 */
[----:B------:R-:W-:Y:S01]  /*0310*/  IMAD.WIDE R20, R11, 0x8, R20 ;  /* 0x000000080b147825 */ /* 0x000fe200078e0214 */
[----:B------:R0:W5:Y:S04]  /*0320*/  LDG.E R12, desc[UR6][R18.64] ;  /* 0x00000006120c7981 */ /* 0x000168000c1e1900 */
[----:B------:R0:W5:Y:S04]  /*0330*/  LDG.E R13, desc[UR6][R18.64+0x4] ;  /* 0x00000406120d7981 */ /* 0x000168000c1e1900 */
[----:B------:R-:W3:Y:S04]  /*0340*/  LDG.E R21, desc[UR6][R20.64] ;  /* 0x0000000614157981 */ /* 0x000ee8000c1e1900 */
[----:B------:R0:W5:Y:S01]  /*0350*/  LDG.E R14, desc[UR6][R18.64+0x8] ;  /* 0x00000806120e7981 */ /* 0x000162000c1e1900 */
[----:B------:R-:W-:Y:S01]  /*0360*/  ISETP.GE.U32.AND P0, PT, R7, 0x4, PT ;  /* 0x000000040700780c */ /* 0x000fe20003f06070 */
[----:B------:R-:W-:Y:S01]  /*0370*/  IMAD.MOV.U32 R15, RZ, RZ, RZ ;  /* 0x000000ffff0f7224 */ /* 0x000fe200078e00ff */
[----:B------:R-:W-:Y:S01]  /*0380*/  MOV R27, RZ ;  /* 0x000000ff001b7202 */ /* 0x000fe20000000f00 */
[----:B---3-5:R-:W-:-:S10]  /*0390*/  IMAD.IADD R24, R21, 0x1, -R16 ;  /* 0x0000000115187824 */ /* 0x028fd400078e0a10 */
[----:B0-----:R-:W-:Y:S05]  /*03a0*/  @!P0 BRA `(.L_x_377) ;  /* 0x0000000800a88947 */ /* 0x001fea0003800000 */
[----:B------:R-:W-:Y:S01]  /*03b0*/  LOP3.LUT R15, R7, 0x7ffffffc, RZ, 0xc0, !PT ;  /* 0x7ffffffc070f7812 */ /* 0x000fe200078ec0ff */
[C---:B------:R-:W-:Y:S01]  /*03c0*/  IMAD R26, R6.reuse, 0x3, RZ ;  /* 0x00000003061a7824 */ /* 0x040fe200078e02ff */
[----:B------:R-:W-:Y:S01]  /*03d0*/  IADD3 R25, PT, PT, R6, 0x3, RZ ;  /* 0x0000000306197810 */ /* 0x000fe20007ffe0ff */
[----:B------:R-:W-:Y:S01]  /*03e0*/  IMAD.MOV.U32 R27, RZ, RZ, RZ ;  /* 0x000000ffff1b7224 */ /* 0x000fe200078e00ff */
[----:B------:R-:W-:-:S07]  /*03f0*/  IADD3 R15, PT, PT, -R15, RZ, RZ ;  /* 0x000000ff0f0f7210 */ /* 0x000fce0007ffe1ff */
.L_x_398:
[----:B------:R-:W0:Y:S02]  /*0400*/  LDC.64 R18, c[0x0][0x390] ;  /* 0x0000e400ff127b82 */ /* 0x000e240000000a00 */
[----:B0-----:R-:W-:-:S05]  /*0410*/  IMAD.WIDE R18, R26, 0x4, R18 ;  /* 0x000000041a127825 */ /* 0x001fca00078e0212 */
[----:B------:R-:W3:Y:S04]  /*0420*/  LDG.E R20, desc[UR6][R18.64+0x4] ;  /* 0x0000040612147981 */ /* 0x000ee8000c1e1900 */
[----:B------:R-:W4:Y:S04]  /*0430*/  LDG.E R21, desc[UR6][R18.64] ;  /* 0x0000000612157981 */ /* 0x000f28000c1e1900 */
[----:B------:R-:W5:Y:S01]  /*0440*/  LDG.E R23, desc[UR6][R18.64+0x8] ;  /* 0x0000080612177981 */ /* 0x000f62000c1e1900 */
[----:B------:R-:W-:Y:S01]  /*0450*/  VIADD R15, R15, 0x4 ;  /* 0x000000040f0f7836 */ /* 0x000fe20000000000 */
[----:B------:R-:W-:Y:S01]  /*0460*/  BSSY.RECONVERGENT B1, `(.L_x_378) ;  /* 0x0000015000017945 */ /* 0x000fe20003800200 */
[----:B------:R-:W-:-:S03]  /*0470*/  VIADD R29, R25, 0xfffffffe ;  /* 0xfffffffe191d7836 */ /* 0x000fc60000000000 */
[----:B------:R-:W-:Y:S01]  /*0480*/  ISETP.NE.AND P2, PT, R15, RZ, PT ;  /* 0x000000ff0f00720c */ /* 0x000fe20003f45270 */
[----:B---3--:R-:W-:Y:S01]  /*0490*/  FADD R20, -R13, R20 ;  /* 0x000000140d147221 */ /* 0x008fe20000000100 */
[----:B----4-:R-:W-:-:S03]  /*04a0*/  FADD R21, -R12, R21 ;  /* 0x000000150c157221 */ /* 0x010fc60000000100 */
[----:B------:R-:W-:Y:S01]  /*04b0*/  FMUL R20, R20, R20 ;  /* 0x0000001414147220 */ /* 0x000fe20000400000 */
[----:B-----5:R-:W-:-:S03]  /*04c0*/  FADD R23, -R14, R23 ;  /* 0x000000170e177221 */ /* 0x020fc60000000100 */
[----:B------:R-:W-:-:S04]  /*04d0*/  FFMA R20, R21, R21, R20 ;  /* 0x0000001515147223 */ /* 0x000fc80000000014 */
[----:B------:R-:W-:-:S04]  /*04e0*/  FFMA R22, R23, R23, R20 ;  /* 0x0000001717167223 */ /* 0x000fc80000000014 */
[----:B------:R0:W1:Y:S01]  /*04f0*/  MUFU.RSQ R21, R22 ;  /* 0x0000001600157308 */ /* 0x0000620000001400 */
[----:B------:R-:W-:-:S04]  /*0500*/  IADD3 R20, PT, PT, R22, -0xd000000, RZ ;  /* 0xf300000016147810 */ /* 0x000fc80007ffe0ff */
[----:B------:R-:W-:-:S13]  /*0510*/  ISETP.GT.U32.AND P0, PT, R20, 0x727fffff, PT ;  /* 0x727fffff1400780c */ /* 0x000fda0003f04070 */
[----:B01----:R-:W-:Y:S05]  /*0520*/  @!P0 BRA `(.L_x_379) ;  /* 0x0000000000108947 */ /* 0x003fea0003800000 */
[----:B------:R-:W-:Y:S02]  /*0530*/  MOV R20, R22 ;  /* 0x0000001600147202 */ /* 0x000fe40000000f00 */
[----:B------:R-:W-:-:S07]  /*0540*/  MOV R22, 0x560 ;  /* 0x0000056000167802 */ /* 0x000fce0000000f00 */
[----:B--2---:R-:W-:Y:S05]  /*0550*/  CALL.REL.NOINC `($__internal_2_$__cuda_sm20_sqrt_rn_f32_slowpath) ;  /* 0x0000001000787944 */ /* 0x004fea0003c00000 */
[----:B------:R-:W-:Y:S05]  /*0560*/  BRA `(.L_x_380) ;  /* 0x0000000000107947 */ /* 0x000fea0003800000 */
.L_x_379:
[----:B------:R-:W-:Y:S01]  /*0570*/  FMUL.FTZ R31, R22, R21 ;  /* 0x00000015161f7220 */ /* 0x000fe20000410000 */
[----:B------:R-:W-:-:S03]  /*0580*/  FMUL.FTZ R21, R21, 0.5 ;  /* 0x3f00000015157820 */ /* 0x000fc60000410000 */
[----:B------:R-:W-:-:S04]  /*0590*/  FFMA R20, -R31, R31, R22 ;  /* 0x0000001f1f147223 */ /* 0x000fc80000000116 */
[----:B------:R-:W-:-:S07]  /*05a0*/  FFMA R31, R20, R21, R31 ;  /* 0x00000015141f7223 */ /* 0x000fce000000001f */
.L_x_380:
[----:B------:R-:W-:Y:S05]  /*05b0*/  BSYNC.RECONVERGENT B1 ;  /* 0x0000000000017941 */ /* 0x000fea0003800200 */
.L_x_378:
[----:B------:R-:W-:Y:S01]  /*05c0*/  ISETP.GE.AND P0, PT, R27, R24, PT ;  /* 0x000000181b00720c */ /* 0x000fe20003f06270 */
[----:B------:R-:W-:Y:S03]  /*05d0*/  BSSY.RECONVERGENT B1, `(.L_x_381) ;  /* 0x000000e000017945 */ /* 0x000fe60003800200 */
[----:B------:R-:W-:-:S13]  /*05e0*/  FSETP.GEU.OR P0, PT, R31, UR4, P0 ;  /* 0x000000041f007c0b */ /* 0x000fda000870e400 */
[----:B------:R-:W-:Y:S05]  /*05f0*/  @P0 BRA `(.L_x_382) ;  /* 0x00000000002c0947 */ /* 0x000fea0003800000 */
[----:B------:R-:W-:Y:S01]  /*0600*/  IADD3 R23, P0, PT, R27, R16, RZ ;  /* 0x000000101b177210 */ /* 0x000fe20007f1e0ff */
[----:B------:R-:W-:-:S03]  /*0610*/  VIADD R33, R25, 0xfffffffd ;  /* 0xfffffffd19217836 */ /* 0x000fc60000000000 */
[----:B------:R-:W-:Y:S02]  /*0620*/  LEA.HI.X.SX32 R28, R27, R17, 0x1, P0 ;  /* 0x000000111b1c7211 */ /* 0x000fe400000f0eff */
[C---:B------:R-:W-:Y:S02]  /*0630*/  LEA R20, P0, R23.reuse, UR8, 0x3 ;  /* 0x0000000817147c11 */ /* 0x040fe4000f8018ff */
[C---:B------:R-:W-:Y:S02]  /*0640*/  LEA R22, P3, R23.reuse, UR10, 0x2 ;  /* 0x0000000a17167c11 */ /* 0x040fe4000f8610ff */
[C-C-:B------:R-:W-:Y:S02]  /*0650*/  LEA.HI.X R21, R23.reuse, UR9, R28.reuse, 0x3, P0 ;  /* 0x0000000917157c11 */ /* 0x140fe400080f1c1c */
[----:B------:R-:W-:Y:S02]  /*0660*/  LEA.HI.X R23, R23, UR11, R28, 0x2, P3 ;  /* 0x0000000b17177c11 */ /* 0x000fe400098f141c */
[----:B------:R-:W-:Y:S01]  /*0670*/  IADD3 R27, PT, PT, R27, 0x1, RZ ;  /* 0x000000011b1b7810 */ /* 0x000fe20007ffe0ff */
[----:B------:R0:W-:Y:S04]  /*0680*/  STG.E desc[UR6][R20.64+0x4], R33 ;  /* 0x0000042114007986 */ /* 0x0001e8000c101906 */
[----:B------:R0:W-:Y:S04]  /*0690*/  STG.E desc[UR6][R20.64], R11 ;  /* 0x0000000b14007986 */ /* 0x0001e8000c101906 */
[----:B------:R0:W-:Y:S02]  /*06a0*/  STG.E desc[UR6][R22.64], R31 ;  /* 0x0000001f16007986 */ /* 0x0001e4000c101906 */
.L_x_382:
[----:B------:R-:W-:Y:S05]  /*06b0*/  BSYNC.RECONVERGENT B1 ;  /* 0x0000000000017941 */ /* 0x000fea0003800200 */
.L_x_381:
[----:B0-----:R-:W3:Y:S04]  /*06c0*/  LDG.E R20, desc[UR6][R18.64+0x10] ;  /* 0x0000100612147981 */ /* 0x001ee8000c1e1900 */
[----:B------:R-:W4:Y:S04]  /*06d0*/  LDG.E R21, desc[UR6][R18.64+0xc] ;  /* 0x00000c0612157981 */ /* 0x000f28000c1e1900 */
[----:B------:R-:W5:Y:S01]  /*06e0*/  LDG.E R23, desc[UR6][R18.64+0x14] ;  /* 0x0000140612177981 */ /* 0x000f62000c1e1900 */
[----:B------:R-:W-:Y:S01]  /*06f0*/  BSSY.RECONVERGENT B1, `(.L_x_383) ;  /* 0x0000013000017945 */ /* 0x000fe20003800200 */
[----:B---3--:R-:W-:Y:S01]  /*0700*/  FADD R20, -R13, R20 ;  /* 0x000000140d147221 */ /* 0x008fe20000000100 */
[----:B----4-:R-:W-:-:S03]  /*0710*/  FADD R21, -R12, R21 ;  /* 0x000000150c157221 */ /* 0x010fc60000000100 */
[----:B------:R-:W-:Y:S01]  /*0720*/  FMUL R20, R20, R20 ;  /* 0x0000001414147220 */ /* 0x000fe20000400000 */
[----:B-----5:R-:W-:-:S03]  /*0730*/  FADD R23, -R14, R23 ;  /* 0x000000170e177221 */ /* 0x020fc60000000100 */
[----:B------:R-:W-:-:S04]  /*0740*/  FFMA R20, R21, R21, R20 ;  /* 0x0000001515147223 */ /* 0x000fc80000000014 */
[----:B------:R-:W-:-:S04]  /*0750*/  FFMA R22, R23, R23, R20 ;  /* 0x0000001717167223 */ /* 0x000fc80000000014 */
[----:B------:R-:W-:Y:S01]  /*0760*/  VIADD R20, R22, 0xf3000000 ;  /* 0xf300000016147836 */ /* 0x000fe20000000000 */
[----:B------:R0:W1:Y:S04]  /*0770*/  MUFU.RSQ R21, R22 ;  /* 0x0000001600157308 */ /* 0x0000680000001400 */
[----:B------:R-:W-:-:S13]  /*0780*/  ISETP.GT.U32.AND P0, PT, R20, 0x727fffff, PT ;  /* 0x727fffff1400780c */ /* 0x000fda0003f04070 */
[----:B01----:R-:W-:Y:S05]  /*0790*/  @!P0 BRA `(.L_x_384) ;  /* 0x0000000000108947 */ /* 0x003fea0003800000 */
[----:B------:R-:W-:Y:S02]  /*07a0*/  MOV R20, R22 ;  /* 0x0000001600147202 */ /* 0x000fe40000000f00 */
[----:B------:R-:W-:-:S07]  /*07b0*/  MOV R22, 0x7d0 ;  /* 0x000007d000167802 */ /* 0x000fce0000000f00 */
[----:B--2---:R-:W-:Y:S05]  /*07c0*/  CALL.REL.NOINC `($__internal_2_$__cuda_sm20_sqrt_rn_f32_slowpath) ;  /* 0x0000000c00dc7944 */ /* 0x004fea0003c00000 */
[----:B------:R-:W-:Y:S05]  /*07d0*/  BRA `(.L_x_385) ;  /* 0x0000000000107947 */ /* 0x000fea0003800000 */
.L_x_384:
[----:B------:R-:W-:Y:S01]  /*07e0*/  FMUL.FTZ R31, R22, R21 ;  /* 0x00000015161f7220 */ /* 0x000fe20000410000 */
[----:B------:R-:W-:-:S03]  /*07f0*/  FMUL.FTZ R21, R21, 0.5 ;  /* 0x3f00000015157820 */ /* 0x000fc60000410000 */
[----:B------:R-:W-:-:S04]  /*0800*/  FFMA R20, -R31, R31, R22 ;  /* 0x0000001f1f147223 */ /* 0x000fc80000000116 */
[----:B------:R-:W-:-:S07]  /*0810*/  FFMA R31, R20, R21, R31 ;  /* 0x00000015141f7223 */ /* 0x000fce000000001f */
.L_x_385:
[----:B------:R-:W-:Y:S05]  /*0820*/  BSYNC.RECONVERGENT B1 ;  /* 0x0000000000017941 */ /* 0x000fea0003800200 */
.L_x_383:
[----:B------:R-:W-:Y:S01]  /*0830*/  ISETP.GE.AND P0, PT, R27, R24, PT ;  /* 0x000000181b00720c */ /* 0x000fe20003f06270 */
[----:B------:R-:W-:Y:S03]  /*0840*/  BSSY.RECONVERGENT B1, `(.L_x_386) ;  /* 0x000000d000017945 */ /* 0x000fe60003800200 */
[----:B------:R-:W-:-:S13]  /*0850*/  FSETP.GEU.OR P0, PT, R31, UR4, P0 ;  /* 0x000000041f007c0b */ /* 0x000fda000870e400 */
[----:B------:R-:W-:Y:S05]  /*0860*/  @P0 BRA `(.L_x_387) ;  /* 0x0000000000280947 */ /* 0x000fea0003800000 */
[----:B------:R-:W-:-:S04]  /*0870*/  IADD3 R23, P0, PT, R27, R16, RZ ;  /* 0x000000101b177210 */ /* 0x000fc80007f1e0ff */
[C---:B------:R-:W-:Y:S01]  /*0880*/  LEA.HI.X.SX32 R28, R27.reuse, R17, 0x1, P0 ;  /* 0x000000111b1c7211 */ /* 0x040fe200000f0eff */
[----:B------:R-:W-:Y:S01]  /*0890*/  VIADD R27, R27, 0x1 ;  /* 0x000000011b1b7836 */ /* 0x000fe20000000000 */
[C---:B------:R-:W-:Y:S02]  /*08a0*/  LEA R20, P0, R23.reuse, UR8, 0x3 ;  /* 0x0000000817147c11 */ /* 0x040fe4000f8018ff */
[C---:B------:R-:W-:Y:S02]  /*08b0*/  LEA R22, P3, R23.reuse, UR10, 0x2 ;  /* 0x0000000a17167c11 */ /* 0x040fe4000f8610ff */
[C-C-:B------:R-:W-:Y:S02]  /*08c0*/  LEA.HI.X R21, R23.reuse, UR9, R28.reuse, 0x3, P0 ;  /* 0x0000000917157c11 */ /* 0x140fe400080f1c1c */
[----:B------:R-:W-:-:S03]  /*08d0*/  LEA.HI.X R23, R23, UR11, R28, 0x2, P3 ;  /* 0x0000000b17177c11 */ /* 0x000fc600098f141c */
[----:B------:R0:W-:Y:S04]  /*08e0*/  STG.E desc[UR6][R20.64+0x4], R29 ;  /* 0x0000041d14007986 */ /* 0x0001e8000c101906 */
[----:B------:R0:W-:Y:S04]  /*08f0*/  STG.E desc[UR6][R20.64], R11 ;  /* 0x0000000b14007986 */ /* 0x0001e8000c101906 */
[----:B------:R0:W-:Y:S02]  /*0900*/  STG.E desc[UR6][R22.64], R31 ;  /* 0x0000001f16007986 */ /* 0x0001e4000c101906 */
.L_x_387:
[----:B------:R-:W-:Y:S05]  /*0910*/  BSYNC.RECONVERGENT B1 ;  /* 0x0000000000017941 */ /* 0x000fea0003800200 */
.L_x_386:
        /* <DEDUP_REMOVED lines=14> */
[----:B------:R-:W-:Y:S01]  /*0a00*/  IMAD.MOV.U32 R20, RZ, RZ, R22 ;  /* 0x000000ffff147224 */ /* 0x000fe200078e0016 */
[----:B------:R-:W-:-:S07]  /*0a10*/  MOV R22, 0xa30 ;  /* 0x00000a3000167802 */ /* 0x000fce0000000f00 */
[----:B--2---:R-:W-:Y:S05]  /*0a20*/  CALL.REL.NOINC `($__internal_2_$__cuda_sm20_sqrt_rn_f32_slowpath) ;  /* 0x0000000c00447944 */ /* 0x004fea0003c00000 */
[----:B------:R-:W-:Y:S01]  /*0a30*/  MOV R29, R31 ;  /* 0x0000001f001d7202 */ /* 0x000fe20000000f00 */
[----:B------:R-:W-:Y:S06]  /*0a40*/  BRA `(.L_x_390) ;  /* 0x0000000000107947 */ /* 0x000fec0003800000 */
.L_x_389:
[----:B------:R-:W-:Y:S01]  /*0a50*/  FMUL.FTZ R29, R22, R21 ;  /* 0x00000015161d7220 */ /* 0x000fe20000410000 */
[----:B------:R-:W-:-:S03]  /*0a60*/  FMUL.FTZ R21, R21, 0.5 ;  /* 0x3f00000015157820 */ /* 0x000fc60000410000 */
[----:B------:R-:W-:-:S04]  /*0a70*/  FFMA R20, -R29, R29, R22 ;  /* 0x0000001d1d147223 */ /* 0x000fc80000000116 */
[----:B------:R-:W-:-:S07]  /*0a80*/  FFMA R29, R20, R21, R29 ;  /* 0x00000015141d7223 */ /* 0x000fce000000001d */
.L_x_390:
[----:B------:R-:W-:Y:S05]  /*0a90*/  BSYNC.RECONVERGENT B1 ;  /* 0x0000000000017941 */ /* 0x000fea0003800200 */
.L_x_388:
        /* <DEDUP_REMOVED lines=15> */
.L_x_392:
[----:B------:R-:W-:Y:S05]  /*0b90*/  BSYNC.RECONVERGENT B1 ;  /* 0x0000000000017941 */ /* 0x000fea0003800200 */
.L_x_391:
        /* <DEDUP_REMOVED lines=17> */
[----:B------:R-:W-:Y:S01]  /*0cb0*/  IMAD.MOV.U32 R23, RZ, RZ, R31 ;  /* 0x000000ffff177224 */ /* 0x000fe200078e001f */
[----:B------:R-:W-:Y:S06]  /*0cc0*/  BRA `(.L_x_395) ;  /* 0x0000000000107947 */ /* 0x000fec0003800000 */
.L_x_394:
[----:B------:R-:W-:Y:S01]  /*0cd0*/  FMUL.FTZ R23, R22, R21 ;  /* 0x0000001516177220 */ /* 0x000fe20000410000 */
[----:B------:R-:W-:-:S03]  /*0ce0*/  FMUL.FTZ R19, R21, 0.5 ;  /* 0x3f00000015137820 */ /* 0x000fc60000410000 */
[----:B------:R-:W-:-:S04]  /*0cf0*/  FFMA R18, -R23, R23, R22 ;  /* 0x0000001717127223 */ /* 0x000fc80000000116 */
[----:B------:R-:W-:-:S07]  /*0d00*/  FFMA R23, R18, R19, R23 ;  /* 0x0000001312177223 */ /* 0x000fce0000000017 */
.L_x_395:
[----:B------:R-:W-:Y:S05]  /*0d10*/  BSYNC.RECONVERGENT B1 ;  /* 0x0000000000017941 */ /* 0x000fea0003800200 */
.L_x_393:
[----:B------:R-:W-:Y:S01]  /*0d20*/  ISETP.GE.AND P0, PT, R27, R24, PT ;  /* 0x000000181b00720c */ /* 0x000fe20003f06270 */
[----:B------:R-:W-:Y:S03]  /*0d30*/  BSSY.RECONVERGENT B1, `(.L_x_396) ;  /* 0x000000d000017945 */ /* 0x000fe60003800200 */
[----:B------:R-:W-:-:S13]  /*0d40*/  FSETP.GEU.OR P0, PT, R23, UR4, P0 ;  /* 0x0000000417007c0b */ /* 0x000fda000870e400 */
[----:B------:R-:W-:Y:S05]  /*0d50*/  @P0 BRA `(.L_x_397) ;  /* 0x0000000000280947 */ /* 0x000fea0003800000 */
[----:B------:R-:W-:-:S04]  /*0d60*/  IADD3 R19, P0, PT, R27, R16, RZ ;  /* 0x000000101b137210 */ /* 0x000fc80007f1e0ff */
        /* <DEDUP_REMOVED lines=9> */
.L_x_397:
[----:B------:R-:W-:Y:S05]  /*0e00*/  BSYNC.RECONVERGENT B1 ;  /* 0x0000000000017941 */ /* 0x000fea0003800200 */
.L_x_396:
[----:B0-----:R-:W-:Y:S01]  /*0e10*/  VIADD R25, R25, 0x4 ;  /* 0x0000000419197836 */ /* 0x001fe20000000000 */
[----:B------:R-:W-:Y:S01]  /*0e20*/  IADD3 R26, PT, PT, R26, 0xc, RZ ;  /* 0x0000000c1a1a7810 */ /* 0x000fe20007ffe0ff */
[----:B------:R-:W-:Y:S06]  /*0e30*/  @P2 BRA `(.L_x_398) ;  /* 0xfffffff400702947 */ /* 0x000fec000383ffff */
[----:B------:R-:W-:-:S07]  /*0e40*/  IMAD.MOV.U32 R15, RZ, RZ, R9 ;  /* 0x000000ffff0f7224 */ /* 0x000fce00078e0009 */
.L_x_377:
[----:B------:R-:W-:Y:S01]  /*0e50*/  ISETP.NE.AND P0, PT, R8, RZ, PT ;  /* 0x000000ff0800720c */ /* 0x000fe20003f05270 */
[----:B------:R-:W-:-:S12]  /*0e60*/  BSSY.RECONVERGENT B1, `(.L_x_376) ;  /* 0x0000086000017945 */ /* 0x000fd80003800200 */
[----:B------:R-:W-:Y:S05]  /*0e70*/  @!P0 BRA `(.L_x_399) ;  /* 0x0000000800108947 */ /* 0x000fea0003800000 */
[----:B------:R-:W0:Y:S01]  /*0e80*/  LDC.64 R18, c[0x0][0x390] ;  /* 0x0000e400ff127b82 */ /* 0x000e220000000a00 */
[----:B------:R-:W-:-:S05]  /*0e90*/  IADD3 R15, PT, PT, R15, R6, RZ ;  /* 0x000000060f0f7210 */ /* 0x000fca0007ffe0ff */
[----:B------:R-:W-:-:S04]  /*0ea0*/  IMAD R21, R15, 0x3, RZ ;  /* 0x000000030f157824 */ /* 0x000fc800078e02ff */
[----:B0-----:R-:W-:-:S05]  /*0eb0*/  IMAD.WIDE R18, R21, 0x4, R18 ;  /* 0x0000000415127825 */ /* 0x001fca00078e0212 */
[----:B------:R-:W3:Y:S04]  /*0ec0*/  LDG.E R20, desc[UR6][R18.64+0x4] ;  /* 0x0000040612147981 */ /* 0x000ee8000c1e1900 */
        /* <DEDUP_REMOVED lines=18> */
.L_x_401:
[----:B------:R-:W-:Y:S01]  /*0ff0*/  FMUL.FTZ R25, R22, R21 ;  /* 0x0000001516197220 */ /* 0x000fe20000410000 */
[----:B------:R-:W-:-:S03]  /*1000*/  FMUL.FTZ R21, R21, 0.5 ;  /* 0x3f00000015157820 */ /* 0x000fc60000410000 */
[----:B------:R-:W-:-:S04]  /*1010*/  FFMA R20, -R25, R25, R22 ;  /* 0x0000001919147223 */ /* 0x000fc80000000116 */
[----:B------:R-:W-:-:S07]  /*1020*/  FFMA R25, R20, R21, R25 ;  /* 0x0000001514197223 */ /* 0x000fce0000000019 */
.L_x_402:
[----:B------:R-:W-:Y:S05]  /*1030*/  BSYNC.RECONVERGENT B2 ;  /* 0x0000000000027941 */ /* 0x000fea0003800200 */
.L_x_400:
[----:B------:R-:W0:Y:S01]  /*1040*/  LDCU UR12, c[0x0][0x38c] ;  /* 0x00007180ff0c77ac */ /* 0x000e220008000800 */
[----:B------:R-:W-:Y:S01]  /*1050*/  ISETP.GE.AND P0, PT, R27, R24, PT ;  /* 0x000000181b00720c */ /* 0x000fe20003f06270 */
[----:B------:R-:W-:Y:S01]  /*1060*/  BSSY.RECONVERGENT B2, `(.L_x_403) ;  /* 0x0000010000027945 */ /* 0x000fe20003800200 */
[----:B------:R-:W-:Y:S02]  /*1070*/  ISETP.NE.AND P2, PT, R8, 0x1, PT ;  /* 0x000000010800780c */ /* 0x000fe40003f45270 */
[----:B0-----:R-:W-:-:S13]  /*1080*/  FSETP.GEU.OR P0, PT, R25, UR12, P0 ;  /* 0x0000000c19007c0b */ /* 0x001fda000870e400 */
[----:B------:R-:W-:Y:S05]  /*1090*/  @P0 BRA `(.L_x_404) ;  /* 0x0000000000300947 */ /* 0x000fea0003800000 */
[----:B------:R-:W0:Y:S01]  /*10a0*/  LDCU.64 UR12, c[0x0][0x3b8] ;  /* 0x00007700ff0c77ac */ /* 0x000e220008000a00 */
[C---:B------:R-:W-:Y:S01]  /*10b0*/  IADD3 R21, P0, PT, R27.reuse, R16, RZ ;  /* 0x000000101b157210 */ /* 0x040fe20007f1e0ff */
[----:B------:R-:W1:Y:S03]  /*10c0*/  LDCU.64 UR14, c[0x0][0x3c0] ;  /* 0x00007800ff0e77ac */ /* 0x000e660008000a00 */
[C---:B------:R-:W-:Y:S02]  /*10d0*/  LEA.HI.X.SX32 R26, R27.reuse, R17, 0x1, P0 ;  /* 0x000000111b1a7211 */ /* 0x040fe400000f0eff */
[----:B------:R-:W-:Y:S02]  /*10e0*/  IADD3 R27, PT, PT, R27, 0x1, RZ ;  /* 0x000000011b1b7810 */ /* 0x000fe40007ffe0ff */
[C---:B0-----:R-:W-:Y:S02]  /*10f0*/  LEA R22, P0, R21.reuse, UR12, 0x3 ;  /* 0x0000000c15167c11 */ /* 0x041fe4000f8018ff */
[----:B-1----:R-:W-:-:S02]  /*1100*/  LEA R20, P3, R21, UR14, 0x2 ;  /* 0x0000000e15147c11 */ /* 0x002fc4000f8610ff */
[C-C-:B------:R-:W-:Y:S02]  /*1110*/  LEA.HI.X R23, R21.reuse, UR13, R26.reuse, 0x3, P0 ;  /* 0x0000000d15177c11 */ /* 0x140fe400080f1c1a */
[----:B------:R-:W-:-:S03]  /*1120*/  LEA.HI.X R21, R21, UR15, R26, 0x2, P3 ;  /* 0x0000000f15157c11 */ /* 0x000fc600098f141a */
[----:B------:R0:W-:Y:S04]  /*1130*/  STG.E desc[UR6][R22.64], R11 ;  /* 0x0000000b16007986 */ /* 0x0001e8000c101906 */
[----:B------:R0:W-:Y:S04]  /*1140*/  STG.E desc[UR6][R22.64+0x4], R15 ;  /* 0x0000040f16007986 */ /* 0x0001e8000c101906 */
[----:B------:R0:W-:Y:S02]  /*1150*/  STG.E desc[UR6][R20.64], R25 ;  /* 0x0000001914007986 */ /* 0x0001e4000c101906 */
.L_x_404:
[----:B------:R-:W-:Y:S05]  /*1160*/  BSYNC.RECONVERGENT B2 ;  /* 0x0000000000027941 */ /* 0x000fea0003800200 */
.L_x_403:
[----:B------:R-:W-:Y:S05]  /*1170*/  @!P2 BRA `(.L_x_399) ;  /* 0x000000040050a947 */ /* 0x000fea0003800000 */
        /* <DEDUP_REMOVED lines=19> */
.L_x_406:
[----:B------:R-:W-:Y:S01]  /*12b0*/  FMUL.FTZ R25, R22, R21 ;  /* 0x0000001516197220 */ /* 0x000fe20000410000 */
[----:B------:R-:W-:-:S03]  /*12c0*/  FMUL.FTZ R21, R21, 0.5 ;  /* 0x3f00000015157820 */ /* 0x000fc60000410000 */
[----:B------:R-:W-:-:S04]  /*12d0*/  FFMA R20, -R25, R25, R22 ;  /* 0x0000001919147223 */ /* 0x000fc80000000116 */
[----:B------:R-:W-:-:S07]  /*12e0*/  FFMA R25, R20, R21, R25 ;  /* 0x0000001514197223 */ /* 0x000fce0000000019 */
.L_x_407:
[----:B------:R-:W-:Y:S05]  /*12f0*/  BSYNC.RECONVERGENT B2 ;  /* 0x0000000000027941 */ /* 0x000fea0003800200 */
.L_x_405:
[----:B------:R-:W0:Y:S01]  /*1300*/  LDCU UR12, c[0x0][0x38c] ;  /* 0x00007180ff0c77ac */ /* 0x000e220008000800 */
[----:B------:R-:W-:Y:S01]  /*1310*/  ISETP.GE.AND P0, PT, R27, R24, PT ;  /* 0x000000181b00720c */ /* 0x000fe20003f06270 */
[----:B------:R-:W-:Y:S01]  /*1320*/  BSSY.RECONVERGENT B2, `(.L_x_408) ;  /* 0x0000011000027945 */ /* 0x000fe20003800200 */
[----:B------:R-:W-:Y:S02]  /*1330*/  ISETP.NE.AND P2, PT, R8, 0x2, PT ;  /* 0x000000020800780c */ /* 0x000fe40003f45270 */
[----:B0-----:R-:W-:-:S13]  /*1340*/  FSETP.GEU.OR P0, PT, R25, UR12, P0 ;  /* 0x0000000c19007c0b */ /* 0x001fda000870e400 */
[----:B------:R-:W-:Y:S05]  /*1350*/  @P0 BRA `(.L_x_409) ;  /* 0x0000000000340947 */ /* 0x000fea0003800000 */
[----:B------:R-:W0:Y:S01]  /*1360*/  LDCU.64 UR12, c[0x0][0x3b8] ;  /* 0x00007700ff0c77ac */ /* 0x000e220008000a00 */
[----:B------:R-:W-:Y:S02]  /*1370*/  IADD3 R21, P0, PT, R27, R16, RZ ;  /* 0x000000101b157210 */ /* 0x000fe40007f1e0ff */
[----:B------:R-:W-:Y:S01]  /*1380*/  IADD3 R29, PT, PT, R15, 0x1, RZ ;  /* 0x000000010f1d7810 */ /* 0x000fe20007ffe0ff */
[----:B------:R-:W1:Y:S01]  /*1390*/  LDCU.64 UR14, c[0x0][0x3c0] ;  /* 0x00007800ff0e77ac */ /* 0x000e620008000a00 */
[C---:B------:R-:W-:Y:S01]  /*13a0*/  LEA.HI.X.SX32 R26, R27.reuse, R17, 0x1, P0 ;  /* 0x000000111b1a7211 */ /* 0x040fe200000f0eff */
[----:B------:R-:W-:Y:S01]  /*13b0*/  VIADD R27, R27, 0x1 ;  /* 0x000000011b1b7836 */ /* 0x000fe20000000000 */
[C---:B0-----:R-:W-:Y:S02]  /*13c0*/  LEA R22, P0, R21.reuse, UR12, 0x3 ;  /* 0x0000000c15167c11 */ /* 0x041fe4000f8018ff */
[C---:B-1----:R-:W-:Y:S02]  /*13d0*/  LEA R20, P3, R21.reuse, UR14, 0x2 ;  /* 0x0000000e15147c11 */ /* 0x042fe4000f8610ff */
[----:B------:R-:W-:-:S02]  /*13e0*/  LEA.HI.X R23, R21, UR13, R26, 0x3, P0 ;  /* 0x0000000d15177c11 */ /* 0x000fc400080f1c1a */
[----:B------:R-:W-:-:S03]  /*13f0*/  LEA.HI.X R21, R21, UR15, R26, 0x2, P3 ;  /* 0x0000000f15157c11 */ /* 0x000fc600098f141a */
[----:B------:R0:W-:Y:S04]  /*1400*/  STG.E desc[UR6][R22.64+0x4], R29 ;  /* 0x0000041d16007986 */ /* 0x0001e8000c101906 */
[----:B------:R0:W-:Y:S04]  /*1410*/  STG.E desc[UR6][R22.64], R11 ;  /* 0x0000000b16007986 */ /* 0x0001e8000c101906 */
[----:B------:R0:W-:Y:S02]  /*1420*/  STG.E desc[UR6][R20.64], R25 ;  /* 0x0000001914007986 */ /* 0x0001e4000c101906 */
.L_x_409:
[----:B------:R-:W-:Y:S05]  /*1430*/  BSYNC.RECONVERGENT B2 ;  /* 0x0000000000027941 */ /* 0x000fea0003800200 */
.L_x_408:
        /* <DEDUP_REMOVED lines=15> */
[----:B------:R-:W-:-:S07]  /*1530*/  MOV R22, 0x1550 ;  /* 0x0000155000167802 */ /* 0x000fce0000000f00 */
[----:B--2---:R-:W-:Y:S05]  /*1540*/  CALL.REL.NOINC `($__internal_2_$__cuda_sm20_sqrt_rn_f32_slowpath) ;  /* 0x00000000007c7944 */ /* 0x004fea0003c00000 */
[----:B------:R-:W-:Y:S01]  /*1550*/  IMAD.MOV.U32 R19, RZ, RZ, R31 ;  /* 0x000000ffff137224 */ /* 0x000fe200078e001f */
[----:B------:R-:W-:Y:S06]  /*1560*/  BRA `(.L_x_412) ;  /* 0x0000000000107947 */ /* 0x000fec0003800000 */
.L_x_411:
[----:B------:R-:W-:Y:S01]  /*1570*/  FMUL.FTZ R19, R20, R13 ;  /* 0x0000000d14137220 */ /* 0x000fe20000410000 */
[----:B------:R-:W-:-:S03]  /*1580*/  FMUL.FTZ R13, R13, 0.5 ;  /* 0x3f0000000d0d7820 */ /* 0x000fc60000410000 */
[----:B------:R-:W-:-:S04]  /*1590*/  FFMA R12, -R19, R19, R20 ;  /* 0x00000013130c7223 */ /* 0x000fc80000000114 */
[----:B------:R-:W-:-:S07]  /*15a0*/  FFMA R19, R12, R13, R19 ;  /* 0x0000000d0c137223 */ /* 0x000fce0000000013 */
.L_x_412:
[----:B------:R-:W-:Y:S05]  /*15b0*/  BSYNC.RECONVERGENT B2 ;  /* 0x0000000000027941 */ /* 0x000fea0003800200 */
.L_x_410:
[----:B------:R-:W0:Y:S01]  /*15c0*/  LDCU UR12, c[0x0][0x38c] ;  /* 0x00007180ff0c77ac */ /* 0x000e220008000800 */
[----:B------:R-:W-:-:S04]  /*15d0*/  ISETP.GE.AND P0, PT, R27, R24, PT ;  /* 0x000000181b00720c */ /* 0x000fc80003f06270 */
[----:B0-----:R-:W-:-:S13]  /*15e0*/  FSETP.GEU.OR P0, PT, R19, UR12, P0 ;  /* 0x0000000c13007c0b */ /* 0x001fda000870e400 */
[----:B------:R-:W-:Y:S05]  /*15f0*/  @P0 BRA `(.L_x_399) ;  /* 0x0000000000300947 */ /* 0x000fea0003800000 */
[----:B------:R-:W0:Y:S01]  /*1600*/  LDCU.64 UR12, c[0x0][0x3b8] ;  /* 0x00007700ff0c77ac */ /* 0x000e220008000a00 */
[----:B------:R-:W-:Y:S02]  /*1610*/  IADD3 R14, P0, PT, R27, R16, RZ ;  /* 0x000000101b0e7210 */ /* 0x000fe40007f1e0ff */
[----:B------:R-:W-:Y:S01]  /*1620*/  IADD3 R15, PT, PT, R15, 0x2, RZ ;  /* 0x000000020f0f7810 */ /* 0x000fe20007ffe0ff */
[----:B------:R-:W1:Y:S01]  /*1630*/  LDCU.64 UR14, c[0x0][0x3c0] ;  /* 0x00007800ff0e77ac */ /* 0x000e620008000a00 */
[----:B------:R-:W-:Y:S02]  /*1640*/  LEA.HI.X.SX32 R17, R27, R17, 0x1, P0 ;  /* 0x000000111b117211 */ /* 0x000fe400000f0eff */
[C---:B0-----:R-:W-:Y:S02]  /*1650*/  LEA R12, P0, R14.reuse, UR12, 0x3 ;  /* 0x0000000c0e0c7c11 */ /* 0x041fe4000f8018ff */
[C---:B-1----:R-:W-:Y:S02]  /*1660*/  LEA R16, P2, R14.reuse, UR14, 0x2 ;  /* 0x0000000e0e107c11 */ /* 0x042fe4000f8410ff */
[----:B------:R-:W-:-:S02]  /*1670*/  LEA.HI.X R13, R14, UR13, R17, 0x3, P0 ;  /* 0x0000000d0e0d7c11 */ /* 0x000fc400080f1c11 */
[----:B------:R-:W-:-:S03]  /*1680*/  LEA.HI.X R17, R14, UR15, R17, 0x2, P2 ;  /* 0x0000000f0e117c11 */ /* 0x000fc600090f1411 */
[----:B------:R1:W-:Y:S04]  /*1690*/  STG.E desc[UR6][R12.64], R11 ;  /* 0x0000000b0c007986 */ /* 0x0003e8000c101906 */
[----:B------:R1:W-:Y:S04]  /*16a0*/  STG.E desc[UR6][R12.64+0x4], R15 ;  /* 0x0000040f0c007986 */ /* 0x0003e8000c101906 */
[----:B------:R1:W-:Y:S02]  /*16b0*/  STG.E desc[UR6][R16.64], R19 ;  /* 0x0000001310007986 */ /* 0x0003e4000c101906 */
.L_x_399:
[----:B------:R-:W-:Y:S05]  /*16c0*/  BSYNC.RECONVERGENT B1 ;  /* 0x0000000000017941 */ /* 0x000fea0003800200 */
.L_x_376:
[----:B------:R-:W-:Y:S05]  /*16d0*/  @!P1 BRA `(.L_x_413) ;  /* 0xffffffe800d49947 */ /* 0x000fea000383ffff */
.L_x_375:
[----:B------:R-:W-:Y:S05]  /*16e0*/  BSYNC.RECONVERGENT B0 ;  /* 0x0000000000007941 */ /* 0x000fea0003800200 */
.L_x_374:
[----:B------:R-:W3:Y:S01]  /*16f0*/  LDCU UR4, c[0x0][0x380] ;  /* 0x00007000ff0477ac */ /* 0x000ee20008000800 */
[----:B--2---:R-:W-:-:S05]  /*1700*/  IMAD.IADD R3, R2, 0x1, R3 ;  /* 0x0000000102037824 */ /* 0x004fca00078e0203 */
[----:B---3--:R-:W-:-:S13]  /*1710*/  ISETP.GE.AND P0, PT, R3, UR4, PT ;  /* 0x0000000403007c0c */ /* 0x008fda000bf06270 */
[----:B------:R-:W-:Y:S05]  /*1720*/  @!P0 BRA `(.L_x_414) ;  /* 0xffffffe8005c8947 */ /* 0x000fea000383ffff */
[----:B------:R-:W-:Y:S05]  /*1730*/  EXIT ;  /* 0x000000000000794d */ /* 0x000fea0003800000 */
        .weak           $__internal_2_$__cuda_sm20_sqrt_rn_f32_slowpath
        .type           $__internal_2_$__cuda_sm20_sqrt_rn_f32_slowpath,@function
        .size           $__internal_2_$__cuda_sm20_sqrt_rn_f32_slowpath,(.L_x_451 - $__internal_2_$__cuda_sm20_sqrt_rn_f32_slowpath)
$__internal_2_$__cuda_sm20_sqrt_rn_f32_slowpath:
[----:B------:R-:W-:-:S13]  /*1740*/  LOP3.LUT P0, RZ, R20, 0x7fffffff, RZ, 0xc0, !PT ;  /* 0x7fffffff14ff7812 */ /* 0x000fda000780c0ff */
[----:B------:R-:W-:Y:S01]  /*1750*/  @!P0 MOV R21, R20 ;  /* 0x0000001400158202 */ /* 0x000fe20000000f00 */
[----:B------:R-:W-:Y:S06]  /*1760*/  @!P0 BRA `(.L_x_415) ;  /* 0x0000000000408947 */ /* 0x000fec0003800000 */
[----:B------:R-:W-:-:S13]  /*1770*/  FSETP.GEU.FTZ.AND P0, PT, R20, RZ, PT ;  /* 0x000000ff1400720b */ /* 0x000fda0003f1e000 */
[----:B------:R-:W-:Y:S01]  /*1780*/  @!P0 IMAD.MOV.U32 R21, RZ, RZ, 0x7fffffff ;  /* 0x7fffffffff158424 */ /* 0x000fe200078e00ff */
        /* <DEDUP_REMOVED lines=10> */
[----:B------:R-:W-:Y:S01]  /*1830*/  @P0 FFMA R31, R30, R21, R23 ;  /* 0x000000151e1f0223 */ /* 0x000fe20000000017 */
[----:B------:R-:W-:-:S03]  /*1840*/  @!P0 MOV R21, R20 ;  /* 0x0000001400158202 */ /* 0x000fc60000000f00 */
[----:B------:R-:W-:-:S04]  /*1850*/  @P0 FFMA R28, R31, R28, R30 ;  /* 0x0000001c1f1c0223 */ /* 0x000fc8000000001e */
[----:B------:R-:W-:-:S07]  /*1860*/  @P0 FMUL.FTZ R21, R28, 2.3283064365386962891e-10 ;  /* 0x2f8000001c150820 */ /* 0x000fce0000410000 */
.L_x_415:
[----:B------:R-:W-:Y:S01]  /*1870*/  IMAD.MOV.U32 R31, RZ, RZ, R21 ;  /* 0x000000ffff1f7224 */ /* 0x000fe200078e0015 */
[----:B------:R-:W-:Y:S01]  /*1880*/  MOV R20, R22 ;  /* 0x0000001600147202 */ /* 0x000fe20000000f00 */
[----:B------:R-:W-:-:S04]  /*1890*/  IMAD.MOV.U32 R21, RZ, RZ, 0x0 ;  /* 0x00000000ff157424 */ /* 0x000fc800078e00ff */
[----:B------:R-:W-:Y:S05]  /*18a0*/  RET.REL.NODEC R20 `(_Z18build_sphereNN_idxiiifPKfS0_PKiS2_PKlPiPf) ;  /* 0xffffffe414d47950 */ /* 0x000fea0003c3ffff */
.L_x_416:
        /* <DEDUP_REMOVED lines=13> */
.L_x_451:


//--------------------- .text._Z14count_sphereNNiiifiPKfS0_PKiS2_Pl --------------------------
	.section	.text._Z14count_sphereNNiiifiPKfS0_PKiS2_Pl,"ax",@progbits
	.align	128
        .global         _Z14count_sphereNNiiifiPKfS0_PKiS2_Pl
        .type           _Z14count_sphereNNiiifiPKfS0_PKiS2_Pl,@function
        .size           _Z14count_sphereNNiiifiPKfS0_PKiS2_Pl,(.L_x_452 - _Z14count_sphereNNiiifiPKfS0_PKiS2_Pl)
        .other          _Z14count_sphereNNiiifiPKfS0_PKiS2_Pl,@"STO_CUDA_ENTRY STV_DEFAULT"
_Z14count_sphereNNiiifiPKfS0_PKiS2_Pl:
.text._Z14count_sphereNNiiifiPKfS0_PKiS2_Pl:
[----:B------:R-:W-:Y:S08]  /*0000*/  LDC R1, c[0x0][0x37c] ;  /* 0x0000df00ff017b82 */ /* 0x000ff00000000800 */
[----:B------:R-:W0:Y:S08]  /*0010*/  S2UR UR4, SR_CTAID.X ;  /* 0x00000000000479c3 */ /* 0x000e300000002500 */
[----:B------:R-:W0:Y:S02]  /*0020*/  LDC R0, c[0x0][0x380] ;  /* 0x0000e000ff007b82 */ /* 0x000e240000000800 */
[----:B0-----:R-:W-:-:S13]  /*0030*/  ISETP.LE.AND P0, PT, R0, UR4, PT ;  /* 0x0000000400007c0c */ /* 0x001fda000bf03270 */
[----:B------:R-:W-:Y:S05]  /*0040*/  @P0 EXIT ;  /* 0x000000000000094d */ /* 0x000fea0003800000 */
[----:B------:R-:W0:Y:S01]  /*0050*/  S2R R18, SR_TID.X ;  /* 0x0000000000127919 */ /* 0x000e220000002100 */
[----:B------:R-:W-:Y:S01]  /*0060*/  MOV R12, UR4 ;  /* 0x00000004000c7c02 */ /* 0x000fe20008000f00 */
[----:B------:R-:W1:Y:S06]  /*0070*/  LDCU.64 UR6, c[0x0][0x358] ;  /* 0x00006b00ff0677ac */ /* 0x000e6c0008000a00 */
.L_x_446:
[----:B------:R-:W2:Y:S01]  /*0080*/  LDC.64 R6, c[0x0][0x3b0] ;  /* 0x0000ec00ff067b82 */ /* 0x000ea20000000a00 */
[----:B------:R-:W-:Y:S01]  /*0090*/  ISETP.GE.AND P0, PT, R12, 0x1, PT ;  /* 0x000000010c00780c */ /* 0x000fe20003f06270 */
[----:B------:R-:W-:-:S06]  /*00a0*/  HFMA2 R10, -RZ, RZ, 0, 0 ;  /* 0x00000000ff0a7431 */ /* 0x000fcc00000001ff */
[----:B------:R-:W3:Y:S01]  /*00b0*/  LDC.64 R4, c[0x0][0x3a8] ;  /* 0x0000ea00ff047b82 */ /* 0x000ee20000000a00 */
[----:B------:R-:W-:Y:S01]  /*00c0*/  MOV R9, RZ ;  /* 0x000000ff00097202 */ /* 0x000fe20000000f00 */
[----:B------:R-:W4:Y:S04]  /*00d0*/  LDCU UR5, c[0x0][0x390] ;  /* 0x00007200ff0577ac */ /* 0x000f280008000800 */
[C---:B------:R-:W-:Y:S01]  /*00e0*/  @P0 IADD3 R15, PT, PT, R12.reuse, -0x1, RZ ;  /* 0xffffffff0c0f0810 */ /* 0x040fe20007ffe0ff */
[----:B------:R-:W0:Y:S01]  /*00f0*/  LDCU UR8, c[0x0][0x38c] ;  /* 0x00007180ff0877ac */ /* 0x000e220008000800 */
[----:B--2---:R-:W-:-:S04]  /*0100*/  IMAD.WIDE R2, R12, 0x4, R6 ;  /* 0x000000040c027825 */ /* 0x004fc800078e0206 */
[C---:B------:R-:W-:Y:S01]  /*0110*/  @P0 IMAD.WIDE.U32 R6, R15.reuse, 0x4, R6 ;  /* 0x000000040f060825 */ /* 0x040fe200078e0006 */
[----:B-1----:R-:W2:Y:S04]  /*0120*/  LDG.E R11, desc[UR6][R2.64] ;  /* 0x00000006020b7981 */ /* 0x002ea8000c1e1900 */
[----:B------:R-:W2:Y:S01]  /*0130*/  @P0 LDG.E R10, desc[UR6][R6.64] ;  /* 0x00000006060a0981 */ /* 0x000ea2000c1e1900 */
[----:B---3--:R-:W-:-:S04]  /*0140*/  @P0 IMAD.WIDE.U32 R14, R15, 0x4, R4 ;  /* 0x000000040f0e0825 */ /* 0x008fc800078e0004 */
[----:B------:R-:W-:Y:S01]  /*0150*/  IMAD.WIDE R4, R12, 0x4, R4 ;  /* 0x000000040c047825 */ /* 0x000fe200078e0204 */
[----:B------:R-:W3:Y:S04]  /*0160*/  @P0 LDG.E R9, desc[UR6][R14.64] ;  /* 0x000000060e090981 */ /* 0x000ee8000c1e1900 */
[----:B------:R-:W3:Y:S01]  /*0170*/  LDG.E R8, desc[UR6][R4.64] ;  /* 0x0000000604087981 */ /* 0x000ee2000c1e1900 */
[----:B------:R-:W-:Y:S01]  /*0180*/  BSSY.RECONVERGENT B0, `(.L_x_417) ;  /* 0x00000fb000007945 */ /* 0x000fe20003800200 */
[----:B--2---:R-:W-:-:S04]  /*0190*/  @P0 IADD3 R11, PT, PT, R11, -R10, RZ ;  /* 0x8000000a0b0b0210 */ /* 0x004fc80007ffe0ff */
[----:B0-----:R-:W-:Y:S02]  /*01a0*/  ISETP.GE.AND P1, PT, R18, R11, PT ;  /* 0x0000000b1200720c */ /* 0x001fe40003f26270 */
[----:B---3--:R-:W-:-:S11]  /*01b0*/  @P0 IADD3 R8, PT, PT, R8, -R9, RZ ;  /* 0x8000000908080210 */ /* 0x008fd60007ffe0ff */
[----:B----4-:R-:W-:Y:S05]  /*01c0*/  @P1 BRA `(.L_x_418) ;  /* 0x0000000c00d81947 */ /* 0x010fea0003800000 */
[----:B------:R-:W-:Y:S02]  /*01d0*/  LOP3.LUT R7, R8, 0x7ffffffc, RZ, 0xc0, !PT ;  /* 0x7ffffffc08077812 */ /* 0x000fe400078ec0ff */
[----:B------:R-:W-:-:S07]  /*01e0*/  MOV R6, R18 ;  /* 0x0000001200067202 */ /* 0x000fce0000000f00 */
.L_x_445:
[----:B0-----:R-:W0:Y:S01]  /*01f0*/  LDC.64 R14, c[0x0][0x3a0] ;  /* 0x0000e800ff0e7b82 */ /* 0x001e220000000a00 */
[----:B------:R-:W-:Y:S02]  /*0200*/  ISETP.GE.AND P0, PT, R8, 0x1, PT ;  /* 0x000000010800780c */ /* 0x000fe40003f06270 */
[----:B------:R-:W-:Y:S02]  /*0210*/  CS2R R24, SRZ ;  /* 0x0000000000187805 */ /* 0x000fe4000001ff00 */
[----:B------:R-:W-:-:S05]  /*0220*/  IADD3 R5, PT, PT, R6, R10, RZ ;  /* 0x0000000a06057210 */ /* 0x000fca0007ffe0ff */
[----:B------:R-:W-:-:S04]  /*0230*/  IMAD R3, R5, 0x3, RZ ;  /* 0x0000000305037824 */ /* 0x000fc800078e02ff */
[----:B0-----:R-:W-:Y:S01]  /*0240*/  IMAD.WIDE R14, R3, 0x4, R14 ;  /* 0x00000004030e7825 */ /* 0x001fe200078e020e */
[----:B------:R-:W-:Y:S06]  /*0250*/  @!P0 BRA `(.L_x_419) ;  /* 0x0000000c00988947 */ /* 0x000fec0003800000 */
[----:B------:R0:W5:Y:S04]  /*0260*/  LDG.E R4, desc[UR6][R14.64] ;  /* 0x000000060e047981 */ /* 0x000168000c1e1900 */
[----:B------:R0:W5:Y:S04]  /*0270*/  LDG.E R3, desc[UR6][R14.64+0x4] ;  /* 0x000004060e037981 */ /* 0x000168000c1e1900 */
[----:B------:R0:W5:Y:S01]  /*0280*/  LDG.E R2, desc[UR6][R14.64+0x8] ;  /* 0x000008060e027981 */ /* 0x000162000c1e1900 */
[----:B------:R-:W-:Y:S01]  /*0290*/  ISETP.GE.U32.AND P0, PT, R8, 0x4, PT ;  /* 0x000000040800780c */ /* 0x000fe20003f06070 */
[----:B------:R-:W-:Y:S01]  /*02a0*/  HFMA2 R16, -RZ, RZ, 0, 0 ;  /* 0x00000000ff107431 */ /* 0x000fe200000001ff */
[----:B------:R-:W-:-:S11]  /*02b0*/  MOV R24, RZ ;  /* 0x000000ff00187202 */ /* 0x000fd60000000f00 */
[----:B0-----:R-:W-:Y:S05]  /*02c0*/  @!P0 BRA `(.L_x_420) ;  /* 0x0000000400dc8947 */ /* 0x001fea0003800000 */
[----:B------:R-:W0:Y:S01]  /*02d0*/  LDC.64 R14, c[0x0][0x398] ;  /* 0x0000e600ff0e7b82 */ /* 0x000e220000000a00 */
[----:B------:R-:W-:Y:S01]  /*02e0*/  LOP3.LUT R25, R8, 0x7ffffffc, RZ, 0xc0, !PT ;  /* 0x7ffffffc08197812 */ /* 0x000fe200078ec0ff */
[----:B------:R-:W-:Y:S01]  /*02f0*/  IMAD R23, R9, 0x3, RZ ;  /* 0x0000000309177824 */ /* 0x000fe200078e02ff */
[----:B------:R-:W-:Y:S02]  /*0300*/  MOV R24, RZ ;  /* 0x000000ff00187202 */ /* 0x000fe40000000f00 */
[----:B------:R-:W-:-:S07]  /*0310*/  IADD3 R25, PT, PT, -R25, RZ, RZ ;  /* 0x000000ff19197210 */ /* 0x000fce0007ffe1ff */
.L_x_433:
        /* <DEDUP_REMOVED lines=17> */
[----:B------:R-:W-:Y:S05]  /*0430*/  CALL.REL.NOINC `($__internal_3_$__cuda_sm20_sqrt_rn_f32_slowpath) ;  /* 0x0000000c00587944 */ /* 0x000fea0003c00000 */
[----:B------:R-:W-:Y:S05]  /*0440*/  BRA `(.L_x_423) ;  /* 0x0000000000107947 */ /* 0x000fea0003800000 */
.L_x_422:
[----:B------:R-:W-:Y:S01]  /*0450*/  FMUL.FTZ R19, R20, R13 ;  /* 0x0000000d14137220 */ /* 0x000fe20000410000 */
[----:B------:R-:W-:-:S03]  /*0460*/  FMUL.FTZ R13, R13, 0.5 ;  /* 0x3f0000000d0d7820 */ /* 0x000fc60000410000 */
[----:B------:R-:W-:-:S04]  /*0470*/  FFMA R0, -R19, R19, R20 ;  /* 0x0000001313007223 */ /* 0x000fc80000000114 */
[----:B------:R-:W-:-:S07]  /*0480*/  FFMA R19, R0, R13, R19 ;  /* 0x0000000d00137223 */ /* 0x000fce0000000013 */
.L_x_423:
[----:B------:R-:W-:Y:S05]  /*0490*/  BSYNC.RECONVERGENT B1 ;  /* 0x0000000000017941 */ /* 0x000fea0003800200 */
.L_x_421:
[----:B------:R-:W2:Y:S04]  /*04a0*/  LDG.E R0, desc[UR6][R16.64+0x10] ;  /* 0x0000100610007981 */ /* 0x000ea8000c1e1900 */
[----:B------:R-:W3:Y:S04]  /*04b0*/  LDG.E R13, desc[UR6][R16.64+0xc] ;  /* 0x00000c06100d7981 */ /* 0x000ee8000c1e1900 */
[----:B------:R-:W4:Y:S01]  /*04c0*/  LDG.E R21, desc[UR6][R16.64+0x14] ;  /* 0x0000140610157981 */ /* 0x000f22000c1e1900 */
[C---:B------:R-:W-:Y:S01]  /*04d0*/  ISETP.GE.AND P0, PT, R24.reuse, UR5, PT ;  /* 0x0000000518007c0c */ /* 0x040fe2000bf06270 */
[----:B------:R-:W-:Y:S01]  /*04e0*/  BSSY.RECONVERGENT B1, `(.L_x_424) ;  /* 0x0000016000017945 */ /* 0x000fe20003800200 */
[----:B------:R-:W-:-:S02]  /*04f0*/  IADD3 R27, PT, PT, R24, 0x1, RZ ;  /* 0x00000001181b7810 */ /* 0x000fc40007ffe0ff */
[----:B------:R-:W-:-:S13]  /*0500*/  FSETP.LT.AND P0, PT, R19, UR8, !P0 ;  /* 0x0000000813007c0b */ /* 0x000fda000c701000 */
[----:B------:R-:W-:Y:S01]  /*0510*/  @!P0 IADD3 R27, PT, PT, R24, RZ, RZ ;  /* 0x000000ff181b8210 */ /* 0x000fe20007ffe0ff */
[----:B--2---:R-:W-:Y:S01]  /*0520*/  FADD R0, -R3, R0 ;  /* 0x0000000003007221 */ /* 0x004fe20000000100 */
[----:B---3--:R-:W-:-:S03]  /*0530*/  FADD R13, -R4, R13 ;  /* 0x0000000d040d7221 */ /* 0x008fc60000000100 */
[----:B------:R-:W-:Y:S01]  /*0540*/  FMUL R0, R0, R0 ;  /* 0x0000000000007220 */ /* 0x000fe20000400000 */
[----:B----4-:R-:W-:-:S03]  /*0550*/  FADD R21, -R2, R21 ;  /* 0x0000001502157221 */ /* 0x010fc60000000100 */
        /* <DEDUP_REMOVED lines=8> */
[----:B------:R-:W-:Y:S05]  /*05e0*/  CALL.REL.NOINC `($__internal_3_$__cuda_sm20_sqrt_rn_f32_slowpath) ;  /* 0x0000000800ec7944 */ /* 0x000fea0003c00000 */
[----:B------:R-:W-:Y:S05]  /*05f0*/  BRA `(.L_x_426) ;  /* 0x0000000000107947 */ /* 0x000fea0003800000 */
.L_x_425:
[----:B------:R-:W-:Y:S01]  /*0600*/  FMUL.FTZ R19, R20, R13 ;  /* 0x0000000d14137220 */ /* 0x000fe20000410000 */
[----:B------:R-:W-:-:S03]  /*0610*/  FMUL.FTZ R13, R13, 0.5 ;  /* 0x3f0000000d0d7820 */ /* 0x000fc60000410000 */
[----:B------:R-:W-:-:S04]  /*0620*/  FFMA R0, -R19, R19, R20 ;  /* 0x0000001313007223 */ /* 0x000fc80000000114 */
[----:B------:R-:W-:-:S07]  /*0630*/  FFMA R19, R0, R13, R19 ;  /* 0x0000000d00137223 */ /* 0x000fce0000000013 */
.L_x_426:
[----:B------:R-:W-:Y:S05]  /*0640*/  BSYNC.RECONVERGENT B1 ;  /* 0x0000000000017941 */ /* 0x000fea0003800200 */
.L_x_424:
        /* <DEDUP_REMOVED lines=22> */
.L_x_428:
[----:B------:R-:W-:Y:S01]  /*07b0*/  FMUL.FTZ R19, R20, R13 ;  /* 0x0000000d14137220 */ /* 0x000fe20000410000 */
[----:B------:R-:W-:-:S03]  /*07c0*/  FMUL.FTZ R13, R13, 0.5 ;  /* 0x3f0000000d0d7820 */ /* 0x000fc60000410000 */
[----:B------:R-:W-:-:S04]  /*07d0*/  FFMA R0, -R19, R19, R20 ;  /* 0x0000001313007223 */ /* 0x000fc80000000114 */
[----:B------:R-:W-:-:S07]  /*07e0*/  FFMA R19, R0, R13, R19 ;  /* 0x0000000d00137223 */ /* 0x000fce0000000013 */
.L_x_429:
[----:B------:R-:W-:Y:S05]  /*07f0*/  BSYNC.RECONVERGENT B1 ;  /* 0x0000000000017941 */ /* 0x000fea0003800200 */
.L_x_427:
[----:B------:R-:W2:Y:S04]  /*0800*/  LDG.E R0, desc[UR6][R16.64+0x28] ;  /* 0x0000280610007981 */ /* 0x000ea8000c1e1900 */
[----:B------:R-:W3:Y:S04]  /*0810*/  LDG.E R13, desc[UR6][R16.64+0x24] ;  /* 0x00002406100d7981 */ /* 0x000ee8000c1e1900 */
[----:B------:R0:W4:Y:S01]  /*0820*/  LDG.E R21, desc[UR6][R16.64+0x2c] ;  /* 0x00002c0610157981 */ /* 0x000122000c1e1900 */
[----:B------:R-:W-:Y:S01]  /*0830*/  ISETP.GE.AND P0, PT, R24, UR5, PT ;  /* 0x0000000518007c0c */ /* 0x000fe2000bf06270 */
[----:B------:R-:W-:Y:S03]  /*0840*/  BSSY.RECONVERGENT B1, `(.L_x_430) ;  /* 0x0000016000017945 */ /* 0x000fe60003800200 */
[----:B------:R-:W-:-:S02]  /*0850*/  FSETP.LT.AND P0, PT, R19, UR8, !P0 ;  /* 0x0000000813007c0b */ /* 0x000fc4000c701000 */
[----:B0-----:R-:W-:-:S11]  /*0860*/  IADD3 R16, PT, PT, R24, 0x1, RZ ;  /* 0x0000000118107810 */ /* 0x001fd60007ffe0ff */
[----:B------:R-:W-:Y:S01]  /*0870*/  @!P0 IADD3 R16, PT, PT, R24, RZ, RZ ;  /* 0x000000ff18108210 */ /* 0x000fe20007ffe0ff */
[----:B--2---:R-:W-:Y:S01]  /*0880*/  FADD R0, -R3, R0 ;  /* 0x0000000003007221 */ /* 0x004fe20000000100 */
        /* <DEDUP_REMOVED lines=13> */
.L_x_431:
[----:B------:R-:W-:Y:S01]  /*0960*/  FMUL.FTZ R19, R20, R13 ;  /* 0x0000000d14137220 */ /* 0x000fe20000410000 */
[----:B------:R-:W-:-:S03]  /*0970*/  FMUL.FTZ R13, R13, 0.5 ;  /* 0x3f0000000d0d7820 */ /* 0x000fc60000410000 */
[----:B------:R-:W-:-:S04]  /*0980*/  FFMA R0, -R19, R19, R20 ;  /* 0x0000001313007223 */ /* 0x000fc80000000114 */
[----:B------:R-:W-:-:S07]  /*0990*/  FFMA R19, R0, R13, R19 ;  /* 0x0000000d00137223 */ /* 0x000fce0000000013 */
.L_x_432:
[----:B------:R-:W-:Y:S05]  /*09a0*/  BSYNC.RECONVERGENT B1 ;  /* 0x0000000000017941 */ /* 0x000fea0003800200 */
.L_x_430:
[----:B------:R-:W-:Y:S02]  /*09b0*/  IADD3 R25, PT, PT, R25, 0x4, RZ ;  /* 0x0000000419197810 */ /* 0x000fe40007ffe0ff */
[C---:B------:R-:W-:Y:S02]  /*09c0*/  ISETP.GE.AND P0, PT, R16.reuse, UR5, PT ;  /* 0x0000000510007c0c */ /* 0x040fe4000bf06270 */
[----:B------:R-:W-:Y:S02]  /*09d0*/  ISETP.NE.AND P1, PT, R25, RZ, PT ;  /* 0x000000ff1900720c */ /* 0x000fe40003f25270 */
[----:B------:R-:W-:Y:S02]  /*09e0*/  FSETP.LT.AND P0, PT, R19, UR8, !P0 ;  /* 0x0000000813007c0b */ /* 0x000fe4000c701000 */
[----:B------:R-:W-:Y:S02]  /*09f0*/  IADD3 R24, PT, PT, R16, 0x1, RZ ;  /* 0x0000000110187810 */ /* 0x000fe40007ffe0ff */
[----:B------:R-:W-:-:S09]  /*0a00*/  IADD3 R23, PT, PT, R23, 0xc, RZ ;  /* 0x0000000c17177810 */ /* 0x000fd20007ffe0ff */
[----:B------:R-:W-:Y:S01]  /*0a10*/  @!P0 IADD3 R24, PT, PT, R16, RZ, RZ ;  /* 0x000000ff10188210 */ /* 0x000fe20007ffe0ff */
[----:B------:R-:W-:Y:S06]  /*0a20*/  @P1 BRA `(.L_x_433) ;  /* 0xfffffff8003c1947 */ /* 0x000fec000383ffff */
[----:B------:R-:W-:-:S07]  /*0a30*/  MOV R16, R7 ;  /* 0x0000000700107202 */ /* 0x000fce0000000f00 */
.L_x_420:
[----:B------:R-:W-:-:S13]  /*0a40*/  LOP3.LUT P0, R0, R8, 0x3, RZ, 0xc0, !PT ;  /* 0x0000000308007812 */ /* 0x000fda000780c0ff */
[----:B------:R-:W-:Y:S05]  /*0a50*/  @!P0 BRA `(.L_x_434) ;  /* 0x0000000400948947 */ /* 0x000fea0003800000 */
[----:B------:R-:W-:-:S13]  /*0a60*/  ISETP.NE.AND P0, PT, R0, 0x1, PT ;  /* 0x000000010000780c */ /* 0x000fda0003f05270 */
        /* <DEDUP_REMOVED lines=23> */
.L_x_437:
[----:B------:R-:W-:Y:S01]  /*0be0*/  FMUL.FTZ R19, R20, R13 ;  /* 0x0000000d14137220 */ /* 0x000fe20000410000 */
[----:B------:R-:W-:-:S03]  /*0bf0*/  FMUL.FTZ R13, R13, 0.5 ;  /* 0x3f0000000d0d7820 */ /* 0x000fc60000410000 */
[----:B------:R-:W-:-:S04]  /*0c00*/  FFMA R0, -R19, R19, R20 ;  /* 0x0000001313007223 */ /* 0x000fc80000000114 */
[----:B------:R-:W-:-:S07]  /*0c10*/  FFMA R19, R0, R13, R19 ;  /* 0x0000000d00137223 */ /* 0x000fce0000000013 */
.L_x_438:
[----:B------:R-:W-:Y:S05]  /*0c20*/  BSYNC.RECONVERGENT B1 ;  /* 0x0000000000017941 */ /* 0x000fea0003800200 */
.L_x_436:
[----:B------:R-:W2:Y:S01]  /*0c30*/  LDG.E R0, desc[UR6][R14.64+0x10] ;  /* 0x000010060e007981 */ /* 0x000ea2000c1e1900 */
[----:B------:R-:W0:Y:S03]  /*0c40*/  LDCU UR4, c[0x0][0x390] ;  /* 0x00007200ff0477ac */ /* 0x000e260008000800 */
[----:B------:R-:W3:Y:S01]  /*0c50*/  LDG.E R13, desc[UR6][R14.64+0xc] ;  /* 0x00000c060e0d7981 */ /* 0x000ee2000c1e1900 */
[----:B------:R-:W1:Y:S03]  /*0c60*/  LDCU UR9, c[0x0][0x38c] ;  /* 0x00007180ff0977ac */ /* 0x000e660008000800 */
[----:B------:R-:W4:Y:S01]  /*0c70*/  LDG.E R17, desc[UR6][R14.64+0x14] ;  /* 0x000014060e117981 */ /* 0x000f22000c1e1900 */
[----:B------:R-:W-:Y:S01]  /*0c80*/  BSSY.RECONVERGENT B1, `(.L_x_439) ;  /* 0x0000016000017945 */ /* 0x000fe20003800200 */
[----:B0-----:R-:W-:-:S04]  /*0c90*/  ISETP.GE.AND P0, PT, R24, UR4, PT ;  /* 0x0000000418007c0c */ /* 0x001fc8000bf06270 */
[----:B-1----:R-:W-:Y:S01]  /*0ca0*/  FSETP.LT.AND P0, PT, R19, UR9, !P0 ;  /* 0x0000000913007c0b */ /* 0x002fe2000c701000 */
        /* <DEDUP_REMOVED lines=8> */
[----:B------:R-:W-:Y:S02]  /*0d30*/  ISETP.GT.U32.AND P1, PT, R14, 0x727fffff, PT ;  /* 0x727fffff0e00780c */ /* 0x000fe40003f24070 */
[C---:B------:R-:W-:Y:S02]  /*0d40*/  IADD3 R14, PT, PT, R24.reuse, 0x1, RZ ;  /* 0x00000001180e7810 */ /* 0x040fe40007ffe0ff */
[----:B------:R-:W-:-:S09]  /*0d50*/  @!P0 IADD3 R14, PT, PT, R24, RZ, RZ ;  /* 0x000000ff180e8210 */ /* 0x000fd20007ffe0ff */
[----:B01----:R-:W-:Y:S05]  /*0d60*/  @!P1 BRA `(.L_x_440) ;  /* 0x00000000000c9947 */ /* 0x003fea0003800000 */
[----:B------:R-:W-:-:S07]  /*0d70*/  MOV R20, 0xd90 ;  /* 0x00000d9000147802 */ /* 0x000fce0000000f00 */
[----:B------:R-:W-:Y:S05]  /*0d80*/  CALL.REL.NOINC `($__internal_3_$__cuda_sm20_sqrt_rn_f32_slowpath) ;  /* 0x0000000400047944 */ /* 0x000fea0003c00000 */
[----:B------:R-:W-:Y:S05]  /*0d90*/  BRA `(.L_x_441) ;  /* 0x0000000000107947 */ /* 0x000fea0003800000 */
.L_x_440:
[----:B------:R-:W-:Y:S01]  /*0da0*/  FMUL.FTZ R19, R0, R13 ;  /* 0x0000000d00137220 */ /* 0x000fe20000410000 */
[----:B------:R-:W-:-:S03]  /*0db0*/  FMUL.FTZ R13, R13, 0.5 ;  /* 0x3f0000000d0d7820 */ /* 0x000fc60000410000 */
[----:B------:R-:W-:-:S04]  /*0dc0*/  FFMA R0, -R19, R19, R0 ;  /* 0x0000001313007223 */ /* 0x000fc80000000100 */
[----:B------:R-:W-:-:S07]  /*0dd0*/  FFMA R19, R0, R13, R19 ;  /* 0x0000000d00137223 */ /* 0x000fce0000000013 */
.L_x_441:
[----:B------:R-:W-:Y:S05]  /*0de0*/  BSYNC.RECONVERGENT B1 ;  /* 0x0000000000017941 */ /* 0x000fea0003800200 */
.L_x_439:
[----:B------:R-:W0:Y:S01]  /*0df0*/  LDCU UR4, c[0x0][0x390] ;  /* 0x00007200ff0477ac */ /* 0x000e220008000800 */
[----:B------:R-:W-:Y:S02]  /*0e00*/  IADD3 R24, PT, PT, R14, 0x1, RZ ;  /* 0x000000010e187810 */ /* 0x000fe40007ffe0ff */
[----:B------:R-:W-:Y:S01]  /*0e10*/  IADD3 R16, PT, PT, R16, 0x2, RZ ;  /* 0x0000000210107810 */ /* 0x000fe20007ffe0ff */
[----:B------:R-:W1:Y:S01]  /*0e20*/  LDCU UR9, c[0x0][0x38c] ;  /* 0x00007180ff0977ac */ /* 0x000e620008000800 */
[----:B0-----:R-:W-:-:S04]  /*0e30*/  ISETP.GE.AND P0, PT, R14, UR4, PT ;  /* 0x000000040e007c0c */ /* 0x001fc8000bf06270 */
[----:B-1----:R-:W-:-:S13]  /*0e40*/  FSETP.LT.AND P0, PT, R19, UR9, !P0 ;  /* 0x0000000913007c0b */ /* 0x002fda000c701000 */
[----:B------:R-:W-:-:S07]  /*0e50*/  @!P0 IADD3 R24, PT, PT, R14, RZ, RZ ;  /* 0x000000ff0e188210 */ /* 0x000fce0007ffe0ff */
.L_x_435:
[----:B------:R-:W-:-:S04]  /*0e60*/  LOP3.LUT R0, R8, 0x1, RZ, 0xc0, !PT ;  /* 0x0000000108007812 */ /* 0x000fc800078ec0ff */
[----:B------:R-:W-:-:S13]  /*0e70*/  ISETP.NE.U32.AND P0, PT, R0, 0x1, PT ;  /* 0x000000010000780c */ /* 0x000fda0003f05070 */
[----:B------:R-:W-:Y:S05]  /*0e80*/  @P0 BRA `(.L_x_434) ;  /* 0x0000000000880947 */ /* 0x000fea0003800000 */
        /* <DEDUP_REMOVED lines=20> */
[----:B------:R-:W-:Y:S05]  /*0fd0*/  CALL.REL.NOINC `($__internal_3_$__cuda_sm20_sqrt_rn_f32_slowpath) ;  /* 0x0000000000707944 */ /* 0x000fea0003c00000 */
[----:B------:R-:W-:Y:S05]  /*0fe0*/  BRA `(.L_x_444) ;  /* 0x0000000000107947 */ /* 0x000fea0003800000 */
.L_x_443:
[----:B------:R-:W-:Y:S01]  /*0ff0*/  FMUL.FTZ R19, R4, R3 ;  /* 0x0000000304137220 */ /* 0x000fe20000410000 */
[----:B------:R-:W-:-:S03]  /*1000*/  FMUL.FTZ R2, R3, 0.5 ;  /* 0x3f00000003027820 */ /* 0x000fc60000410000 */
[----:B------:R-:W-:-:S04]  /*1010*/  FFMA R0, -R19, R19, R4 ;  /* 0x0000001313007223 */ /* 0x000fc80000000104 */
[----:B------:R-:W-:-:S07]  /*1020*/  FFMA R19, R0, R2, R19 ;  /* 0x0000000200137223 */ /* 0x000fce0000000013 */
.L_x_444:
[----:B------:R-:W-:Y:S05]  /*1030*/  BSYNC.RECONVERGENT B1 ;  /* 0x0000000000017941 */ /* 0x000fea0003800200 */
.L_x_442:
[----:B------:R-:W0:Y:S01]  /*1040*/  LDCU UR4, c[0x0][0x390] ;  /* 0x00007200ff0477ac */ /* 0x000e220008000800 */
[C---:B------:R-:W-:Y:S01]  /*1050*/  IADD3 R0, PT, PT, R24.reuse, 0x1, RZ ;  /* 0x0000000118007810 */ /* 0x040fe20007ffe0ff */
[----:B------:R-:W1:Y:S01]  /*1060*/  LDCU UR9, c[0x0][0x38c] ;  /* 0x00007180ff0977ac */ /* 0x000e620008000800 */
[----:B0-----:R-:W-:-:S04]  /*1070*/  ISETP.GE.AND P0, PT, R24, UR4, PT ;  /* 0x0000000418007c0c */ /* 0x001fc8000bf06270 */
[----:B-1----:R-:W-:-:S13]  /*1080*/  FSETP.LT.AND P0, PT, R19, UR9, !P0 ;  /* 0x0000000913007c0b */ /* 0x002fda000c701000 */
[----:B------:R-:W-:-:S04]  /*1090*/  @!P0 IADD3 R0, PT, PT, R24, RZ, RZ ;  /* 0x000000ff18008210 */ /* 0x000fc80007ffe0ff */
[----:B------:R-:W-:-:S07]  /*10a0*/  MOV R24, R0 ;  /* 0x0000000000187202 */ /* 0x000fce0000000f00 */
.L_x_434:
[----:B------:R-:W-:-:S07]  /*10b0*/  HFMA2 R25, -RZ, RZ, 0, 0 ;  /* 0x00000000ff197431 */ /* 0x000fce00000001ff */
.L_x_419:
[----:B-----5:R-:W0:Y:S01]  /*10c0*/  LDC.64 R2, c[0x0][0x3b8] ;  /* 0x0000ee00ff027b82 */ /* 0x020e220000000a00 */
[----:B------:R-:W1:Y:S02]  /*10d0*/  LDCU UR4, c[0x0][0x360] ;  /* 0x00006c00ff0477ac */ /* 0x000e640008000800 */
[----:B-1----:R-:W-:-:S04]  /*10e0*/  IADD3 R6, PT, PT, R6, UR4, RZ ;  /* 0x0000000406067c10 */ /* 0x002fc8000fffe0ff */
[----:B------:R-:W-:Y:S01]  /*10f0*/  ISETP.GE.AND P0, PT, R6, R11, PT ;  /* 0x0000000b0600720c */ /* 0x000fe20003f06270 */
[----:B0-----:R-:W-:-:S05]  /*1100*/  IMAD.WIDE R2, R5, 0x8, R2 ;  /* 0x0000000805027825 */ /* 0x001fca00078e0202 */
[----:B------:R0:W-:Y:S07]  /*1110*/  STG.E.64 desc[UR6][R2.64], R24 ;  /* 0x0000001802007986 */ /* 0x0001ee000c101b06 */
[----:B------:R-:W-:Y:S05]  /*1120*/  @!P0 BRA `(.L_x_445) ;  /* 0xfffffff000308947 */ /* 0x000fea000383ffff */
.L_x_418:
[----:B------:R-:W-:Y:S05]  /*1130*/  BSYNC.RECONVERGENT B0 ;  /* 0x0000000000007941 */ /* 0x000fea0003800200 */
.L_x_417:
[----:B0-----:R-:W0:Y:S01]  /*1140*/  LDC R3, c[0x0][0x370] ;  /* 0x0000dc00ff037b82 */ /* 0x001e220000000800 */
[----:B------:R-:W1:Y:S01]  /*1150*/  LDCU UR4, c[0x0][0x380] ;  /* 0x00007000ff0477ac */ /* 0x000e620008000800 */
[----:B0-----:R-:W-:-:S04]  /*1160*/  IADD3 R12, PT, PT, R3, R12, RZ ;  /* 0x0000000c030c7210 */ /* 0x001fc80007ffe0ff */
[----:B-1----:R-:W-:-:S13]  /*1170*/  ISETP.GE.AND P0, PT, R12, UR4, PT ;  /* 0x000000040c007c0c */ /* 0x002fda000bf06270 */
[----:B------:R-:W-:Y:S05]  /*1180*/  @!P0 BRA `(.L_x_446) ;  /* 0xffffffec00bc8947 */ /* 0x000fea000383ffff */
[----:B------:R-:W-:Y:S05]  /*1190*/  EXIT ;  /* 0x000000000000794d */ /* 0x000fea0003800000 */
        .weak           $__internal_3_$__cuda_sm20_sqrt_rn_f32_slowpath
        .type           $__internal_3_$__cuda_sm20_sqrt_rn_f32_slowpath,@function
        .size           $__internal_3_$__cuda_sm20_sqrt_rn_f32_slowpath,(.L_x_452 - $__internal_3_$__cuda_sm20_sqrt_rn_f32_slowpath)
$__internal_3_$__cuda_sm20_sqrt_rn_f32_slowpath:
        /* <DEDUP_REMOVED lines=19> */
.L_x_447:
[----:B------:R-:W-:-:S04]  /*12d0*/  HFMA2 R21, -RZ, RZ, 0, 0 ;  /* 0x00000000ff157431 */ /* 0x000fc800000001ff */
[----:B------:R-:W-:Y:S05]  /*12e0*/  RET.REL.NODEC R20 `(_Z14count_sphereNNiiifiPKfS0_PKiS2_Pl) ;  /* 0xffffffec14447950 */ /* 0x000fea0003c3ffff */
.L_x_448:
        /* <DEDUP_REMOVED lines=9> */
.L_x_452:


//--------------------- .nv.shared._ZN3cub18CUB_300001_SM_10006detail4scan16DeviceScanKernelINS2_10policy_hubIlllmN4cuda3std3__44plusIvEEE10Policy1000EN6thrust24THRUST_300001_SM_1000_NS10device_ptrIlEESF_NS0_13ScanTileStateIlLb1EEES9_NS0_8NullTypeEmlLb0ESI_EEvT0_T1_T2_iT3_T4_T5_ --------------------------
	.section	.nv.shared._ZN3cub18CUB_300001_SM_10006detail4scan16DeviceScanKernelINS2_10policy_hubIlllmN4cuda3std3__44plusIvEEE10Policy1000EN6thrust24THRUST_300001_SM_1000_NS10device_ptrIlEESF_NS0_13ScanTileStateIlLb1EEES9_NS0_8NullTypeEmlLb0ESI_EEvT0_T1_T2_iT3_T4_T5_,"aw",@nobits
	.sectionflags	@""
	.align	16
.nv.shared._ZN3cub18CUB_300001_SM_10006detail4scan16DeviceScanKernelINS2_10policy_hubIlllmN4cuda3std3__44plusIvEEE10Policy1000EN6thrust24THRUST_300001_SM_1000_NS10device_ptrIlEESF_NS0_13ScanTileStateIlLb1EEES9_NS0_8NullTypeEmlLb0ESI_EEvT0_T1_T2_iT3_T4_T5_:
	.zero		29200


//--------------------- .nv.shared.reserved.0     --------------------------
	.section	.nv.shared.reserved.0,"aw",@nobits
	.weak		__nv_reservedSMEM_offset_0_alias
	.size		__nv_reservedSMEM_offset_0_alias, 0, 64
	.other		__nv_reservedSMEM_offset_0_alias,@"STO_CUDA_RESERVED_SHARED STV_DEFAULT"
__nv_reservedSMEM_offset_0_alias:
	.zero		0
	.zero		64


//--------------------- .nv.global                --------------------------
	.section	.nv.global,"aw",@nobits
.nv.global:
	.type		_ZN34_INTERNAL_40022ec2_4_k_cu_3a528e0e6thrust24THRUST_300001_SM_1000_NS3seqE,@object
	.size		_ZN34_INTERNAL_40022ec2_4_k_cu_3a528e0e6thrust24THRUST_300001_SM_1000_NS3seqE,(_ZN34_INTERNAL_40022ec2_4_k_cu_3a528e0e4cuda3std3__48in_placeE - _ZN34_INTERNAL_40022ec2_4_k_cu_3a528e0e6thrust24THRUST_300001_SM_1000_NS3seqE)
_ZN34_INTERNAL_40022ec2_4_k_cu_3a528e0e6thrust24THRUST_300001_SM_1000_NS3seqE:
	.zero		1
	.type		_ZN34_INTERNAL_40022ec2_4_k_cu_3a528e0e4cuda3std3__48in_placeE,@object
	.size		_ZN34_INTERNAL_40022ec2_4_k_cu_3a528e0e4cuda3std3__48in_placeE,(_ZN34_INTERNAL_40022ec2_4_k_cu_3a528e0e4cuda3std6ranges3__45__cpo4sizeE - _ZN34_INTERNAL_40022ec2_4_k_cu_3a528e0e4cuda3std3__48in_placeE)
_ZN34_INTERNAL_40022ec2_4_k_cu_3a528e0e4cuda3std3__48in_placeE:
	.zero		1
	.type		_ZN34_INTERNAL_40022ec2_4_k_cu_3a528e0e4cuda3std6ranges3__45__cpo4sizeE,@object
	.size		_ZN34_INTERNAL_40022ec2_4_k_cu_3a528e0e4cuda3std6ranges3__45__cpo4sizeE,(_ZN34_INTERNAL_40022ec2_4_k_cu_3a528e0e6thrust24THRUST_300001_SM_1000_NS12placeholders2_3E - _ZN34_INTERNAL_40022ec2_4_k_cu_3a528e0e4cuda3std6ranges3__45__cpo4sizeE)
_ZN34_INTERNAL_40022ec2_4_k_cu_3a528e0e4cuda3std6ranges3__45__cpo4sizeE:
	.zero		1
	.type		_ZN34_INTERNAL_40022ec2_4_k_cu_3a528e0e6thrust24THRUST_300001_SM_1000_NS12placeholders2_3E,@object
	.size		_ZN34_INTERNAL_40022ec2_4_k_cu_3a528e0e6thrust24THRUST_300001_SM_1000_NS12placeholders2_3E,(_ZN34_INTERNAL_40022ec2_4_k_cu_3a528e0e4cuda3std3__45__cpo6cbeginE - _ZN34_INTERNAL_40022ec2_4_k_cu_3a528e0e6thrust24THRUST_300001_SM_1000_NS12placeholders2_3E)
_ZN34_INTERNAL_40022ec2_4_k_cu_3a528e0e6thrust24THRUST_300001_SM_1000_NS12placeholders2_3E:
	.zero		1
	.type		_ZN34_INTERNAL_40022ec2_4_k_cu_3a528e0e4cuda3std3__45__cpo6cbeginE,@object
	.size		_ZN34_INTERNAL_40022ec2_4_k_cu_3a528e0e4cuda3std3__45__cpo6cbeginE,(_ZN34_INTERNAL_40022ec2_4_k_cu_3a528e0e4cuda3std6ranges3__45__cpo6cbeginE - _ZN34_INTERNAL_40022ec2_4_k_cu_3a528e0e4cuda3std3__45__cpo6cbeginE)
_ZN34_INTERNAL_40022ec2_4_k_cu_3a528e0e4cuda3std3__45__cpo6cbeginE:
	.zero		1
	.type		_ZN34_INTERNAL_40022ec2_4_k_cu_3a528e0e4cuda3std6ranges3__45__cpo6cbeginE,@object
	.size		_ZN34_INTERNAL_40022ec2_4_k_cu_3a528e0e4cuda3std6ranges3__45__cpo6cbeginE,(_ZN34_INTERNAL_40022ec2_4_k_cu_3a528e0e6thrust24THRUST_300001_SM_1000_NS12placeholders2_7E - _ZN34_INTERNAL_40022ec2_4_k_cu_3a528e0e4cuda3std6ranges3__45__cpo6cbeginE)
_ZN34_INTERNAL_40022ec2_4_k_cu_3a528e0e4cuda3std6ranges3__45__cpo6cbeginE:
	.zero		1
	.type		_ZN34_INTERNAL_40022ec2_4_k_cu_3a528e0e6thrust24THRUST_300001_SM_1000_NS12placeholders2_7E,@object
	.size		_ZN34_INTERNAL_40022ec2_4_k_cu_3a528e0e6thrust24THRUST_300001_SM_1000_NS12placeholders2_7E,(_ZN34_INTERNAL_40022ec2_4_k_cu_3a528e0e4cuda3std3__45__cpo7crbeginE - _ZN34_INTERNAL_40022ec2_4_k_cu_3a528e0e6thrust24THRUST_300001_SM_1000_NS12placeholders2_7E)
_ZN34_INTERNAL_40022ec2_4_k_cu_3a528e0e6thrust24THRUST_300001_SM_1000_NS12placeholders2_7E:
	.zero		1
	.type		_ZN34_INTERNAL_40022ec2_4_k_cu_3a528e0e4cuda3std3__45__cpo7crbeginE,@object
	.size		_ZN34_INTERNAL_40022ec2_4_k_cu_3a528e0e4cuda3std3__45__cpo7crbeginE,(_ZN34_INTERNAL_40022ec2_4_k_cu_3a528e0e4cuda3std6ranges3__45__cpo4nextE - _ZN34_INTERNAL_40022ec2_4_k_cu_3a528e0e4cuda3std3__45__cpo7crbeginE)
_ZN34_INTERNAL_40022ec2_4_k_cu_3a528e0e4cuda3std3__45__cpo7crbeginE:
	.zero		1
	.type		_ZN34_INTERNAL_40022ec2_4_k_cu_3a528e0e4cuda3std6ranges3__45__cpo4nextE,@object
	.size		_ZN34_INTERNAL_40022ec2_4_k_cu_3a528e0e4cuda3std6ranges3__45__cpo4nextE,(_ZN34_INTERNAL_40022ec2_4_k_cu_3a528e0e4cuda3std6ranges3__45__cpo4swapE - _ZN34_INTERNAL_40022ec2_4_k_cu_3a528e0e4cuda3std6ranges3__45__cpo4nextE)
_ZN34_INTERNAL_40022ec2_4_k_cu_3a528e0e4cuda3std6ranges3__45__cpo4nextE:
	.zero		1
	.type		_ZN34_INTERNAL_40022ec2_4_k_cu_3a528e0e4cuda3std6ranges3__45__cpo4swapE,@object
	.size		_ZN34_INTERNAL_40022ec2_4_k_cu_3a528e0e4cuda3std6ranges3__45__cpo4swapE,(_ZN34_INTERNAL_40022ec2_4_k_cu_3a528e0e6thrust24THRUST_300001_SM_1000_NS8cuda_cub10par_nosyncE - _ZN34_INTERNAL_40022ec2_4_k_cu_3a528e0e4cuda3std6ranges3__45__cpo4swapE)
_ZN34_INTERNAL_40022ec2_4_k_cu_3a528e0e4cuda3std6ranges3__45__cpo4swapE:
	.zero		1
	.type		_ZN34_INTERNAL_40022ec2_4_k_cu_3a528e0e6thrust24THRUST_300001_SM_1000_NS8cuda_cub10par_nosyncE,@object
	.size		_ZN34_INTERNAL_40022ec2_4_k_cu_3a528e0e6thrust24THRUST_300001_SM_1000_NS8cuda_cub10par_nosyncE,(_ZN34_INTERNAL_40022ec2_4_k_cu_3a528e0e6thrust24THRUST_300001_SM_1000_NS12placeholders2_9E - _ZN34_INTERNAL_40022ec2_4_k_cu_3a528e0e6thrust24THRUST_300001_SM_1000_NS8cuda_cub10par_nosyncE)
_ZN34_INTERNAL_40022ec2_4_k_cu_3a528e0e6thrust24THRUST_300001_SM_1000_NS8cuda_cub10par_nosyncE:
	.zero		1
	.type		_ZN34_INTERNAL_40022ec2_4_k_cu_3a528e0e6thrust24THRUST_300001_SM_1000_NS12placeholders2_9E,@object
	.size		_ZN34_INTERNAL_40022ec2_4_k_cu_3a528e0e6thrust24THRUST_300001_SM_1000_NS12placeholders2_9E,(_ZN34_INTERNAL_40022ec2_4_k_cu_3a528e0e4cuda3std3__436_GLOBAL__N__40022ec2_4_k_cu_3a528e0e6ignoreE - _ZN34_INTERNAL_40022ec2_4_k_cu_3a528e0e6thrust24THRUST_300001_SM_1000_NS12placeholders2_9E)
_ZN34_INTERNAL_40022ec2_4_k_cu_3a528e0e6thrust24THRUST_300001_SM_1000_NS12placeholders2_9E:
	.zero		1
	.type		_ZN34_INTERNAL_40022ec2_4_k_cu_3a528e0e4cuda3std3__436_GLOBAL__N__40022ec2_4_k_cu_3a528e0e6ignoreE,@object
	.size		_ZN34_INTERNAL_40022ec2_4_k_cu_3a528e0e4cuda3std3__436_GLOBAL__N__40022ec2_4_k_cu_3a528e0e6ignoreE,(_ZN34_INTERNAL_40022ec2_4_k_cu_3a528e0e4cuda3std6ranges3__45__cpo4dataE - _ZN34_INTERNAL_40022ec2_4_k_cu_3a528e0e4cuda3std3__436_GLOBAL__N__40022ec2_4_k_cu_3a528e0e6ignoreE)
_ZN34_INTERNAL_40022ec2_4_k_cu_3a528e0e4cuda3std3__436_GLOBAL__N__40022ec2_4_k_cu_3a528e0e6ignoreE:
	.zero		1
	.type		_ZN34_INTERNAL_40022ec2_4_k_cu_3a528e0e4cuda3std6ranges3__45__cpo4dataE,@object
	.size		_ZN34_INTERNAL_40022ec2_4_k_cu_3a528e0e4cuda3std6ranges3__45__cpo4dataE,(_ZN34_INTERNAL_40022ec2_4_k_cu_3a528e0e6thrust24THRUST_300001_SM_1000_NS12placeholders2_1E - _ZN34_INTERNAL_40022ec2_4_k_cu_3a528e0e4cuda3std6ranges3__45__cpo4dataE)
_ZN34_INTERNAL_40022ec2_4_k_cu_3a528e0e4cuda3std6ranges3__45__cpo4dataE:
	.zero		1
	.type		_ZN34_INTERNAL_40022ec2_4_k_cu_3a528e0e6thrust24THRUST_300001_SM_1000_NS12placeholders2_1E,@object
	.size		_ZN34_INTERNAL_40022ec2_4_k_cu_3a528e0e6thrust24THRUST_300001_SM_1000_NS12placeholders2_1E,(_ZN34_INTERNAL_40022ec2_4_k_cu_3a528e0e4cuda3std3__45__cpo5beginE - _ZN34_INTERNAL_40022ec2_4_k_cu_3a528e0e6thrust24THRUST_300001_SM_1000_NS12placeholders2_1E)
_ZN34_INTERNAL_40022ec2_4_k_cu_3a528e0e6thrust24THRUST_300001_SM_1000_NS12placeholders2_1E:
	.zero		1
	.type		_ZN34_INTERNAL_40022ec2_4_k_cu_3a528e0e4cuda3std3__45__cpo5beginE,@object
	.size		_ZN34_INTERNAL_40022ec2_4_k_cu_3a528e0e4cuda3std3__45__cpo5beginE,(_ZN34_INTERNAL_40022ec2_4_k_cu_3a528e0e4cuda3std6ranges3__45__cpo5beginE - _ZN34_INTERNAL_40022ec2_4_k_cu_3a528e0e4cuda3std3__45__cpo5beginE)
_ZN34_INTERNAL_40022ec2_4_k_cu_3a528e0e4cuda3std3__45__cpo5beginE:
	.zero		1
	.type		_ZN34_INTERNAL_40022ec2_4_k_cu_3a528e0e4cuda3std6ranges3__45__cpo5beginE,@object
	.size		_ZN34_INTERNAL_40022ec2_4_k_cu_3a528e0e4cuda3std6ranges3__45__cpo5beginE,(_ZN34_INTERNAL_40022ec2_4_k_cu_3a528e0e6thrust24THRUST_300001_SM_1000_NS12placeholders2_5E - _ZN34_INTERNAL_40022ec2_4_k_cu_3a528e0e4cuda3std6ranges3__45__cpo5beginE)
_ZN34_INTERNAL_40022ec2_4_k_cu_3a528e0e4cuda3std6ranges3__45__cpo5beginE:
	.zero		1
	.type		_ZN34_INTERNAL_40022ec2_4_k_cu_3a528e0e6thrust24THRUST_300001_SM_1000_NS12placeholders2_5E,@object
	.size		_ZN34_INTERNAL_40022ec2_4_k_cu_3a528e0e6thrust24THRUST_300001_SM_1000_NS12placeholders2_5E,(_ZN34_INTERNAL_40022ec2_4_k_cu_3a528e0e4cuda3std3__45__cpo6rbeginE - _ZN34_INTERNAL_40022ec2_4_k_cu_3a528e0e6thrust24THRUST_300001_SM_1000_NS12placeholders2_5E)
_ZN34_INTERNAL_40022ec2_4_k_cu_3a528e0e6thrust24THRUST_300001_SM_1000_NS12placeholders2_5E:
	.zero		1
	.type		_ZN34_INTERNAL_40022ec2_4_k_cu_3a528e0e4cuda3std3__45__cpo6rbeginE,@object
	.size		_ZN34_INTERNAL_40022ec2_4_k_cu_3a528e0e4cuda3std3__45__cpo6rbeginE,(_ZN34_INTERNAL_40022ec2_4_k_cu_3a528e0e4cuda3std6ranges3__45__cpo7advanceE - _ZN34_INTERNAL_40022ec2_4_k_cu_3a528e0e4cuda3std3__45__cpo6rbeginE)
_ZN34_INTERNAL_40022ec2_4_k_cu_3a528e0e4cuda3std3__45__cpo6rbeginE:
	.zero		1
	.type		_ZN34_INTERNAL_40022ec2_4_k_cu_3a528e0e4cuda3std6ranges3__45__cpo7advanceE,@object
	.size		_ZN34_INTERNAL_40022ec2_4_k_cu_3a528e0e4cuda3std6ranges3__45__cpo7advanceE,(_ZN34_INTERNAL_40022ec2_4_k_cu_3a528e0e4cuda3std3__47nulloptE - _ZN34_INTERNAL_40022ec2_4_k_cu_3a528e0e4cuda3std6ranges3__45__cpo7advanceE)
_ZN34_INTERNAL_40022ec2_4_k_cu_3a528e0e4cuda3std6ranges3__45__cpo7advanceE:
	.zero		1
	.type		_ZN34_INTERNAL_40022ec2_4_k_cu_3a528e0e4cuda3std3__47nulloptE,@object
	.size		_ZN34_INTERNAL_40022ec2_4_k_cu_3a528e0e4cuda3std3__47nulloptE,(_ZN34_INTERNAL_40022ec2_4_k_cu_3a528e0e4cuda3std6ranges3__45__cpo8distanceE - _ZN34_INTERNAL_40022ec2_4_k_cu_3a528e0e4cuda3std3__47nulloptE)
_ZN34_INTERNAL_40022ec2_4_k_cu_3a528e0e4cuda3std3__47nulloptE:
	.zero		1
	.type		_ZN34_INTERNAL_40022ec2_4_k_cu_3a528e0e4cuda3std6ranges3__45__cpo8distanceE,@object
	.size		_ZN34_INTERNAL_40022ec2_4_k_cu_3a528e0e4cuda3std6ranges3__45__cpo8distanceE,(_ZN34_INTERNAL_40022ec2_4_k_cu_3a528e0e6thrust24THRUST_300001_SM_1000_NS12placeholders3_10E - _ZN34_INTERNAL_40022ec2_4_k_cu_3a528e0e4cuda3std6ranges3__45__cpo8distanceE)
_ZN34_INTERNAL_40022ec2_4_k_cu_3a528e0e4cuda3std6ranges3__45__cpo8distanceE:
	.zero		1
	.type		_ZN34_INTERNAL_40022ec2_4_k_cu_3a528e0e6thrust24THRUST_300001_SM_1000_NS12placeholders3_10E,@object
	.size		_ZN34_INTERNAL_40022ec2_4_k_cu_3a528e0e6thrust24THRUST_300001_SM_1000_NS12placeholders3_10E,(_ZN34_INTERNAL_40022ec2_4_k_cu_3a528e0e4cuda3std3__419piecewise_constructE - _ZN34_INTERNAL_40022ec2_4_k_cu_3a528e0e6thrust24THRUST_300001_SM_1000_NS12placeholders3_10E)
_ZN34_INTERNAL_40022ec2_4_k_cu_3a528e0e6thrust24THRUST_300001_SM_1000_NS12placeholders3_10E:
	.zero		1
	.type		_ZN34_INTERNAL_40022ec2_4_k_cu_3a528e0e4cuda3std3__419piecewise_constructE,@object
	.size		_ZN34_INTERNAL_40022ec2_4_k_cu_3a528e0e4cuda3std3__419piecewise_constructE,(_ZN34_INTERNAL_40022ec2_4_k_cu_3a528e0e4cuda3std6ranges3__45__cpo5cdataE - _ZN34_INTERNAL_40022ec2_4_k_cu_3a528e0e4cuda3std3__419piecewise_constructE)
_ZN34_INTERNAL_40022ec2_4_k_cu_3a528e0e4cuda3std3__419piecewise_constructE:
	.zero		1
	.type		_ZN34_INTERNAL_40022ec2_4_k_cu_3a528e0e4cuda3std6ranges3__45__cpo5cdataE,@object
	.size		_ZN34_INTERNAL_40022ec2_4_k_cu_3a528e0e4cuda3std6ranges3__45__cpo5cdataE,(_ZN34_INTERNAL_40022ec2_4_k_cu_3a528e0e6thrust24THRUST_300001_SM_1000_NS12placeholders2_2E - _ZN34_INTERNAL_40022ec2_4_k_cu_3a528e0e4cuda3std6ranges3__45__cpo5cdataE)
_ZN34_INTERNAL_40022ec2_4_k_cu_3a528e0e4cuda3std6ranges3__45__cpo5cdataE:
	.zero		1
	.type		_ZN34_INTERNAL_40022ec2_4_k_cu_3a528e0e6thrust24THRUST_300001_SM_1000_NS12placeholders2_2E,@object
	.size		_ZN34_INTERNAL_40022ec2_4_k_cu_3a528e0e6thrust24THRUST_300001_SM_1000_NS12placeholders2_2E,(_ZN34_INTERNAL_40022ec2_4_k_cu_3a528e0e4cuda3std3__45__cpo3endE - _ZN34_INTERNAL_40022ec2_4_k_cu_3a528e0e6thrust24THRUST_300001_SM_1000_NS12placeholders2_2E)
_ZN34_INTERNAL_40022ec2_4_k_cu_3a528e0e6thrust24THRUST_300001_SM_1000_NS12placeholders2_2E:
	.zero		1
	.type		_ZN34_INTERNAL_40022ec2_4_k_cu_3a528e0e4cuda3std3__45__cpo3endE,@object
	.size		_ZN34_INTERNAL_40022ec2_4_k_cu_3a528e0e4cuda3std3__45__cpo3endE,(_ZN34_INTERNAL_40022ec2_4_k_cu_3a528e0e4cuda3std6ranges3__45__cpo3endE - _ZN34_INTERNAL_40022ec2_4_k_cu_3a528e0e4cuda3std3__45__cpo3endE)
_ZN34_INTERNAL_40022ec2_4_k_cu_3a528e0e4cuda3std3__45__cpo3endE:
	.zero		1
	.type		_ZN34_INTERNAL_40022ec2_4_k_cu_3a528e0e4cuda3std6ranges3__45__cpo3endE,@object
	.size		_ZN34_INTERNAL_40022ec2_4_k_cu_3a528e0e4cuda3std6ranges3__45__cpo3endE,(_ZN34_INTERNAL_40022ec2_4_k_cu_3a528e0e6thrust24THRUST_300001_SM_1000_NS12placeholders2_6E - _ZN34_INTERNAL_40022ec2_4_k_cu_3a528e0e4cuda3std6ranges3__45__cpo3endE)
_ZN34_INTERNAL_40022ec2_4_k_cu_3a528e0e4cuda3std6ranges3__45__cpo3endE:
	.zero		1
	.type		_ZN34_INTERNAL_40022ec2_4_k_cu_3a528e0e6thrust24THRUST_300001_SM_1000_NS12placeholders2_6E,@object
	.size		_ZN34_INTERNAL_40022ec2_4_k_cu_3a528e0e6thrust24THRUST_300001_SM_1000_NS12placeholders2_6E,(_ZN34_INTERNAL_40022ec2_4_k_cu_3a528e0e4cuda3std3__45__cpo4rendE - _ZN34_INTERNAL_40022ec2_4_k_cu_3a528e0e6thrust24THRUST_300001_SM_1000_NS12placeholders2_6E)
_ZN34_INTERNAL_40022ec2_4_k_cu_3a528e0e6thrust24THRUST_300001_SM_1000_NS12placeholders2_6E:
	.zero		1
	.type		_ZN34_INTERNAL_40022ec2_4_k_cu_3a528e0e4cuda3std3__45__cpo4rendE,@object
	.size		_ZN34_INTERNAL_40022ec2_4_k_cu_3a528e0e4cuda3std3__45__cpo4rendE,(_ZN34_INTERNAL_40022ec2_4_k_cu_3a528e0e4cuda3std6ranges3__45__cpo9iter_swapE - _ZN34_INTERNAL_40022ec2_4_k_cu_3a528e0e4cuda3std3__45__cpo4rendE)
_ZN34_INTERNAL_40022ec2_4_k_cu_3a528e0e4cuda3std3__45__cpo4rendE:
	.zero		1
	.type		_ZN34_INTERNAL_40022ec2_4_k_cu_3a528e0e4cuda3std6ranges3__45__cpo9iter_swapE,@object
	.size		_ZN34_INTERNAL_40022ec2_4_k_cu_3a528e0e4cuda3std6ranges3__45__cpo9iter_swapE,(_ZN34_INTERNAL_40022ec2_4_k_cu_3a528e0e4cuda3std3__48unexpectE - _ZN34_INTERNAL_40022ec2_4_k_cu_3a528e0e4cuda3std6ranges3__45__cpo9iter_swapE)
_ZN34_INTERNAL_40022ec2_4_k_cu_3a528e0e4cuda3std6ranges3__45__cpo9iter_swapE:
	.zero		1
	.type		_ZN34_INTERNAL_40022ec2_4_k_cu_3a528e0e4cuda3std3__48unexpectE,@object
	.size		_ZN34_INTERNAL_40022ec2_4_k_cu_3a528e0e4cuda3std3__48unexpectE,(_ZN34_INTERNAL_40022ec2_4_k_cu_3a528e0e6thrust24THRUST_300001_SM_1000_NS8cuda_cub3parE - _ZN34_INTERNAL_40022ec2_4_k_cu_3a528e0e4cuda3std3__48unexpectE)
_ZN34_INTERNAL_40022ec2_4_k_cu_3a528e0e4cuda3std3__48unexpectE:
	.zero		1
	.type		_ZN34_INTERNAL_40022ec2_4_k_cu_3a528e0e6thrust24THRUST_300001_SM_1000_NS8cuda_cub3parE,@object
	.size		_ZN34_INTERNAL_40022ec2_4_k_cu_3a528e0e6thrust24THRUST_300001_SM_1000_NS8cuda_cub3parE,(_ZN34_INTERNAL_40022ec2_4_k_cu_3a528e0e6thrust24THRUST_300001_SM_1000_NS12placeholders2_4E - _ZN34_INTERNAL_40022ec2_4_k_cu_3a528e0e6thrust24THRUST_300001_SM_1000_NS8cuda_cub3parE)
_ZN34_INTERNAL_40022ec2_4_k_cu_3a528e0e6thrust24THRUST_300001_SM_1000_NS8cuda_cub3parE:
	.zero		1
	.type		_ZN34_INTERNAL_40022ec2_4_k_cu_3a528e0e6thrust24THRUST_300001_SM_1000_NS12placeholders2_4E,@object
	.size		_ZN34_INTERNAL_40022ec2_4_k_cu_3a528e0e6thrust24THRUST_300001_SM_1000_NS12placeholders2_4E,(_ZN34_INTERNAL_40022ec2_4_k_cu_3a528e0e4cuda3std3__45__cpo4cendE - _ZN34_INTERNAL_40022ec2_4_k_cu_3a528e0e6thrust24THRUST_300001_SM_1000_NS12placeholders2_4E)
_ZN34_INTERNAL_40022ec2_4_k_cu_3a528e0e6thrust24THRUST_300001_SM_1000_NS12placeholders2_4E:
	.zero		1
	.type		_ZN34_INTERNAL_40022ec2_4_k_cu_3a528e0e4cuda3std3__45__cpo4cendE,@object
	.size		_ZN34_INTERNAL_40022ec2_4_k_cu_3a528e0e4cuda3std3__45__cpo4cendE,(_ZN34_INTERNAL_40022ec2_4_k_cu_3a528e0e4cuda3std6ranges3__45__cpo4cendE - _ZN34_INTERNAL_40022ec2_4_k_cu_3a528e0e4cuda3std3__45__cpo4cendE)
_ZN34_INTERNAL_40022ec2_4_k_cu_3a528e0e4cuda3std3__45__cpo4cendE:
	.zero		1
	.type		_ZN34_INTERNAL_40022ec2_4_k_cu_3a528e0e4cuda3std6ranges3__45__cpo4cendE,@object
	.size		_ZN34_INTERNAL_40022ec2_4_k_cu_3a528e0e4cuda3std6ranges3__45__cpo4cendE,(_ZN34_INTERNAL_40022ec2_4_k_cu_3a528e0e4cuda3std3__420unreachable_sentinelE - _ZN34_INTERNAL_40022ec2_4_k_cu_3a528e0e4cuda3std6ranges3__45__cpo4cendE)
_ZN34_INTERNAL_40022ec2_4_k_cu_3a528e0e4cuda3std6ranges3__45__cpo4cendE:
	.zero		1
	.type		_ZN34_INTERNAL_40022ec2_4_k_cu_3a528e0e4cuda3std3__420unreachable_sentinelE,@object
	.size		_ZN34_INTERNAL_40022ec2_4_k_cu_3a528e0e4cuda3std3__420unreachable_sentinelE,(_ZN34_INTERNAL_40022ec2_4_k_cu_3a528e0e4cuda3std6ranges3__45__cpo5ssizeE - _ZN34_INTERNAL_40022ec2_4_k_cu_3a528e0e4cuda3std3__420unreachable_sentinelE)
_ZN34_INTERNAL_40022ec2_4_k_cu_3a528e0e4cuda3std3__420unreachable_sentinelE:
	.zero		1
	.type		_ZN34_INTERNAL_40022ec2_4_k_cu_3a528e0e4cuda3std6ranges3__45__cpo5ssizeE,@object
	.size		_ZN34_INTERNAL_40022ec2_4_k_cu_3a528e0e4cuda3std6ranges3__45__cpo5ssizeE,(_ZN34_INTERNAL_40022ec2_4_k_cu_3a528e0e6thrust24THRUST_300001_SM_1000_NS12placeholders2_8E - _ZN34_INTERNAL_40022ec2_4_k_cu_3a528e0e4cuda3std6ranges3__45__cpo5ssizeE)
_ZN34_INTERNAL_40022ec2_4_k_cu_3a528e0e4cuda3std6ranges3__45__cpo5ssizeE:
	.zero		1
	.type		_ZN34_INTERNAL_40022ec2_4_k_cu_3a528e0e6thrust24THRUST_300001_SM_1000_NS12placeholders2_8E,@object
	.size		_ZN34_INTERNAL_40022ec2_4_k_cu_3a528e0e6thrust24THRUST_300001_SM_1000_NS12placeholders2_8E,(_ZN34_INTERNAL_40022ec2_4_k_cu_3a528e0e4cuda3std3__45__cpo5crendE - _ZN34_INTERNAL_40022ec2_4_k_cu_3a528e0e6thrust24THRUST_300001_SM_1000_NS12placeholders2_8E)
_ZN34_INTERNAL_40022ec2_4_k_cu_3a528e0e6thrust24THRUST_300001_SM_1000_NS12placeholders2_8E:
	.zero		1
	.type		_ZN34_INTERNAL_40022ec2_4_k_cu_3a528e0e4cuda3std3__45__cpo5crendE,@object
	.size		_ZN34_INTERNAL_40022ec2_4_k_cu_3a528e0e4cuda3std3__45__cpo5crendE,(_ZN34_INTERNAL_40022ec2_4_k_cu_3a528e0e4cuda3std6ranges3__45__cpo4prevE - _ZN34_INTERNAL_40022ec2_4_k_cu_3a528e0e4cuda3std3__45__cpo5crendE)
_ZN34_INTERNAL_40022ec2_4_k_cu_3a528e0e4cuda3std3__45__cpo5crendE:
	.zero		1
	.type		_ZN34_INTERNAL_40022ec2_4_k_cu_3a528e0e4cuda3std6ranges3__45__cpo4prevE,@object
	.size		_ZN34_INTERNAL_40022ec2_4_k_cu_3a528e0e4cuda3std6ranges3__45__cpo4prevE,(_ZN34_INTERNAL_40022ec2_4_k_cu_3a528e0e4cuda3std6ranges3__45__cpo9iter_moveE - _ZN34_INTERNAL_40022ec2_4_k_cu_3a528e0e4cuda3std6ranges3__45__cpo4prevE)
_ZN34_INTERNAL_40022ec2_4_k_cu_3a528e0e4cuda3std6ranges3__45__cpo4prevE:
	.zero		1
	.type		_ZN34_INTERNAL_40022ec2_4_k_cu_3a528e0e4cuda3std6ranges3__45__cpo9iter_moveE,@object
	.size		_ZN34_INTERNAL_40022ec2_4_k_cu_3a528e0e4cuda3std6ranges3__45__cpo9iter_moveE,(_ZN34_INTERNAL_40022ec2_4_k_cu_3a528e0e6thrust24THRUST_300001_SM_1000_NS6system6detail10sequential3seqE - _ZN34_INTERNAL_40022ec2_4_k_cu_3a528e0e4cuda3std6ranges3__45__cpo9iter_moveE)
_ZN34_INTERNAL_40022ec2_4_k_cu_3a528e0e4cuda3std6ranges3__45__cpo9iter_moveE:
	.zero		1
	.type		_ZN34_INTERNAL_40022ec2_4_k_cu_3a528e0e6thrust24THRUST_300001_SM_1000_NS6system6detail10sequential3seqE,@object
	.size		_ZN34_INTERNAL_40022ec2_4_k_cu_3a528e0e6thrust24THRUST_300001_SM_1000_NS6system6detail10sequential3seqE,(.L_31 - _ZN34_INTERNAL_40022ec2_4_k_cu_3a528e0e6thrust24THRUST_300001_SM_1000_NS6system6detail10sequential3seqE)
_ZN34_INTERNAL_40022ec2_4_k_cu_3a528e0e6thrust24THRUST_300001_SM_1000_NS6system6detail10sequential3seqE:
	.zero		1
.L_31:


//--------------------- .nv.shared._ZN3cub18CUB_300001_SM_10006detail4scan16DeviceScanKernelINS2_10policy_hubIllljN4cuda3std3__44plusIvEEE10Policy1000EN6thrust24THRUST_300001_SM_1000_NS10device_ptrIlEESF_NS0_13ScanTileStateIlLb1EEES9_NS0_8NullTypeEjlLb0ESI_EEvT0_T1_T2_iT3_T4_T5_ --------------------------
	.section	.nv.shared._ZN3cub18CUB_300001_SM_10006detail4scan16DeviceScanKernelINS2_10policy_hubIllljN4cuda3std3__44plusIvEEE10Policy1000EN6thrust24THRUST_300001_SM_1000_NS10device_ptrIlEESF_NS0_13ScanTileStateIlLb1EEES9_NS0_8NullTypeEjlLb0ESI_EEvT0_T1_T2_iT3_T4_T5_,"aw",@nobits
	.sectionflags	@""
	.align	16
.nv.shared._ZN3cub18CUB_300001_SM_10006detail4scan16DeviceScanKernelINS2_10policy_hubIllljN4cuda3std3__44plusIvEEE10Policy1000EN6thrust24THRUST_300001_SM_1000_NS10device_ptrIlEESF_NS0_13ScanTileStateIlLb1EEES9_NS0_8NullTypeEjlLb0ESI_EEvT0_T1_T2_iT3_T4_T5_:
	.zero		37648


//--------------------- .nv.constant0._ZN3cub18CUB_300001_SM_10006detail4scan16DeviceScanKernelINS2_10policy_hubIlllmN4cuda3std3__44plusIvEEE10Policy1000EN6thrust24THRUST_300001_SM_1000_NS10device_ptrIlEESF_NS0_13ScanTileStateIlLb1EEES9_NS0_8NullTypeEmlLb0ESI_EEvT0_T1_T2_iT3_T4_T5_ --------------------------
	.section	.nv.constant0._ZN3cub18CUB_300001_SM_10006detail4scan16DeviceScanKernelINS2_10policy_hubIlllmN4cuda3std3__44plusIvEEE10Policy1000EN6thrust24THRUST_300001_SM_1000_NS10device_ptrIlEESF_NS0_13ScanTileStateIlLb1EEES9_NS0_8NullTypeEmlLb0ESI_EEvT0_T1_T2_iT3_T4_T5_,"a",@progbits
	.sectionflags	@""
	.align	4
.nv.constant0._ZN3cub18CUB_300001_SM_10006detail4scan16DeviceScanKernelINS2_10policy_hubIlllmN4cuda3std3__44plusIvEEE10Policy1000EN6thrust24THRUST_300001_SM_1000_NS10device_ptrIlEESF_NS0_13ScanTileStateIlLb1EEES9_NS0_8NullTypeEmlLb0ESI_EEvT0_T1_T2_iT3_T4_T5_:
	.zero		936


//--------------------- .nv.constant0._ZN3cub18CUB_300001_SM_10006detail4scan16DeviceScanKernelINS2_10policy_hubIllljN4cuda3std3__44plusIvEEE10Policy1000EN6thrust24THRUST_300001_SM_1000_NS10device_ptrIlEESF_NS0_13ScanTileStateIlLb1EEES9_NS0_8NullTypeEjlLb0ESI_EEvT0_T1_T2_iT3_T4_T5_ --------------------------
	.section	.nv.constant0._ZN3cub18CUB_300001_SM_10006detail4scan16DeviceScanKernelINS2_10policy_hubIllljN4cuda3std3__44plusIvEEE10Policy1000EN6thrust24THRUST_300001_SM_1000_NS10device_ptrIlEESF_NS0_13ScanTileStateIlLb1EEES9_NS0_8NullTypeEjlLb0ESI_EEvT0_T1_T2_iT3_T4_T5_,"a",@progbits
	.sectionflags	@""
	.align	4
.nv.constant0._ZN3cub18CUB_300001_SM_10006detail4scan16DeviceScanKernelINS2_10policy_hubIllljN4cuda3std3__44plusIvEEE10Policy1000EN6thrust24THRUST_300001_SM_1000_NS10device_ptrIlEESF_NS0_13ScanTileStateIlLb1EEES9_NS0_8NullTypeEjlLb0ESI_EEvT0_T1_T2_iT3_T4_T5_:
	.zero		932


//--------------------- .nv.constant0._ZN3cub18CUB_300001_SM_10006detail4scan20DeviceScanInitKernelINS0_13ScanTileStateIlLb1EEEEEvT_i --------------------------
	.section	.nv.constant0._ZN3cub18CUB_300001_SM_10006detail4scan20DeviceScanInitKernelINS0_13ScanTileStateIlLb1EEEEEvT_i,"a",@progbits
	.sectionflags	@""
	.align	4
.nv.constant0._ZN3cub18CUB_300001_SM_10006detail4scan20DeviceScanInitKernelINS0_13ScanTileStateIlLb1EEEEEvT_i:
	.zero		908


//--------------------- .nv.constant0._ZN3cub18CUB_300001_SM_10006detail11EmptyKernelIvEEvv --------------------------
	.section	.nv.constant0._ZN3cub18CUB_300001_SM_10006detail11EmptyKernelIvEEvv,"a",@progbits
	.sectionflags	@""
	.align	4
.nv.constant0._ZN3cub18CUB_300001_SM_10006detail11EmptyKernelIvEEvv:
	.zero		896


//--------------------- .nv.constant0._Z9build_NN3iiiPKfS0_PKiS2_PiPf --------------------------
	.section	.nv.constant0._Z9build_NN3iiiPKfS0_PKiS2_PiPf,"a",@progbits
	.sectionflags	@""
	.align	4
.nv.constant0._Z9build_NN3iiiPKfS0_PKiS2_PiPf:
	.zero		960


//--------------------- .nv.constant0._Z16build_cubeNN_idxiiifiPKfS0_PKiS2_PKlPi --------------------------
	.section	.nv.constant0._Z16build_cubeNN_idxiiifiPKfS0_PKiS2_PKlPi,"a",@progbits
	.sectionflags	@""
	.align	4
.nv.constant0._Z16build_cubeNN_idxiiifiPKfS0_PKiS2_PKlPi:
	.zero		968


//--------------------- .nv.constant0._Z12count_cubeNNiiifiPKfS0_PKiS2_Pl --------------------------
	.section	.nv.constant0._Z12count_cubeNNiiifiPKfS0_PKiS2_Pl,"a",@progbits
	.sectionflags	@""
	.align	4
.nv.constant0._Z12count_cubeNNiiifiPKfS0_PKiS2_Pl:
	.zero		960


//--------------------- .nv.constant0._Z18build_sphereNN_idxiiifPKfS0_PKiS2_PKlPiPf --------------------------
	.section	.nv.constant0._Z18build_sphereNN_idxiiifPKfS0_PKiS2_PKlPiPf,"a",@progbits
	.sectionflags	@""
	.align	4
.nv.constant0._Z18build_sphereNN_idxiiifPKfS0_PKiS2_PKlPiPf:
	.zero		968


//--------------------- .nv.constant0._Z14count_sphereNNiiifiPKfS0_PKiS2_Pl --------------------------
	.section	.nv.constant0._Z14count_sphereNNiiifiPKfS0_PKiS2_Pl,"a",@progbits
	.sectionflags	@""
	.align	4
.nv.constant0._Z14count_sphereNNiiifiPKfS0_PKiS2_Pl:
	.zero		960


//--------------------- SYMBOLS --------------------------

	.type		.nv.reservedSmem.offset0,@object
	.size		.nv.reservedSmem.offset0,0x4
	.type		.nv.reservedSmem.cap,@object
	.size		.nv.reservedSmem.cap,0x4
